//
// Generated by NVIDIA NVVM Compiler
//
// Compiler Build ID: CL-36424714
// Cuda compilation tools, release 13.0, V13.0.88
// Based on NVVM 20.0.0
//

.version 9.0
.target sm_100
.address_size 64

	// .globl	scale

.visible .entry scale(
	.param .u64 .ptr .align 1 scale_param_0,
	.param .u64 .ptr .align 1 scale_param_1,
	.param .f32 scale_param_2,
	.param .u32 scale_param_3
)
{
	.reg .pred 	%p<2>;
	.reg .b32 	%r<6>;
	.reg .b32 	%f<4>;
	.reg .b64 	%rd<8>;

	ld.param.u64 	%rd1, [scale_param_0];
	ld.param.u64 	%rd2, [scale_param_1];
	ld.param.f32 	%f1, [scale_param_2];
	ld.param.u32 	%r2, [scale_param_3];
	mov.u32 	%r3, %tid.x;
	mov.u32 	%r4, %ntid.x;
	mov.u32 	%r5, %ctaid.x;
	mad.lo.s32 	%r1, %r4, %r5, %r3;
	setp.ge.u32 	%p1, %r1, %r2;
	@%p1 bra 	$L__BB0_2;
	cvta.to.global.u64 	%rd3, %rd1;
	cvta.to.global.u64 	%rd4, %rd2;
	mul.wide.u32 	%rd5, %r1, 4;
	add.s64 	%rd6, %rd3, %rd5;
	ld.global.f32 	%f2, [%rd6];
	mul.f32 	%f3, %f1, %f2;
	add.s64 	%rd7, %rd4, %rd5;
	st.global.f32 	[%rd7], %f3;
$L__BB0_2:
	ret;

}
	// .globl	offset
.visible .entry offset(
	.param .u64 .ptr .align 1 offset_param_0,
	.param .u64 .ptr .align 1 offset_param_1,
	.param .f32 offset_param_2,
	.param .u32 offset_param_3
)
{
	.reg .pred 	%p<2>;
	.reg .b32 	%r<6>;
	.reg .b32 	%f<4>;
	.reg .b64 	%rd<8>;

	ld.param.u64 	%rd1, [offset_param_0];
	ld.param.u64 	%rd2, [offset_param_1];
	ld.param.f32 	%f1, [offset_param_2];
	ld.param.u32 	%r2, [offset_param_3];
	mov.u32 	%r3, %tid.x;
	mov.u32 	%r4, %ntid.x;
	mov.u32 	%r5, %ctaid.x;
	mad.lo.s32 	%r1, %r4, %r5, %r3;
	setp.ge.u32 	%p1, %r1, %r2;
	@%p1 bra 	$L__BB1_2;
	cvta.to.global.u64 	%rd3, %rd1;
	cvta.to.global.u64 	%rd4, %rd2;
	mul.wide.u32 	%rd5, %r1, 4;
	add.s64 	%rd6, %rd3, %rd5;
	ld.global.f32 	%f2, [%rd6];
	add.f32 	%f3, %f1, %f2;
	add.s64 	%rd7, %rd4, %rd5;
	st.global.f32 	[%rd7], %f3;
$L__BB1_2:
	ret;

}
	// .globl	dot
.visible .entry dot(
	.param .u64 .ptr .align 1 dot_param_0,
	.param .u64 .ptr .align 1 dot_param_1,
	.param .u64 .ptr .align 1 dot_param_2,
	.param .u32 dot_param_3,
	.param .u32 dot_param_4
)
{
	.reg .pred 	%p<11>;
	.reg .b32 	%r<115>;
	.reg .b32 	%f<112>;
	.reg .b64 	%rd<97>;

	ld.param.u64 	%rd4, [dot_param_1];
	ld.param.u64 	%rd5, [dot_param_2];
	ld.param.u32 	%r71, [dot_param_3];
	ld.param.u32 	%r72, [dot_param_4];
	cvta.to.global.u64 	%rd1, %rd5;
	cvta.to.global.u64 	%rd2, %rd4;
	mov.u32 	%r1, %tid.x;
	mov.u32 	%r73, %ntid.x;
	mov.u32 	%r74, %ctaid.x;
	mul.lo.s32 	%r2, %r73, %r74;
	add.s32 	%r3, %r2, %r1;
	setp.ge.u32 	%p1, %r3, %r71;
	@%p1 bra 	$L__BB2_15;
	setp.gt.u32 	%p2, %r71, %r72;
	mov.f32 	%f111, 0f00000000;
	@%p2 bra 	$L__BB2_14;
	div.u32 	%r76, %r72, %r71;
	max.u32 	%r4, %r76, 1;
	setp.lt.u32 	%p3, %r76, 16;
	mov.f32 	%f111, 0f00000000;
	mov.b32 	%r111, 0;
	@%p3 bra 	$L__BB2_5;
	and.b32  	%r111, %r4, -16;
	neg.s32 	%r109, %r111;
	add.s32 	%r77, %r1, %r71;
	add.s32 	%r108, %r77, %r2;
	shl.b32 	%r8, %r71, 4;
	shl.b32 	%r78, %r71, 1;
	add.s32 	%r107, %r3, %r78;
	mad.lo.s32 	%r106, %r71, 3, %r3;
	shl.b32 	%r79, %r71, 2;
	add.s32 	%r105, %r3, %r79;
	mad.lo.s32 	%r104, %r71, 5, %r3;
	mad.lo.s32 	%r103, %r71, 6, %r3;
	mad.lo.s32 	%r102, %r71, 7, %r3;
	shl.b32 	%r80, %r71, 3;
	add.s32 	%r101, %r3, %r80;
	mad.lo.s32 	%r100, %r71, 9, %r3;
	mad.lo.s32 	%r99, %r71, 10, %r3;
	mad.lo.s32 	%r98, %r71, 11, %r3;
	mad.lo.s32 	%r97, %r71, 12, %r3;
	mad.lo.s32 	%r96, %r71, 13, %r3;
	mad.lo.s32 	%r95, %r71, 14, %r3;
	mad.lo.s32 	%r94, %r71, 15, %r3;
	mov.f32 	%f111, 0f00000000;
	mov.u32 	%r93, %r3;
$L__BB2_4:
	.pragma "nounroll";
	mul.wide.u32 	%rd6, %r93, 4;
	add.s64 	%rd7, %rd2, %rd6;
	ld.global.f32 	%f18, [%rd7];
	add.s64 	%rd8, %rd1, %rd6;
	ld.global.f32 	%f19, [%rd8];
	fma.rn.f32 	%f20, %f18, %f19, %f111;
	mul.wide.u32 	%rd9, %r108, 4;
	add.s64 	%rd10, %rd2, %rd9;
	ld.global.f32 	%f21, [%rd10];
	add.s64 	%rd11, %rd1, %rd9;
	ld.global.f32 	%f22, [%rd11];
	fma.rn.f32 	%f23, %f21, %f22, %f20;
	mul.wide.u32 	%rd12, %r107, 4;
	add.s64 	%rd13, %rd2, %rd12;
	ld.global.f32 	%f24, [%rd13];
	add.s64 	%rd14, %rd1, %rd12;
	ld.global.f32 	%f25, [%rd14];
	fma.rn.f32 	%f26, %f24, %f25, %f23;
	mul.wide.u32 	%rd15, %r106, 4;
	add.s64 	%rd16, %rd2, %rd15;
	ld.global.f32 	%f27, [%rd16];
	add.s64 	%rd17, %rd1, %rd15;
	ld.global.f32 	%f28, [%rd17];
	fma.rn.f32 	%f29, %f27, %f28, %f26;
	mul.wide.u32 	%rd18, %r105, 4;
	add.s64 	%rd19, %rd2, %rd18;
	ld.global.f32 	%f30, [%rd19];
	add.s64 	%rd20, %rd1, %rd18;
	ld.global.f32 	%f31, [%rd20];
	fma.rn.f32 	%f32, %f30, %f31, %f29;
	mul.wide.u32 	%rd21, %r104, 4;
	add.s64 	%rd22, %rd2, %rd21;
	ld.global.f32 	%f33, [%rd22];
	add.s64 	%rd23, %rd1, %rd21;
	ld.global.f32 	%f34, [%rd23];
	fma.rn.f32 	%f35, %f33, %f34, %f32;
	mul.wide.u32 	%rd24, %r103, 4;
	add.s64 	%rd25, %rd2, %rd24;
	ld.global.f32 	%f36, [%rd25];
	add.s64 	%rd26, %rd1, %rd24;
	ld.global.f32 	%f37, [%rd26];
	fma.rn.f32 	%f38, %f36, %f37, %f35;
	mul.wide.u32 	%rd27, %r102, 4;
	add.s64 	%rd28, %rd2, %rd27;
	ld.global.f32 	%f39, [%rd28];
	add.s64 	%rd29, %rd1, %rd27;
	ld.global.f32 	%f40, [%rd29];
	fma.rn.f32 	%f41, %f39, %f40, %f38;
	mul.wide.u32 	%rd30, %r101, 4;
	add.s64 	%rd31, %rd2, %rd30;
	ld.global.f32 	%f42, [%rd31];
	add.s64 	%rd32, %rd1, %rd30;
	ld.global.f32 	%f43, [%rd32];
	fma.rn.f32 	%f44, %f42, %f43, %f41;
	mul.wide.u32 	%rd33, %r100, 4;
	add.s64 	%rd34, %rd2, %rd33;
	ld.global.f32 	%f45, [%rd34];
	add.s64 	%rd35, %rd1, %rd33;
	ld.global.f32 	%f46, [%rd35];
	fma.rn.f32 	%f47, %f45, %f46, %f44;
	mul.wide.u32 	%rd36, %r99, 4;
	add.s64 	%rd37, %rd2, %rd36;
	ld.global.f32 	%f48, [%rd37];
	add.s64 	%rd38, %rd1, %rd36;
	ld.global.f32 	%f49, [%rd38];
	fma.rn.f32 	%f50, %f48, %f49, %f47;
	mul.wide.u32 	%rd39, %r98, 4;
	add.s64 	%rd40, %rd2, %rd39;
	ld.global.f32 	%f51, [%rd40];
	add.s64 	%rd41, %rd1, %rd39;
	ld.global.f32 	%f52, [%rd41];
	fma.rn.f32 	%f53, %f51, %f52, %f50;
	mul.wide.u32 	%rd42, %r97, 4;
	add.s64 	%rd43, %rd2, %rd42;
	ld.global.f32 	%f54, [%rd43];
	add.s64 	%rd44, %rd1, %rd42;
	ld.global.f32 	%f55, [%rd44];
	fma.rn.f32 	%f56, %f54, %f55, %f53;
	mul.wide.u32 	%rd45, %r96, 4;
	add.s64 	%rd46, %rd2, %rd45;
	ld.global.f32 	%f57, [%rd46];
	add.s64 	%rd47, %rd1, %rd45;
	ld.global.f32 	%f58, [%rd47];
	fma.rn.f32 	%f59, %f57, %f58, %f56;
	mul.wide.u32 	%rd48, %r95, 4;
	add.s64 	%rd49, %rd2, %rd48;
	ld.global.f32 	%f60, [%rd49];
	add.s64 	%rd50, %rd1, %rd48;
	ld.global.f32 	%f61, [%rd50];
	fma.rn.f32 	%f62, %f60, %f61, %f59;
	mul.wide.u32 	%rd51, %r94, 4;
	add.s64 	%rd52, %rd2, %rd51;
	ld.global.f32 	%f63, [%rd52];
	add.s64 	%rd53, %rd1, %rd51;
	ld.global.f32 	%f64, [%rd53];
	fma.rn.f32 	%f111, %f63, %f64, %f62;
	add.s32 	%r109, %r109, 16;
	add.s32 	%r108, %r108, %r8;
	add.s32 	%r107, %r107, %r8;
	add.s32 	%r106, %r106, %r8;
	add.s32 	%r105, %r105, %r8;
	add.s32 	%r104, %r104, %r8;
	add.s32 	%r103, %r103, %r8;
	add.s32 	%r102, %r102, %r8;
	add.s32 	%r101, %r101, %r8;
	add.s32 	%r100, %r100, %r8;
	add.s32 	%r99, %r99, %r8;
	add.s32 	%r98, %r98, %r8;
	add.s32 	%r97, %r97, %r8;
	add.s32 	%r96, %r96, %r8;
	add.s32 	%r95, %r95, %r8;
	add.s32 	%r94, %r94, %r8;
	add.s32 	%r93, %r93, %r8;
	setp.ne.s32 	%p4, %r109, 0;
	@%p4 bra 	$L__BB2_4;
$L__BB2_5:
	and.b32  	%r58, %r4, 15;
	setp.eq.s32 	%p5, %r58, 0;
	@%p5 bra 	$L__BB2_14;
	and.b32  	%r59, %r4, 7;
	setp.lt.u32 	%p6, %r58, 8;
	@%p6 bra 	$L__BB2_8;
	mad.lo.s32 	%r81, %r111, %r71, %r3;
	mul.wide.u32 	%rd54, %r81, 4;
	add.s64 	%rd55, %rd2, %rd54;
	ld.global.f32 	%f66, [%rd55];
	add.s64 	%rd56, %rd1, %rd54;
	ld.global.f32 	%f67, [%rd56];
	fma.rn.f32 	%f68, %f66, %f67, %f111;
	add.s32 	%r82, %r81, %r71;
	mul.wide.u32 	%rd57, %r82, 4;
	add.s64 	%rd58, %rd2, %rd57;
	ld.global.f32 	%f69, [%rd58];
	add.s64 	%rd59, %rd1, %rd57;
	ld.global.f32 	%f70, [%rd59];
	fma.rn.f32 	%f71, %f69, %f70, %f68;
	add.s32 	%r83, %r82, %r71;
	mul.wide.u32 	%rd60, %r83, 4;
	add.s64 	%rd61, %rd2, %rd60;
	ld.global.f32 	%f72, [%rd61];
	add.s64 	%rd62, %rd1, %rd60;
	ld.global.f32 	%f73, [%rd62];
	fma.rn.f32 	%f74, %f72, %f73, %f71;
	add.s32 	%r84, %r83, %r71;
	mul.wide.u32 	%rd63, %r84, 4;
	add.s64 	%rd64, %rd2, %rd63;
	ld.global.f32 	%f75, [%rd64];
	add.s64 	%rd65, %rd1, %rd63;
	ld.global.f32 	%f76, [%rd65];
	fma.rn.f32 	%f77, %f75, %f76, %f74;
	add.s32 	%r85, %r84, %r71;
	mul.wide.u32 	%rd66, %r85, 4;
	add.s64 	%rd67, %rd2, %rd66;
	ld.global.f32 	%f78, [%rd67];
	add.s64 	%rd68, %rd1, %rd66;
	ld.global.f32 	%f79, [%rd68];
	fma.rn.f32 	%f80, %f78, %f79, %f77;
	add.s32 	%r86, %r85, %r71;
	mul.wide.u32 	%rd69, %r86, 4;
	add.s64 	%rd70, %rd2, %rd69;
	ld.global.f32 	%f81, [%rd70];
	add.s64 	%rd71, %rd1, %rd69;
	ld.global.f32 	%f82, [%rd71];
	fma.rn.f32 	%f83, %f81, %f82, %f80;
	add.s32 	%r87, %r86, %r71;
	mul.wide.u32 	%rd72, %r87, 4;
	add.s64 	%rd73, %rd2, %rd72;
	ld.global.f32 	%f84, [%rd73];
	add.s64 	%rd74, %rd1, %rd72;
	ld.global.f32 	%f85, [%rd74];
	fma.rn.f32 	%f86, %f84, %f85, %f83;
	add.s32 	%r88, %r87, %r71;
	mul.wide.u32 	%rd75, %r88, 4;
	add.s64 	%rd76, %rd2, %rd75;
	ld.global.f32 	%f87, [%rd76];
	add.s64 	%rd77, %rd1, %rd75;
	ld.global.f32 	%f88, [%rd77];
	fma.rn.f32 	%f111, %f87, %f88, %f86;
	add.s32 	%r111, %r111, 8;
$L__BB2_8:
	setp.eq.s32 	%p7, %r59, 0;
	@%p7 bra 	$L__BB2_14;
	and.b32  	%r62, %r4, 3;
	setp.lt.u32 	%p8, %r59, 4;
	@%p8 bra 	$L__BB2_11;
	mad.lo.s32 	%r89, %r111, %r71, %r3;
	mul.wide.u32 	%rd78, %r89, 4;
	add.s64 	%rd79, %rd2, %rd78;
	ld.global.f32 	%f90, [%rd79];
	add.s64 	%rd80, %rd1, %rd78;
	ld.global.f32 	%f91, [%rd80];
	fma.rn.f32 	%f92, %f90, %f91, %f111;
	add.s32 	%r90, %r89, %r71;
	mul.wide.u32 	%rd81, %r90, 4;
	add.s64 	%rd82, %rd2, %rd81;
	ld.global.f32 	%f93, [%rd82];
	add.s64 	%rd83, %rd1, %rd81;
	ld.global.f32 	%f94, [%rd83];
	fma.rn.f32 	%f95, %f93, %f94, %f92;
	add.s32 	%r91, %r90, %r71;
	mul.wide.u32 	%rd84, %r91, 4;
	add.s64 	%rd85, %rd2, %rd84;
	ld.global.f32 	%f96, [%rd85];
	add.s64 	%rd86, %rd1, %rd84;
	ld.global.f32 	%f97, [%rd86];
	fma.rn.f32 	%f98, %f96, %f97, %f95;
	add.s32 	%r92, %r91, %r71;
	mul.wide.u32 	%rd87, %r92, 4;
	add.s64 	%rd88, %rd2, %rd87;
	ld.global.f32 	%f99, [%rd88];
	add.s64 	%rd89, %rd1, %rd87;
	ld.global.f32 	%f100, [%rd89];
	fma.rn.f32 	%f111, %f99, %f100, %f98;
	add.s32 	%r111, %r111, 4;
$L__BB2_11:
	setp.eq.s32 	%p9, %r62, 0;
	@%p9 bra 	$L__BB2_14;
	mad.lo.s32 	%r114, %r111, %r71, %r3;
	neg.s32 	%r113, %r62;
$L__BB2_13:
	.pragma "nounroll";
	mul.wide.u32 	%rd90, %r114, 4;
	add.s64 	%rd91, %rd2, %rd90;
	ld.global.f32 	%f101, [%rd91];
	add.s64 	%rd92, %rd1, %rd90;
	ld.global.f32 	%f102, [%rd92];
	fma.rn.f32 	%f111, %f101, %f102, %f111;
	add.s32 	%r114, %r114, %r71;
	add.s32 	%r113, %r113, 1;
	setp.ne.s32 	%p10, %r113, 0;
	@%p10 bra 	$L__BB2_13;
$L__BB2_14:
	ld.param.u64 	%rd96, [dot_param_0];
	cvta.to.global.u64 	%rd93, %rd96;
	mul.wide.u32 	%rd94, %r3, 4;
	add.s64 	%rd95, %rd93, %rd94;
	st.global.f32 	[%rd95], %f111;
$L__BB2_15:
	ret;

}
	// .globl	internal_mean
.visible .entry internal_mean(
	.param .u64 .ptr .align 1 internal_mean_param_0,
	.param .u64 .ptr .align 1 internal_mean_param_1,
	.param .u32 internal_mean_param_2,
	.param .u32 internal_mean_param_3
)
{
	.reg .pred 	%p<10>;
	.reg .b32 	%r<66>;
	.reg .b32 	%f<84>;
	.reg .b64 	%rd<65>;

	ld.param.u64 	%rd3, [internal_mean_param_0];
	ld.param.u64 	%rd2, [internal_mean_param_1];
	ld.param.u32 	%r25, [internal_mean_param_2];
	ld.param.u32 	%r26, [internal_mean_param_3];
	cvta.to.global.u64 	%rd1, %rd3;
	mov.u32 	%r27, %tid.x;
	mov.u32 	%r28, %ntid.x;
	mov.u32 	%r29, %ctaid.x;
	mad.lo.s32 	%r1, %r28, %r29, %r27;
	div.u32 	%r30, %r26, %r25;
	setp.ge.u32 	%p1, %r1, %r30;
	@%p1 bra 	$L__BB3_14;
	mul.lo.s32 	%r2, %r25, %r1;
	max.u32 	%r3, %r25, 1;
	and.b32  	%r4, %r3, 15;
	setp.lt.u32 	%p2, %r25, 16;
	mov.f32 	%f83, 0f00000000;
	mov.b32 	%r62, 0;
	@%p2 bra 	$L__BB3_4;
	and.b32  	%r62, %r3, -16;
	neg.s32 	%r60, %r62;
	add.s32 	%r59, %r2, 7;
	mov.f32 	%f83, 0f00000000;
$L__BB3_3:
	.pragma "nounroll";
	add.s32 	%r32, %r59, -7;
	mul.wide.u32 	%rd4, %r32, 4;
	add.s64 	%rd5, %rd1, %rd4;
	ld.global.f32 	%f17, [%rd5];
	add.f32 	%f18, %f83, %f17;
	add.s32 	%r33, %r59, -6;
	mul.wide.u32 	%rd6, %r33, 4;
	add.s64 	%rd7, %rd1, %rd6;
	ld.global.f32 	%f19, [%rd7];
	add.f32 	%f20, %f18, %f19;
	add.s32 	%r34, %r59, -5;
	mul.wide.u32 	%rd8, %r34, 4;
	add.s64 	%rd9, %rd1, %rd8;
	ld.global.f32 	%f21, [%rd9];
	add.f32 	%f22, %f20, %f21;
	add.s32 	%r35, %r59, -4;
	mul.wide.u32 	%rd10, %r35, 4;
	add.s64 	%rd11, %rd1, %rd10;
	ld.global.f32 	%f23, [%rd11];
	add.f32 	%f24, %f22, %f23;
	add.s32 	%r36, %r59, -3;
	mul.wide.u32 	%rd12, %r36, 4;
	add.s64 	%rd13, %rd1, %rd12;
	ld.global.f32 	%f25, [%rd13];
	add.f32 	%f26, %f24, %f25;
	add.s32 	%r37, %r59, -2;
	mul.wide.u32 	%rd14, %r37, 4;
	add.s64 	%rd15, %rd1, %rd14;
	ld.global.f32 	%f27, [%rd15];
	add.f32 	%f28, %f26, %f27;
	add.s32 	%r38, %r59, -1;
	mul.wide.u32 	%rd16, %r38, 4;
	add.s64 	%rd17, %rd1, %rd16;
	ld.global.f32 	%f29, [%rd17];
	add.f32 	%f30, %f28, %f29;
	add.s32 	%r39, %r59, 8;
	mul.wide.u32 	%rd18, %r59, 4;
	add.s64 	%rd19, %rd1, %rd18;
	ld.global.f32 	%f31, [%rd19];
	add.f32 	%f32, %f30, %f31;
	add.s32 	%r40, %r59, 1;
	mul.wide.u32 	%rd20, %r40, 4;
	add.s64 	%rd21, %rd1, %rd20;
	ld.global.f32 	%f33, [%rd21];
	add.f32 	%f34, %f32, %f33;
	add.s32 	%r41, %r59, 2;
	mul.wide.u32 	%rd22, %r41, 4;
	add.s64 	%rd23, %rd1, %rd22;
	ld.global.f32 	%f35, [%rd23];
	add.f32 	%f36, %f34, %f35;
	add.s32 	%r42, %r59, 3;
	mul.wide.u32 	%rd24, %r42, 4;
	add.s64 	%rd25, %rd1, %rd24;
	ld.global.f32 	%f37, [%rd25];
	add.f32 	%f38, %f36, %f37;
	add.s32 	%r43, %r59, 4;
	mul.wide.u32 	%rd26, %r43, 4;
	add.s64 	%rd27, %rd1, %rd26;
	ld.global.f32 	%f39, [%rd27];
	add.f32 	%f40, %f38, %f39;
	add.s32 	%r44, %r59, 5;
	mul.wide.u32 	%rd28, %r44, 4;
	add.s64 	%rd29, %rd1, %rd28;
	ld.global.f32 	%f41, [%rd29];
	add.f32 	%f42, %f40, %f41;
	add.s32 	%r45, %r59, 6;
	mul.wide.u32 	%rd30, %r45, 4;
	add.s64 	%rd31, %rd1, %rd30;
	ld.global.f32 	%f43, [%rd31];
	add.f32 	%f44, %f42, %f43;
	add.s32 	%r46, %r59, 7;
	mul.wide.u32 	%rd32, %r46, 4;
	add.s64 	%rd33, %rd1, %rd32;
	ld.global.f32 	%f45, [%rd33];
	add.f32 	%f46, %f44, %f45;
	mul.wide.u32 	%rd34, %r39, 4;
	add.s64 	%rd35, %rd1, %rd34;
	ld.global.f32 	%f47, [%rd35];
	add.f32 	%f83, %f46, %f47;
	add.s32 	%r60, %r60, 16;
	add.s32 	%r59, %r59, 16;
	setp.ne.s32 	%p3, %r60, 0;
	@%p3 bra 	$L__BB3_3;
$L__BB3_4:
	setp.eq.s32 	%p4, %r4, 0;
	@%p4 bra 	$L__BB3_13;
	and.b32  	%r13, %r3, 7;
	setp.lt.u32 	%p5, %r4, 8;
	@%p5 bra 	$L__BB3_7;
	add.s32 	%r47, %r62, %r2;
	mul.wide.u32 	%rd36, %r47, 4;
	add.s64 	%rd37, %rd1, %rd36;
	ld.global.f32 	%f49, [%rd37];
	add.f32 	%f50, %f83, %f49;
	add.s32 	%r48, %r47, 1;
	mul.wide.u32 	%rd38, %r48, 4;
	add.s64 	%rd39, %rd1, %rd38;
	ld.global.f32 	%f51, [%rd39];
	add.f32 	%f52, %f50, %f51;
	add.s32 	%r49, %r47, 2;
	mul.wide.u32 	%rd40, %r49, 4;
	add.s64 	%rd41, %rd1, %rd40;
	ld.global.f32 	%f53, [%rd41];
	add.f32 	%f54, %f52, %f53;
	add.s32 	%r50, %r47, 3;
	mul.wide.u32 	%rd42, %r50, 4;
	add.s64 	%rd43, %rd1, %rd42;
	ld.global.f32 	%f55, [%rd43];
	add.f32 	%f56, %f54, %f55;
	add.s32 	%r51, %r47, 4;
	mul.wide.u32 	%rd44, %r51, 4;
	add.s64 	%rd45, %rd1, %rd44;
	ld.global.f32 	%f57, [%rd45];
	add.f32 	%f58, %f56, %f57;
	add.s32 	%r52, %r47, 5;
	mul.wide.u32 	%rd46, %r52, 4;
	add.s64 	%rd47, %rd1, %rd46;
	ld.global.f32 	%f59, [%rd47];
	add.f32 	%f60, %f58, %f59;
	add.s32 	%r53, %r47, 6;
	mul.wide.u32 	%rd48, %r53, 4;
	add.s64 	%rd49, %rd1, %rd48;
	ld.global.f32 	%f61, [%rd49];
	add.f32 	%f62, %f60, %f61;
	add.s32 	%r54, %r47, 7;
	mul.wide.u32 	%rd50, %r54, 4;
	add.s64 	%rd51, %rd1, %rd50;
	ld.global.f32 	%f63, [%rd51];
	add.f32 	%f83, %f62, %f63;
	add.s32 	%r62, %r62, 8;
$L__BB3_7:
	setp.eq.s32 	%p6, %r13, 0;
	@%p6 bra 	$L__BB3_13;
	and.b32  	%r16, %r3, 3;
	setp.lt.u32 	%p7, %r13, 4;
	@%p7 bra 	$L__BB3_10;
	add.s32 	%r55, %r62, %r2;
	mul.wide.u32 	%rd52, %r55, 4;
	add.s64 	%rd53, %rd1, %rd52;
	ld.global.f32 	%f65, [%rd53];
	add.f32 	%f66, %f83, %f65;
	add.s32 	%r56, %r55, 1;
	mul.wide.u32 	%rd54, %r56, 4;
	add.s64 	%rd55, %rd1, %rd54;
	ld.global.f32 	%f67, [%rd55];
	add.f32 	%f68, %f66, %f67;
	add.s32 	%r57, %r55, 2;
	mul.wide.u32 	%rd56, %r57, 4;
	add.s64 	%rd57, %rd1, %rd56;
	ld.global.f32 	%f69, [%rd57];
	add.f32 	%f70, %f68, %f69;
	add.s32 	%r58, %r55, 3;
	mul.wide.u32 	%rd58, %r58, 4;
	add.s64 	%rd59, %rd1, %rd58;
	ld.global.f32 	%f71, [%rd59];
	add.f32 	%f83, %f70, %f71;
	add.s32 	%r62, %r62, 4;
$L__BB3_10:
	setp.eq.s32 	%p8, %r16, 0;
	@%p8 bra 	$L__BB3_13;
	add.s32 	%r65, %r62, %r2;
	neg.s32 	%r64, %r16;
$L__BB3_12:
	.pragma "nounroll";
	mul.wide.u32 	%rd60, %r65, 4;
	add.s64 	%rd61, %rd1, %rd60;
	ld.global.f32 	%f72, [%rd61];
	add.f32 	%f83, %f83, %f72;
	add.s32 	%r65, %r65, 1;
	add.s32 	%r64, %r64, 1;
	setp.ne.s32 	%p9, %r64, 0;
	@%p9 bra 	$L__BB3_12;
$L__BB3_13:
	cvt.rn.f32.u32 	%f73, %r25;
	div.rn.f32 	%f74, %f83, %f73;
	cvta.to.global.u64 	%rd62, %rd2;
	mul.wide.u32 	%rd63, %r1, 4;
	add.s64 	%rd64, %rd62, %rd63;
	st.global.f32 	[%rd64], %f74;
$L__BB3_14:
	ret;

}
	// .globl	component_add
.visible .entry component_add(
	.param .u64 .ptr .align 1 component_add_param_0,
	.param .u64 .ptr .align 1 component_add_param_1,
	.param .u64 .ptr .align 1 component_add_param_2,
	.param .u32 component_add_param_3
)
{
	.reg .pred 	%p<2>;
	.reg .b32 	%r<6>;
	.reg .b32 	%f<4>;
	.reg .b64 	%rd<11>;

	ld.param.u64 	%rd1, [component_add_param_0];
	ld.param.u64 	%rd2, [component_add_param_1];
	ld.param.u64 	%rd3, [component_add_param_2];
	ld.param.u32 	%r2, [component_add_param_3];
	mov.u32 	%r3, %tid.x;
	mov.u32 	%r4, %ntid.x;
	mov.u32 	%r5, %ctaid.x;
	mad.lo.s32 	%r1, %r4, %r5, %r3;
	setp.ge.u32 	%p1, %r1, %r2;
	@%p1 bra 	$L__BB4_2;
	cvta.to.global.u64 	%rd4, %rd1;
	cvta.to.global.u64 	%rd5, %rd2;
	cvta.to.global.u64 	%rd6, %rd3;
	mul.wide.u32 	%rd7, %r1, 4;
	add.s64 	%rd8, %rd4, %rd7;
	ld.global.f32 	%f1, [%rd8];
	add.s64 	%rd9, %rd5, %rd7;
	ld.global.f32 	%f2, [%rd9];
	add.f32 	%f3, %f1, %f2;
	add.s64 	%rd10, %rd6, %rd7;
	st.global.f32 	[%rd10], %f3;
$L__BB4_2:
	ret;

}
	// .globl	component_mul
.visible .entry component_mul(
	.param .u64 .ptr .align 1 component_mul_param_0,
	.param .u64 .ptr .align 1 component_mul_param_1,
	.param .u64 .ptr .align 1 component_mul_param_2,
	.param .u32 component_mul_param_3
)
{
	.reg .pred 	%p<2>;
	.reg .b32 	%r<6>;
	.reg .b32 	%f<4>;
	.reg .b64 	%rd<11>;

	ld.param.u64 	%rd1, [component_mul_param_0];
	ld.param.u64 	%rd2, [component_mul_param_1];
	ld.param.u64 	%rd3, [component_mul_param_2];
	ld.param.u32 	%r2, [component_mul_param_3];
	mov.u32 	%r3, %tid.x;
	mov.u32 	%r4, %ntid.x;
	mov.u32 	%r5, %ctaid.x;
	mad.lo.s32 	%r1, %r4, %r5, %r3;
	setp.ge.u32 	%p1, %r1, %r2;
	@%p1 bra 	$L__BB5_2;
	cvta.to.global.u64 	%rd4, %rd1;
	cvta.to.global.u64 	%rd5, %rd2;
	cvta.to.global.u64 	%rd6, %rd3;
	mul.wide.u32 	%rd7, %r1, 4;
	add.s64 	%rd8, %rd4, %rd7;
	ld.global.f32 	%f1, [%rd8];
	add.s64 	%rd9, %rd5, %rd7;
	ld.global.f32 	%f2, [%rd9];
	mul.f32 	%f3, %f1, %f2;
	add.s64 	%rd10, %rd6, %rd7;
	st.global.f32 	[%rd10], %f3;
$L__BB5_2:
	ret;

}
	// .globl	multiply
.visible .entry multiply(
	.param .u64 .ptr .align 1 multiply_param_0,
	.param .u64 .ptr .align 1 multiply_param_1,
	.param .u64 .ptr .align 1 multiply_param_2,
	.param .u32 multiply_param_3,
	.param .u32 multiply_param_4,
	.param .u32 multiply_param_5
)
{
	.reg .pred 	%p<13>;
	.reg .b32 	%r<94>;
	.reg .b32 	%f<68>;
	.reg .b64 	%rd<69>;

	ld.param.u64 	%rd4, [multiply_param_0];
	ld.param.u64 	%rd5, [multiply_param_1];
	ld.param.u64 	%rd3, [multiply_param_2];
	ld.param.u32 	%r44, [multiply_param_3];
	ld.param.u32 	%r45, [multiply_param_4];
	ld.param.u32 	%r46, [multiply_param_5];
	cvta.to.global.u64 	%rd1, %rd5;
	cvta.to.global.u64 	%rd2, %rd4;
	mov.u32 	%r1, %tid.x;
	mov.u32 	%r48, %ntid.x;
	mov.u32 	%r49, %ctaid.x;
	mul.lo.s32 	%r2, %r48, %r49;
	add.s32 	%r3, %r2, %r1;
	mov.u32 	%r50, %tid.y;
	mov.u32 	%r51, %ntid.y;
	mov.u32 	%r52, %ctaid.y;
	mad.lo.s32 	%r53, %r51, %r52, %r50;
	setp.ge.u32 	%p1, %r3, %r45;
	setp.ge.u32 	%p2, %r53, %r46;
	or.pred  	%p3, %p1, %p2;
	@%p3 bra 	$L__BB6_14;
	setp.eq.s32 	%p4, %r44, 0;
	mov.f32 	%f67, 0f00000000;
	@%p4 bra 	$L__BB6_13;
	mul.lo.s32 	%r5, %r44, %r53;
	and.b32  	%r6, %r44, 7;
	setp.lt.u32 	%p5, %r44, 8;
	mov.f32 	%f67, 0f00000000;
	mov.b32 	%r92, 0;
	@%p5 bra 	$L__BB6_5;
	and.b32  	%r92, %r44, -8;
	neg.s32 	%r90, %r92;
	add.s32 	%r55, %r1, %r45;
	add.s32 	%r89, %r55, %r2;
	shl.b32 	%r10, %r45, 3;
	shl.b32 	%r56, %r45, 1;
	add.s32 	%r88, %r3, %r56;
	mad.lo.s32 	%r87, %r45, 3, %r3;
	shl.b32 	%r57, %r45, 2;
	add.s32 	%r86, %r3, %r57;
	mad.lo.s32 	%r85, %r45, 5, %r3;
	mad.lo.s32 	%r84, %r45, 6, %r3;
	mad.lo.s32 	%r83, %r45, 7, %r3;
	add.s32 	%r81, %r5, 3;
	mov.f32 	%f67, 0f00000000;
	mov.u32 	%r82, %r3;
$L__BB6_4:
	.pragma "nounroll";
	add.s32 	%r58, %r81, -3;
	mul.wide.u32 	%rd6, %r58, 4;
	add.s64 	%rd7, %rd2, %rd6;
	ld.global.f32 	%f17, [%rd7];
	mul.wide.u32 	%rd8, %r82, 4;
	add.s64 	%rd9, %rd1, %rd8;
	ld.global.f32 	%f18, [%rd9];
	fma.rn.f32 	%f19, %f17, %f18, %f67;
	add.s32 	%r59, %r81, -2;
	mul.wide.u32 	%rd10, %r59, 4;
	add.s64 	%rd11, %rd2, %rd10;
	ld.global.f32 	%f20, [%rd11];
	mul.wide.u32 	%rd12, %r89, 4;
	add.s64 	%rd13, %rd1, %rd12;
	ld.global.f32 	%f21, [%rd13];
	fma.rn.f32 	%f22, %f20, %f21, %f19;
	add.s32 	%r60, %r81, -1;
	mul.wide.u32 	%rd14, %r60, 4;
	add.s64 	%rd15, %rd2, %rd14;
	ld.global.f32 	%f23, [%rd15];
	mul.wide.u32 	%rd16, %r88, 4;
	add.s64 	%rd17, %rd1, %rd16;
	ld.global.f32 	%f24, [%rd17];
	fma.rn.f32 	%f25, %f23, %f24, %f22;
	add.s32 	%r61, %r81, 4;
	mul.wide.u32 	%rd18, %r81, 4;
	add.s64 	%rd19, %rd2, %rd18;
	ld.global.f32 	%f26, [%rd19];
	mul.wide.u32 	%rd20, %r87, 4;
	add.s64 	%rd21, %rd1, %rd20;
	ld.global.f32 	%f27, [%rd21];
	fma.rn.f32 	%f28, %f26, %f27, %f25;
	add.s32 	%r62, %r81, 1;
	mul.wide.u32 	%rd22, %r62, 4;
	add.s64 	%rd23, %rd2, %rd22;
	ld.global.f32 	%f29, [%rd23];
	mul.wide.u32 	%rd24, %r86, 4;
	add.s64 	%rd25, %rd1, %rd24;
	ld.global.f32 	%f30, [%rd25];
	fma.rn.f32 	%f31, %f29, %f30, %f28;
	add.s32 	%r63, %r81, 2;
	mul.wide.u32 	%rd26, %r63, 4;
	add.s64 	%rd27, %rd2, %rd26;
	ld.global.f32 	%f32, [%rd27];
	mul.wide.u32 	%rd28, %r85, 4;
	add.s64 	%rd29, %rd1, %rd28;
	ld.global.f32 	%f33, [%rd29];
	fma.rn.f32 	%f34, %f32, %f33, %f31;
	add.s32 	%r64, %r81, 3;
	mul.wide.u32 	%rd30, %r64, 4;
	add.s64 	%rd31, %rd2, %rd30;
	ld.global.f32 	%f35, [%rd31];
	mul.wide.u32 	%rd32, %r84, 4;
	add.s64 	%rd33, %rd1, %rd32;
	ld.global.f32 	%f36, [%rd33];
	fma.rn.f32 	%f37, %f35, %f36, %f34;
	mul.wide.u32 	%rd34, %r61, 4;
	add.s64 	%rd35, %rd2, %rd34;
	ld.global.f32 	%f38, [%rd35];
	mul.wide.u32 	%rd36, %r83, 4;
	add.s64 	%rd37, %rd1, %rd36;
	ld.global.f32 	%f39, [%rd37];
	fma.rn.f32 	%f67, %f38, %f39, %f37;
	add.s32 	%r90, %r90, 8;
	add.s32 	%r89, %r89, %r10;
	add.s32 	%r88, %r88, %r10;
	add.s32 	%r87, %r87, %r10;
	add.s32 	%r86, %r86, %r10;
	add.s32 	%r85, %r85, %r10;
	add.s32 	%r84, %r84, %r10;
	add.s32 	%r83, %r83, %r10;
	add.s32 	%r82, %r82, %r10;
	add.s32 	%r81, %r81, 8;
	setp.ne.s32 	%p6, %r90, 0;
	@%p6 bra 	$L__BB6_4;
$L__BB6_5:
	setp.eq.s32 	%p7, %r6, 0;
	@%p7 bra 	$L__BB6_13;
	and.b32  	%r39, %r44, 3;
	setp.lt.u32 	%p8, %r6, 4;
	@%p8 bra 	$L__BB6_8;
	add.s32 	%r65, %r92, %r5;
	mul.wide.u32 	%rd38, %r65, 4;
	add.s64 	%rd39, %rd2, %rd38;
	ld.global.f32 	%f41, [%rd39];
	mad.lo.s32 	%r66, %r92, %r45, %r3;
	mul.wide.u32 	%rd40, %r66, 4;
	add.s64 	%rd41, %rd1, %rd40;
	ld.global.f32 	%f42, [%rd41];
	fma.rn.f32 	%f43, %f41, %f42, %f67;
	add.s32 	%r67, %r65, 1;
	mul.wide.u32 	%rd42, %r67, 4;
	add.s64 	%rd43, %rd2, %rd42;
	ld.global.f32 	%f44, [%rd43];
	add.s32 	%r68, %r66, %r45;
	mul.wide.u32 	%rd44, %r68, 4;
	add.s64 	%rd45, %rd1, %rd44;
	ld.global.f32 	%f45, [%rd45];
	fma.rn.f32 	%f46, %f44, %f45, %f43;
	add.s32 	%r69, %r65, 2;
	mul.wide.u32 	%rd46, %r69, 4;
	add.s64 	%rd47, %rd2, %rd46;
	ld.global.f32 	%f47, [%rd47];
	add.s32 	%r70, %r68, %r45;
	mul.wide.u32 	%rd48, %r70, 4;
	add.s64 	%rd49, %rd1, %rd48;
	ld.global.f32 	%f48, [%rd49];
	fma.rn.f32 	%f49, %f47, %f48, %f46;
	add.s32 	%r71, %r65, 3;
	mul.wide.u32 	%rd50, %r71, 4;
	add.s64 	%rd51, %rd2, %rd50;
	ld.global.f32 	%f50, [%rd51];
	add.s32 	%r72, %r70, %r45;
	mul.wide.u32 	%rd52, %r72, 4;
	add.s64 	%rd53, %rd1, %rd52;
	ld.global.f32 	%f51, [%rd53];
	fma.rn.f32 	%f67, %f50, %f51, %f49;
	add.s32 	%r92, %r92, 4;
$L__BB6_8:
	setp.eq.s32 	%p9, %r39, 0;
	@%p9 bra 	$L__BB6_13;
	setp.eq.s32 	%p10, %r39, 1;
	@%p10 bra 	$L__BB6_11;
	add.s32 	%r73, %r92, %r5;
	mul.wide.u32 	%rd54, %r73, 4;
	add.s64 	%rd55, %rd2, %rd54;
	ld.global.f32 	%f53, [%rd55];
	mad.lo.s32 	%r74, %r92, %r45, %r3;
	mul.wide.u32 	%rd56, %r74, 4;
	add.s64 	%rd57, %rd1, %rd56;
	ld.global.f32 	%f54, [%rd57];
	fma.rn.f32 	%f55, %f53, %f54, %f67;
	add.s32 	%r75, %r73, 1;
	mul.wide.u32 	%rd58, %r75, 4;
	add.s64 	%rd59, %rd2, %rd58;
	ld.global.f32 	%f56, [%rd59];
	add.s32 	%r76, %r74, %r45;
	mul.wide.u32 	%rd60, %r76, 4;
	add.s64 	%rd61, %rd1, %rd60;
	ld.global.f32 	%f57, [%rd61];
	fma.rn.f32 	%f67, %f56, %f57, %f55;
	add.s32 	%r92, %r92, 2;
$L__BB6_11:
	and.b32  	%r77, %r44, 1;
	setp.eq.b32 	%p11, %r77, 1;
	not.pred 	%p12, %p11;
	@%p12 bra 	$L__BB6_13;
	add.s32 	%r78, %r92, %r5;
	mul.wide.u32 	%rd62, %r78, 4;
	add.s64 	%rd63, %rd2, %rd62;
	ld.global.f32 	%f58, [%rd63];
	mad.lo.s32 	%r79, %r92, %r45, %r3;
	mul.wide.u32 	%rd64, %r79, 4;
	add.s64 	%rd65, %rd1, %rd64;
	ld.global.f32 	%f59, [%rd65];
	fma.rn.f32 	%f67, %f58, %f59, %f67;
$L__BB6_13:
	mad.lo.s32 	%r80, %r45, %r53, %r3;
	cvta.to.global.u64 	%rd66, %rd3;
	mul.wide.u32 	%rd67, %r80, 4;
	add.s64 	%rd68, %rd66, %rd67;
	st.global.f32 	[%rd68], %f67;
$L__BB6_14:
	ret;

}
	// .globl	transpose
.visible .entry transpose(
	.param .u64 .ptr .align 1 transpose_param_0,
	.param .u64 .ptr .align 1 transpose_param_1,
	.param .u32 transpose_param_2,
	.param .u32 transpose_param_3
)
{
	.reg .pred 	%p<3>;
	.reg .b32 	%r<14>;
	.reg .b32 	%f<2>;
	.reg .b64 	%rd<9>;

	ld.param.u64 	%rd1, [transpose_param_0];
	ld.param.u64 	%rd2, [transpose_param_1];
	ld.param.u32 	%r4, [transpose_param_2];
	ld.param.u32 	%r5, [transpose_param_3];
	mov.u32 	%r6, %tid.x;
	mov.u32 	%r7, %ntid.x;
	mov.u32 	%r8, %ctaid.x;
	mad.lo.s32 	%r1, %r7, %r8, %r6;
	mov.u32 	%r9, %tid.y;
	mov.u32 	%r10, %ntid.y;
	mov.u32 	%r11, %ctaid.y;
	mad.lo.s32 	%r2, %r10, %r11, %r9;
	setp.ge.u32 	%p1, %r1, %r4;
	@%p1 bra 	$L__BB7_3;
	div.u32 	%r3, %r5, %r4;
	setp.ge.u32 	%p2, %r2, %r3;
	@%p2 bra 	$L__BB7_3;
	mad.lo.s32 	%r12, %r4, %r2, %r1;
	cvta.to.global.u64 	%rd3, %rd1;
	mul.wide.u32 	%rd4, %r12, 4;
	add.s64 	%rd5, %rd3, %rd4;
	ld.global.f32 	%f1, [%rd5];
	mad.lo.s32 	%r13, %r3, %r1, %r2;
	cvta.to.global.u64 	%rd6, %rd2;
	mul.wide.u32 	%rd7, %r13, 4;
	add.s64 	%rd8, %rd6, %rd7;
	st.global.f32 	[%rd8], %f1;
$L__BB7_3:
	ret;

}
	// .globl	ReLU
.visible .entry ReLU(
	.param .u64 .ptr .align 1 ReLU_param_0,
	.param .u32 ReLU_param_1
)
{
	.reg .pred 	%p<3>;
	.reg .b32 	%r<7>;
	.reg .b32 	%f<2>;
	.reg .b64 	%rd<5>;

	ld.param.u64 	%rd2, [ReLU_param_0];
	ld.param.u32 	%r2, [ReLU_param_1];
	mov.u32 	%r3, %tid.x;
	mov.u32 	%r4, %ntid.x;
	mov.u32 	%r5, %ctaid.x;
	mad.lo.s32 	%r1, %r4, %r5, %r3;
	setp.ge.u32 	%p1, %r1, %r2;
	@%p1 bra 	$L__BB8_3;
	cvta.to.global.u64 	%rd3, %rd2;
	mul.wide.u32 	%rd4, %r1, 4;
	add.s64 	%rd1, %rd3, %rd4;
	ld.global.f32 	%f1, [%rd1];
	setp.geu.f32 	%p2, %f1, 0f00000000;
	@%p2 bra 	$L__BB8_3;
	mov.b32 	%r6, 0;
	st.global.u32 	[%rd1], %r6;
$L__BB8_3:
	ret;

}
	// .globl	ReLU_inf
.visible .entry ReLU_inf(
	.param .u64 .ptr .align 1 ReLU_inf_param_0,
	.param .u32 ReLU_inf_param_1
)
{
	.reg .pred 	%p<3>;
	.reg .b32 	%r<8>;
	.reg .b32 	%f<2>;
	.reg .b64 	%rd<5>;

	ld.param.u64 	%rd2, [ReLU_inf_param_0];
	ld.param.u32 	%r2, [ReLU_inf_param_1];
	mov.u32 	%r3, %tid.x;
	mov.u32 	%r4, %ntid.x;
	mov.u32 	%r5, %ctaid.x;
	mad.lo.s32 	%r1, %r4, %r5, %r3;
	setp.ge.u32 	%p1, %r1, %r2;
	@%p1 bra 	$L__BB9_4;
	cvta.to.global.u64 	%rd3, %rd2;
	mul.wide.u32 	%rd4, %r1, 4;
	add.s64 	%rd1, %rd3, %rd4;
	ld.global.f32 	%f1, [%rd1];
	setp.geu.f32 	%p2, %f1, 0f00000000;
	@%p2 bra 	$L__BB9_3;
	mov.b32 	%r7, 0;
	st.global.u32 	[%rd1], %r7;
	bra.uni 	$L__BB9_4;
$L__BB9_3:
	mov.b32 	%r6, 1065353216;
	st.global.u32 	[%rd1], %r6;
$L__BB9_4:
	ret;

}
	// .globl	Sigmoid
.visible .entry Sigmoid(
	.param .u64 .ptr .align 1 Sigmoid_param_0,
	.param .u32 Sigmoid_param_1
)
{
	.reg .pred 	%p<2>;
	.reg .b32 	%r<8>;
	.reg .b32 	%f<15>;
	.reg .b64 	%rd<5>;

	ld.param.u64 	%rd1, [Sigmoid_param_0];
	ld.param.u32 	%r2, [Sigmoid_param_1];
	mov.u32 	%r3, %tid.x;
	mov.u32 	%r4, %ntid.x;
	mov.u32 	%r5, %ctaid.x;
	mad.lo.s32 	%r1, %r4, %r5, %r3;
	setp.ge.u32 	%p1, %r1, %r2;
	@%p1 bra 	$L__BB10_2;
	cvta.to.global.u64 	%rd2, %rd1;
	mul.wide.u32 	%rd3, %r1, 4;
	add.s64 	%rd4, %rd2, %rd3;
	ld.global.f32 	%f1, [%rd4];
	fma.rn.f32 	%f2, %f1, 0fBBBB989D, 0f3F000000;
	cvt.sat.f32.f32 	%f3, %f2;
	mov.f32 	%f4, 0f4B400001;
	mov.f32 	%f5, 0f437C0000;
	fma.rm.f32 	%f6, %f3, %f5, %f4;
	add.f32 	%f7, %f6, 0fCB40007F;
	neg.f32 	%f8, %f7;
	fma.rn.f32 	%f9, %f1, 0fBFB8AA3B, %f8;
	fma.rn.f32 	%f10, %f1, 0fB2A57060, %f9;
	mov.b32 	%r6, %f6;
	shl.b32 	%r7, %r6, 23;
	mov.b32 	%f11, %r7;
	ex2.approx.ftz.f32 	%f12, %f10;
	fma.rn.f32 	%f13, %f12, %f11, 0f3F800000;
	rcp.rn.f32 	%f14, %f13;
	st.global.f32 	[%rd4], %f14;
$L__BB10_2:
	ret;

}
	// .globl	Sigmoid_inf
.visible .entry Sigmoid_inf(
	.param .u64 .ptr .align 1 Sigmoid_inf_param_0,
	.param .u32 Sigmoid_inf_param_1
)
{
	.reg .pred 	%p<2>;
	.reg .b32 	%r<8>;
	.reg .b32 	%f<18>;
	.reg .b64 	%rd<5>;

	ld.param.u64 	%rd1, [Sigmoid_inf_param_0];
	ld.param.u32 	%r2, [Sigmoid_inf_param_1];
	mov.u32 	%r3, %tid.x;
	mov.u32 	%r4, %ntid.x;
	mov.u32 	%r5, %ctaid.x;
	mad.lo.s32 	%r1, %r4, %r5, %r3;
	setp.ge.u32 	%p1, %r1, %r2;
	@%p1 bra 	$L__BB11_2;
	cvta.to.global.u64 	%rd2, %rd1;
	mul.wide.u32 	%rd3, %r1, 4;
	add.s64 	%rd4, %rd2, %rd3;
	ld.global.f32 	%f1, [%rd4];
	fma.rn.f32 	%f2, %f1, 0fBBBB989D, 0f3F000000;
	cvt.sat.f32.f32 	%f3, %f2;
	mov.f32 	%f4, 0f4B400001;
	mov.f32 	%f5, 0f437C0000;
	fma.rm.f32 	%f6, %f3, %f5, %f4;
	add.f32 	%f7, %f6, 0fCB40007F;
	neg.f32 	%f8, %f7;
	fma.rn.f32 	%f9, %f1, 0fBFB8AA3B, %f8;
	fma.rn.f32 	%f10, %f1, 0fB2A57060, %f9;
	mov.b32 	%r6, %f6;
	shl.b32 	%r7, %r6, 23;
	mov.b32 	%f11, %r7;
	ex2.approx.ftz.f32 	%f12, %f10;
	fma.rn.f32 	%f13, %f12, %f11, 0f3F800000;
	rcp.rn.f32 	%f14, %f13;
	mov.f32 	%f15, 0f3F800000;
	sub.f32 	%f16, %f15, %f14;
	mul.f32 	%f17, %f14, %f16;
	st.global.f32 	[%rd4], %f17;
$L__BB11_2:
	ret;

}
	// .globl	Tanh
.visible .entry Tanh(
	.param .u64 .ptr .align 1 Tanh_param_0,
	.param .u32 Tanh_param_1
)
{
	.reg .pred 	%p<4>;
	.reg .b32 	%r<6>;
	.reg .b32 	%f<17>;
	.reg .b64 	%rd<5>;

	ld.param.u64 	%rd1, [Tanh_param_0];
	ld.param.u32 	%r2, [Tanh_param_1];
	mov.u32 	%r3, %tid.x;
	mov.u32 	%r4, %ntid.x;
	mov.u32 	%r5, %ctaid.x;
	mad.lo.s32 	%r1, %r4, %r5, %r3;
	setp.ge.u32 	%p1, %r1, %r2;
	@%p1 bra 	$L__BB12_2;
	cvta.to.global.u64 	%rd2, %rd1;
	mul.wide.u32 	%rd3, %r1, 4;
	add.s64 	%rd4, %rd2, %rd3;
	ld.global.f32 	%f1, [%rd4];
	abs.f32 	%f2, %f1;
	mul.f32 	%f3, %f2, 0f4038AA3B;
	ex2.approx.ftz.f32 	%f4, %f3;
	add.f32 	%f5, %f4, 0f3F800000;
	rcp.approx.ftz.f32 	%f6, %f5;
	fma.rn.f32 	%f7, %f6, 0fC0000000, 0f3F800000;
	setp.ge.f32 	%p2, %f2, 0f41102CB4;
	selp.f32 	%f8, 0f3F800000, %f7, %p2;
	copysign.f32 	%f9, %f1, %f8;
	mul.f32 	%f10, %f1, %f1;
	fma.rn.f32 	%f11, %f10, 0f3C80F082, 0fBD563CAE;
	fma.rn.f32 	%f12, %f11, %f10, 0f3E085941;
	fma.rn.f32 	%f13, %f12, %f10, 0fBEAAA9ED;
	fma.rn.f32 	%f14, %f13, %f10, 0f00000000;
	fma.rn.f32 	%f15, %f14, %f1, %f1;
	setp.ge.f32 	%p3, %f2, 0f3F19999A;
	selp.f32 	%f16, %f9, %f15, %p3;
	st.global.f32 	[%rd4], %f16;
$L__BB12_2:
	ret;

}
	// .globl	Tanh_inf
.visible .entry Tanh_inf(
	.param .u64 .ptr .align 1 Tanh_inf_param_0,
	.param .u32 Tanh_inf_param_1
)
{
	.reg .pred 	%p<4>;
	.reg .b32 	%r<6>;
	.reg .b32 	%f<20>;
	.reg .b64 	%rd<5>;

	ld.param.u64 	%rd1, [Tanh_inf_param_0];
	ld.param.u32 	%r2, [Tanh_inf_param_1];
	mov.u32 	%r3, %tid.x;
	mov.u32 	%r4, %ntid.x;
	mov.u32 	%r5, %ctaid.x;
	mad.lo.s32 	%r1, %r4, %r5, %r3;
	setp.ge.u32 	%p1, %r1, %r2;
	@%p1 bra 	$L__BB13_2;
	cvta.to.global.u64 	%rd2, %rd1;
	mul.wide.u32 	%rd3, %r1, 4;
	add.s64 	%rd4, %rd2, %rd3;
	ld.global.f32 	%f1, [%rd4];
	abs.f32 	%f2, %f1;
	mul.f32 	%f3, %f2, 0f4038AA3B;
	ex2.approx.ftz.f32 	%f4, %f3;
	add.f32 	%f5, %f4, 0f3F800000;
	rcp.approx.ftz.f32 	%f6, %f5;
	fma.rn.f32 	%f7, %f6, 0fC0000000, 0f3F800000;
	setp.ge.f32 	%p2, %f2, 0f41102CB4;
	selp.f32 	%f8, 0f3F800000, %f7, %p2;
	copysign.f32 	%f9, %f1, %f8;
	mul.f32 	%f10, %f1, %f1;
	fma.rn.f32 	%f11, %f10, 0f3C80F082, 0fBD563CAE;
	fma.rn.f32 	%f12, %f11, %f10, 0f3E085941;
	fma.rn.f32 	%f13, %f12, %f10, 0fBEAAA9ED;
	fma.rn.f32 	%f14, %f13, %f10, 0f00000000;
	fma.rn.f32 	%f15, %f14, %f1, %f1;
	setp.ge.f32 	%p3, %f2, 0f3F19999A;
	selp.f32 	%f16, %f9, %f15, %p3;
	mul.f32 	%f17, %f16, %f16;
	mov.f32 	%f18, 0f3F800000;
	sub.f32 	%f19, %f18, %f17;
	st.global.f32 	[%rd4], %f19;
$L__BB13_2:
	ret;

}
	// .globl	SoftMax
.visible .entry SoftMax(
	.param .u64 .ptr .align 1 SoftMax_param_0,
	.param .u32 SoftMax_param_1,
	.param .u32 SoftMax_param_2
)
{
	.reg .pred 	%p<20>;
	.reg .b32 	%r<205>;
	.reg .b32 	%f<269>;
	.reg .b64 	%rd<91>;

	ld.param.u64 	%rd2, [SoftMax_param_0];
	ld.param.u32 	%r108, [SoftMax_param_1];
	ld.param.u32 	%r109, [SoftMax_param_2];
	cvta.to.global.u64 	%rd1, %rd2;
	mov.u32 	%r1, %tid.x;
	mov.u32 	%r110, %ntid.x;
	mov.u32 	%r111, %ctaid.x;
	mul.lo.s32 	%r2, %r110, %r111;
	add.s32 	%r3, %r2, %r1;
	setp.ge.u32 	%p1, %r3, %r108;
	@%p1 bra 	$L__BB14_26;
	div.u32 	%r4, %r109, %r108;
	setp.gt.u32 	%p2, %r108, %r109;
	@%p2 bra 	$L__BB14_13;
	max.u32 	%r5, %r4, 1;
	and.b32  	%r6, %r5, 7;
	setp.lt.u32 	%p3, %r4, 8;
	mov.b32 	%r171, 0;
	@%p3 bra 	$L__BB14_5;
	and.b32  	%r171, %r5, -8;
	neg.s32 	%r182, %r171;
	add.s32 	%r113, %r1, %r108;
	add.s32 	%r181, %r113, %r2;
	shl.b32 	%r10, %r108, 3;
	shl.b32 	%r114, %r108, 1;
	add.s32 	%r180, %r3, %r114;
	mad.lo.s32 	%r179, %r108, 3, %r3;
	shl.b32 	%r115, %r108, 2;
	add.s32 	%r178, %r3, %r115;
	mad.lo.s32 	%r177, %r108, 5, %r3;
	mad.lo.s32 	%r176, %r108, 6, %r3;
	mad.lo.s32 	%r175, %r108, 7, %r3;
	mov.u32 	%r174, %r3;
$L__BB14_4:
	.pragma "nounroll";
	mul.wide.u32 	%rd3, %r174, 4;
	add.s64 	%rd4, %rd1, %rd3;
	ld.global.f32 	%f17, [%rd4];
	fma.rn.f32 	%f18, %f17, 0f3BBB989D, 0f3F000000;
	cvt.sat.f32.f32 	%f19, %f18;
	mov.f32 	%f20, 0f4B400001;
	mov.f32 	%f21, 0f437C0000;
	fma.rm.f32 	%f22, %f19, %f21, %f20;
	add.f32 	%f23, %f22, 0fCB40007F;
	neg.f32 	%f24, %f23;
	fma.rn.f32 	%f25, %f17, 0f3FB8AA3B, %f24;
	fma.rn.f32 	%f26, %f17, 0f32A57060, %f25;
	mov.b32 	%r116, %f22;
	shl.b32 	%r117, %r116, 23;
	mov.b32 	%f27, %r117;
	ex2.approx.ftz.f32 	%f28, %f26;
	mul.f32 	%f29, %f28, %f27;
	st.global.f32 	[%rd4], %f29;
	add.f32 	%f30, %f267, %f29;
	mul.wide.u32 	%rd5, %r181, 4;
	add.s64 	%rd6, %rd1, %rd5;
	ld.global.f32 	%f31, [%rd6];
	fma.rn.f32 	%f32, %f31, 0f3BBB989D, 0f3F000000;
	cvt.sat.f32.f32 	%f33, %f32;
	fma.rm.f32 	%f34, %f33, %f21, %f20;
	add.f32 	%f35, %f34, 0fCB40007F;
	neg.f32 	%f36, %f35;
	fma.rn.f32 	%f37, %f31, 0f3FB8AA3B, %f36;
	fma.rn.f32 	%f38, %f31, 0f32A57060, %f37;
	mov.b32 	%r118, %f34;
	shl.b32 	%r119, %r118, 23;
	mov.b32 	%f39, %r119;
	ex2.approx.ftz.f32 	%f40, %f38;
	mul.f32 	%f41, %f40, %f39;
	st.global.f32 	[%rd6], %f41;
	add.f32 	%f42, %f30, %f41;
	mul.wide.u32 	%rd7, %r180, 4;
	add.s64 	%rd8, %rd1, %rd7;
	ld.global.f32 	%f43, [%rd8];
	fma.rn.f32 	%f44, %f43, 0f3BBB989D, 0f3F000000;
	cvt.sat.f32.f32 	%f45, %f44;
	fma.rm.f32 	%f46, %f45, %f21, %f20;
	add.f32 	%f47, %f46, 0fCB40007F;
	neg.f32 	%f48, %f47;
	fma.rn.f32 	%f49, %f43, 0f3FB8AA3B, %f48;
	fma.rn.f32 	%f50, %f43, 0f32A57060, %f49;
	mov.b32 	%r120, %f46;
	shl.b32 	%r121, %r120, 23;
	mov.b32 	%f51, %r121;
	ex2.approx.ftz.f32 	%f52, %f50;
	mul.f32 	%f53, %f52, %f51;
	st.global.f32 	[%rd8], %f53;
	add.f32 	%f54, %f42, %f53;
	mul.wide.u32 	%rd9, %r179, 4;
	add.s64 	%rd10, %rd1, %rd9;
	ld.global.f32 	%f55, [%rd10];
	fma.rn.f32 	%f56, %f55, 0f3BBB989D, 0f3F000000;
	cvt.sat.f32.f32 	%f57, %f56;
	fma.rm.f32 	%f58, %f57, %f21, %f20;
	add.f32 	%f59, %f58, 0fCB40007F;
	neg.f32 	%f60, %f59;
	fma.rn.f32 	%f61, %f55, 0f3FB8AA3B, %f60;
	fma.rn.f32 	%f62, %f55, 0f32A57060, %f61;
	mov.b32 	%r122, %f58;
	shl.b32 	%r123, %r122, 23;
	mov.b32 	%f63, %r123;
	ex2.approx.ftz.f32 	%f64, %f62;
	mul.f32 	%f65, %f64, %f63;
	st.global.f32 	[%rd10], %f65;
	add.f32 	%f66, %f54, %f65;
	mul.wide.u32 	%rd11, %r178, 4;
	add.s64 	%rd12, %rd1, %rd11;
	ld.global.f32 	%f67, [%rd12];
	fma.rn.f32 	%f68, %f67, 0f3BBB989D, 0f3F000000;
	cvt.sat.f32.f32 	%f69, %f68;
	fma.rm.f32 	%f70, %f69, %f21, %f20;
	add.f32 	%f71, %f70, 0fCB40007F;
	neg.f32 	%f72, %f71;
	fma.rn.f32 	%f73, %f67, 0f3FB8AA3B, %f72;
	fma.rn.f32 	%f74, %f67, 0f32A57060, %f73;
	mov.b32 	%r124, %f70;
	shl.b32 	%r125, %r124, 23;
	mov.b32 	%f75, %r125;
	ex2.approx.ftz.f32 	%f76, %f74;
	mul.f32 	%f77, %f76, %f75;
	st.global.f32 	[%rd12], %f77;
	add.f32 	%f78, %f66, %f77;
	mul.wide.u32 	%rd13, %r177, 4;
	add.s64 	%rd14, %rd1, %rd13;
	ld.global.f32 	%f79, [%rd14];
	fma.rn.f32 	%f80, %f79, 0f3BBB989D, 0f3F000000;
	cvt.sat.f32.f32 	%f81, %f80;
	fma.rm.f32 	%f82, %f81, %f21, %f20;
	add.f32 	%f83, %f82, 0fCB40007F;
	neg.f32 	%f84, %f83;
	fma.rn.f32 	%f85, %f79, 0f3FB8AA3B, %f84;
	fma.rn.f32 	%f86, %f79, 0f32A57060, %f85;
	mov.b32 	%r126, %f82;
	shl.b32 	%r127, %r126, 23;
	mov.b32 	%f87, %r127;
	ex2.approx.ftz.f32 	%f88, %f86;
	mul.f32 	%f89, %f88, %f87;
	st.global.f32 	[%rd14], %f89;
	add.f32 	%f90, %f78, %f89;
	mul.wide.u32 	%rd15, %r176, 4;
	add.s64 	%rd16, %rd1, %rd15;
	ld.global.f32 	%f91, [%rd16];
	fma.rn.f32 	%f92, %f91, 0f3BBB989D, 0f3F000000;
	cvt.sat.f32.f32 	%f93, %f92;
	fma.rm.f32 	%f94, %f93, %f21, %f20;
	add.f32 	%f95, %f94, 0fCB40007F;
	neg.f32 	%f96, %f95;
	fma.rn.f32 	%f97, %f91, 0f3FB8AA3B, %f96;
	fma.rn.f32 	%f98, %f91, 0f32A57060, %f97;
	mov.b32 	%r128, %f94;
	shl.b32 	%r129, %r128, 23;
	mov.b32 	%f99, %r129;
	ex2.approx.ftz.f32 	%f100, %f98;
	mul.f32 	%f101, %f100, %f99;
	st.global.f32 	[%rd16], %f101;
	add.f32 	%f102, %f90, %f101;
	mul.wide.u32 	%rd17, %r175, 4;
	add.s64 	%rd18, %rd1, %rd17;
	ld.global.f32 	%f103, [%rd18];
	fma.rn.f32 	%f104, %f103, 0f3BBB989D, 0f3F000000;
	cvt.sat.f32.f32 	%f105, %f104;
	fma.rm.f32 	%f106, %f105, %f21, %f20;
	add.f32 	%f107, %f106, 0fCB40007F;
	neg.f32 	%f108, %f107;
	fma.rn.f32 	%f109, %f103, 0f3FB8AA3B, %f108;
	fma.rn.f32 	%f110, %f103, 0f32A57060, %f109;
	mov.b32 	%r130, %f106;
	shl.b32 	%r131, %r130, 23;
	mov.b32 	%f111, %r131;
	ex2.approx.ftz.f32 	%f112, %f110;
	mul.f32 	%f113, %f112, %f111;
	st.global.f32 	[%rd18], %f113;
	add.f32 	%f267, %f102, %f113;
	add.s32 	%r182, %r182, 8;
	add.s32 	%r181, %r181, %r10;
	add.s32 	%r180, %r180, %r10;
	add.s32 	%r179, %r179, %r10;
	add.s32 	%r178, %r178, %r10;
	add.s32 	%r177, %r177, %r10;
	add.s32 	%r176, %r176, %r10;
	add.s32 	%r175, %r175, %r10;
	add.s32 	%r174, %r174, %r10;
	setp.eq.s32 	%p4, %r182, 0;
	@%p4 bra 	$L__BB14_5;
	bra.uni 	$L__BB14_4;
$L__BB14_5:
	setp.eq.s32 	%p5, %r6, 0;
	@%p5 bra 	$L__BB14_13;
	and.b32  	%r18, %r5, 3;
	setp.lt.u32 	%p6, %r6, 4;
	@%p6 bra 	$L__BB14_8;
	mad.lo.s32 	%r132, %r171, %r108, %r3;
	mul.wide.u32 	%rd19, %r132, 4;
	add.s64 	%rd20, %rd1, %rd19;
	ld.global.f32 	%f115, [%rd20];
	fma.rn.f32 	%f116, %f115, 0f3BBB989D, 0f3F000000;
	cvt.sat.f32.f32 	%f117, %f116;
	mov.f32 	%f118, 0f4B400001;
	mov.f32 	%f119, 0f437C0000;
	fma.rm.f32 	%f120, %f117, %f119, %f118;
	add.f32 	%f121, %f120, 0fCB40007F;
	neg.f32 	%f122, %f121;
	fma.rn.f32 	%f123, %f115, 0f3FB8AA3B, %f122;
	fma.rn.f32 	%f124, %f115, 0f32A57060, %f123;
	mov.b32 	%r133, %f120;
	shl.b32 	%r134, %r133, 23;
	mov.b32 	%f125, %r134;
	ex2.approx.ftz.f32 	%f126, %f124;
	mul.f32 	%f127, %f126, %f125;
	st.global.f32 	[%rd20], %f127;
	add.f32 	%f128, %f267, %f127;
	add.s32 	%r135, %r132, %r108;
	mul.wide.u32 	%rd21, %r135, 4;
	add.s64 	%rd22, %rd1, %rd21;
	ld.global.f32 	%f129, [%rd22];
	fma.rn.f32 	%f130, %f129, 0f3BBB989D, 0f3F000000;
	cvt.sat.f32.f32 	%f131, %f130;
	fma.rm.f32 	%f132, %f131, %f119, %f118;
	add.f32 	%f133, %f132, 0fCB40007F;
	neg.f32 	%f134, %f133;
	fma.rn.f32 	%f135, %f129, 0f3FB8AA3B, %f134;
	fma.rn.f32 	%f136, %f129, 0f32A57060, %f135;
	mov.b32 	%r136, %f132;
	shl.b32 	%r137, %r136, 23;
	mov.b32 	%f137, %r137;
	ex2.approx.ftz.f32 	%f138, %f136;
	mul.f32 	%f139, %f138, %f137;
	st.global.f32 	[%rd22], %f139;
	add.f32 	%f140, %f128, %f139;
	add.s32 	%r138, %r135, %r108;
	mul.wide.u32 	%rd23, %r138, 4;
	add.s64 	%rd24, %rd1, %rd23;
	ld.global.f32 	%f141, [%rd24];
	fma.rn.f32 	%f142, %f141, 0f3BBB989D, 0f3F000000;
	cvt.sat.f32.f32 	%f143, %f142;
	fma.rm.f32 	%f144, %f143, %f119, %f118;
	add.f32 	%f145, %f144, 0fCB40007F;
	neg.f32 	%f146, %f145;
	fma.rn.f32 	%f147, %f141, 0f3FB8AA3B, %f146;
	fma.rn.f32 	%f148, %f141, 0f32A57060, %f147;
	mov.b32 	%r139, %f144;
	shl.b32 	%r140, %r139, 23;
	mov.b32 	%f149, %r140;
	ex2.approx.ftz.f32 	%f150, %f148;
	mul.f32 	%f151, %f150, %f149;
	st.global.f32 	[%rd24], %f151;
	add.f32 	%f152, %f140, %f151;
	add.s32 	%r141, %r138, %r108;
	mul.wide.u32 	%rd25, %r141, 4;
	add.s64 	%rd26, %rd1, %rd25;
	ld.global.f32 	%f153, [%rd26];
	fma.rn.f32 	%f154, %f153, 0f3BBB989D, 0f3F000000;
	cvt.sat.f32.f32 	%f155, %f154;
	fma.rm.f32 	%f156, %f155, %f119, %f118;
	add.f32 	%f157, %f156, 0fCB40007F;
	neg.f32 	%f158, %f157;
	fma.rn.f32 	%f159, %f153, 0f3FB8AA3B, %f158;
	fma.rn.f32 	%f160, %f153, 0f32A57060, %f159;
	mov.b32 	%r142, %f156;
	shl.b32 	%r143, %r142, 23;
	mov.b32 	%f161, %r143;
	ex2.approx.ftz.f32 	%f162, %f160;
	mul.f32 	%f163, %f162, %f161;
	st.global.f32 	[%rd26], %f163;
	add.f32 	%f267, %f152, %f163;
	add.s32 	%r171, %r171, 4;
$L__BB14_8:
	setp.eq.s32 	%p7, %r18, 0;
	@%p7 bra 	$L__BB14_13;
	setp.eq.s32 	%p8, %r18, 1;
	@%p8 bra 	$L__BB14_11;
	mad.lo.s32 	%r144, %r171, %r108, %r3;
	mul.wide.u32 	%rd27, %r144, 4;
	add.s64 	%rd28, %rd1, %rd27;
	ld.global.f32 	%f165, [%rd28];
	fma.rn.f32 	%f166, %f165, 0f3BBB989D, 0f3F000000;
	cvt.sat.f32.f32 	%f167, %f166;
	mov.f32 	%f168, 0f4B400001;
	mov.f32 	%f169, 0f437C0000;
	fma.rm.f32 	%f170, %f167, %f169, %f168;
	add.f32 	%f171, %f170, 0fCB40007F;
	neg.f32 	%f172, %f171;
	fma.rn.f32 	%f173, %f165, 0f3FB8AA3B, %f172;
	fma.rn.f32 	%f174, %f165, 0f32A57060, %f173;
	mov.b32 	%r145, %f170;
	shl.b32 	%r146, %r145, 23;
	mov.b32 	%f175, %r146;
	ex2.approx.ftz.f32 	%f176, %f174;
	mul.f32 	%f177, %f176, %f175;
	st.global.f32 	[%rd28], %f177;
	add.f32 	%f178, %f267, %f177;
	add.s32 	%r147, %r144, %r108;
	mul.wide.u32 	%rd29, %r147, 4;
	add.s64 	%rd30, %rd1, %rd29;
	ld.global.f32 	%f179, [%rd30];
	fma.rn.f32 	%f180, %f179, 0f3BBB989D, 0f3F000000;
	cvt.sat.f32.f32 	%f181, %f180;
	fma.rm.f32 	%f182, %f181, %f169, %f168;
	add.f32 	%f183, %f182, 0fCB40007F;
	neg.f32 	%f184, %f183;
	fma.rn.f32 	%f185, %f179, 0f3FB8AA3B, %f184;
	fma.rn.f32 	%f186, %f179, 0f32A57060, %f185;
	mov.b32 	%r148, %f182;
	shl.b32 	%r149, %r148, 23;
	mov.b32 	%f187, %r149;
	ex2.approx.ftz.f32 	%f188, %f186;
	mul.f32 	%f189, %f188, %f187;
	st.global.f32 	[%rd30], %f189;
	add.f32 	%f267, %f178, %f189;
	add.s32 	%r171, %r171, 2;
$L__BB14_11:
	and.b32  	%r150, %r5, 1;
	setp.eq.b32 	%p9, %r150, 1;
	not.pred 	%p10, %p9;
	@%p10 bra 	$L__BB14_13;
	mad.lo.s32 	%r151, %r171, %r108, %r3;
	mul.wide.u32 	%rd31, %r151, 4;
	add.s64 	%rd32, %rd1, %rd31;
	ld.global.f32 	%f190, [%rd32];
	fma.rn.f32 	%f191, %f190, 0f3BBB989D, 0f3F000000;
	cvt.sat.f32.f32 	%f192, %f191;
	mov.f32 	%f193, 0f4B400001;
	mov.f32 	%f194, 0f437C0000;
	fma.rm.f32 	%f195, %f192, %f194, %f193;
	add.f32 	%f196, %f195, 0fCB40007F;
	neg.f32 	%f197, %f196;
	fma.rn.f32 	%f198, %f190, 0f3FB8AA3B, %f197;
	fma.rn.f32 	%f199, %f190, 0f32A57060, %f198;
	mov.b32 	%r152, %f195;
	shl.b32 	%r153, %r152, 23;
	mov.b32 	%f200, %r153;
	ex2.approx.ftz.f32 	%f201, %f199;
	mul.f32 	%f202, %f201, %f200;
	st.global.f32 	[%rd32], %f202;
	add.f32 	%f267, %f267, %f202;
$L__BB14_13:
	setp.gt.u32 	%p11, %r108, %r109;
	@%p11 bra 	$L__BB14_26;
	max.u32 	%r23, %r4, 1;
	and.b32  	%r24, %r23, 15;
	setp.lt.u32 	%p12, %r4, 16;
	mov.b32 	%r200, 0;
	@%p12 bra 	$L__BB14_17;
	and.b32  	%r200, %r23, -16;
	neg.s32 	%r199, %r200;
	add.s32 	%r155, %r1, %r108;
	add.s32 	%r198, %r155, %r2;
	shl.b32 	%r28, %r108, 4;
	shl.b32 	%r156, %r108, 1;
	add.s32 	%r197, %r3, %r156;
	mad.lo.s32 	%r196, %r108, 3, %r3;
	shl.b32 	%r157, %r108, 2;
	add.s32 	%r195, %r3, %r157;
	mad.lo.s32 	%r194, %r108, 5, %r3;
	mad.lo.s32 	%r193, %r108, 6, %r3;
	mad.lo.s32 	%r192, %r108, 7, %r3;
	shl.b32 	%r158, %r108, 3;
	add.s32 	%r191, %r3, %r158;
	mad.lo.s32 	%r190, %r108, 9, %r3;
	mad.lo.s32 	%r189, %r108, 10, %r3;
	mad.lo.s32 	%r188, %r108, 11, %r3;
	mad.lo.s32 	%r187, %r108, 12, %r3;
	mad.lo.s32 	%r186, %r108, 13, %r3;
	mad.lo.s32 	%r185, %r108, 14, %r3;
	mad.lo.s32 	%r184, %r108, 15, %r3;
	mov.u32 	%r183, %r3;
$L__BB14_16:
	.pragma "nounroll";
	mul.wide.u32 	%rd33, %r183, 4;
	add.s64 	%rd34, %rd1, %rd33;
	ld.global.f32 	%f203, [%rd34];
	div.rn.f32 	%f204, %f203, %f267;
	st.global.f32 	[%rd34], %f204;
	mul.wide.u32 	%rd35, %r198, 4;
	add.s64 	%rd36, %rd1, %rd35;
	ld.global.f32 	%f205, [%rd36];
	div.rn.f32 	%f206, %f205, %f267;
	st.global.f32 	[%rd36], %f206;
	mul.wide.u32 	%rd37, %r197, 4;
	add.s64 	%rd38, %rd1, %rd37;
	ld.global.f32 	%f207, [%rd38];
	div.rn.f32 	%f208, %f207, %f267;
	st.global.f32 	[%rd38], %f208;
	mul.wide.u32 	%rd39, %r196, 4;
	add.s64 	%rd40, %rd1, %rd39;
	ld.global.f32 	%f209, [%rd40];
	div.rn.f32 	%f210, %f209, %f267;
	st.global.f32 	[%rd40], %f210;
	mul.wide.u32 	%rd41, %r195, 4;
	add.s64 	%rd42, %rd1, %rd41;
	ld.global.f32 	%f211, [%rd42];
	div.rn.f32 	%f212, %f211, %f267;
	st.global.f32 	[%rd42], %f212;
	mul.wide.u32 	%rd43, %r194, 4;
	add.s64 	%rd44, %rd1, %rd43;
	ld.global.f32 	%f213, [%rd44];
	div.rn.f32 	%f214, %f213, %f267;
	st.global.f32 	[%rd44], %f214;
	mul.wide.u32 	%rd45, %r193, 4;
	add.s64 	%rd46, %rd1, %rd45;
	ld.global.f32 	%f215, [%rd46];
	div.rn.f32 	%f216, %f215, %f267;
	st.global.f32 	[%rd46], %f216;
	mul.wide.u32 	%rd47, %r192, 4;
	add.s64 	%rd48, %rd1, %rd47;
	ld.global.f32 	%f217, [%rd48];
	div.rn.f32 	%f218, %f217, %f267;
	st.global.f32 	[%rd48], %f218;
	mul.wide.u32 	%rd49, %r191, 4;
	add.s64 	%rd50, %rd1, %rd49;
	ld.global.f32 	%f219, [%rd50];
	div.rn.f32 	%f220, %f219, %f267;
	st.global.f32 	[%rd50], %f220;
	mul.wide.u32 	%rd51, %r190, 4;
	add.s64 	%rd52, %rd1, %rd51;
	ld.global.f32 	%f221, [%rd52];
	div.rn.f32 	%f222, %f221, %f267;
	st.global.f32 	[%rd52], %f222;
	mul.wide.u32 	%rd53, %r189, 4;
	add.s64 	%rd54, %rd1, %rd53;
	ld.global.f32 	%f223, [%rd54];
	div.rn.f32 	%f224, %f223, %f267;
	st.global.f32 	[%rd54], %f224;
	mul.wide.u32 	%rd55, %r188, 4;
	add.s64 	%rd56, %rd1, %rd55;
	ld.global.f32 	%f225, [%rd56];
	div.rn.f32 	%f226, %f225, %f267;
	st.global.f32 	[%rd56], %f226;
	mul.wide.u32 	%rd57, %r187, 4;
	add.s64 	%rd58, %rd1, %rd57;
	ld.global.f32 	%f227, [%rd58];
	div.rn.f32 	%f228, %f227, %f267;
	st.global.f32 	[%rd58], %f228;
	mul.wide.u32 	%rd59, %r186, 4;
	add.s64 	%rd60, %rd1, %rd59;
	ld.global.f32 	%f229, [%rd60];
	div.rn.f32 	%f230, %f229, %f267;
	st.global.f32 	[%rd60], %f230;
	mul.wide.u32 	%rd61, %r185, 4;
	add.s64 	%rd62, %rd1, %rd61;
	ld.global.f32 	%f231, [%rd62];
	div.rn.f32 	%f232, %f231, %f267;
	st.global.f32 	[%rd62], %f232;
	mul.wide.u32 	%rd63, %r184, 4;
	add.s64 	%rd64, %rd1, %rd63;
	ld.global.f32 	%f233, [%rd64];
	div.rn.f32 	%f234, %f233, %f267;
	st.global.f32 	[%rd64], %f234;
	add.s32 	%r199, %r199, 16;
	add.s32 	%r198, %r198, %r28;
	add.s32 	%r197, %r197, %r28;
	add.s32 	%r196, %r196, %r28;
	add.s32 	%r195, %r195, %r28;
	add.s32 	%r194, %r194, %r28;
	add.s32 	%r193, %r193, %r28;
	add.s32 	%r192, %r192, %r28;
	add.s32 	%r191, %r191, %r28;
	add.s32 	%r190, %r190, %r28;
	add.s32 	%r189, %r189, %r28;
	add.s32 	%r188, %r188, %r28;
	add.s32 	%r187, %r187, %r28;
	add.s32 	%r186, %r186, %r28;
	add.s32 	%r185, %r185, %r28;
	add.s32 	%r184, %r184, %r28;
	add.s32 	%r183, %r183, %r28;
	setp.ne.s32 	%p13, %r199, 0;
	@%p13 bra 	$L__BB14_16;
$L__BB14_17:
	setp.eq.s32 	%p14, %r24, 0;
	@%p14 bra 	$L__BB14_26;
	and.b32  	%r96, %r23, 7;
	setp.lt.u32 	%p15, %r24, 8;
	@%p15 bra 	$L__BB14_20;
	mad.lo.s32 	%r159, %r200, %r108, %r3;
	mul.wide.u32 	%rd65, %r159, 4;
	add.s64 	%rd66, %rd1, %rd65;
	ld.global.f32 	%f235, [%rd66];
	div.rn.f32 	%f236, %f235, %f267;
	st.global.f32 	[%rd66], %f236;
	add.s32 	%r160, %r159, %r108;
	mul.wide.u32 	%rd67, %r160, 4;
	add.s64 	%rd68, %rd1, %rd67;
	ld.global.f32 	%f237, [%rd68];
	div.rn.f32 	%f238, %f237, %f267;
	st.global.f32 	[%rd68], %f238;
	add.s32 	%r161, %r160, %r108;
	mul.wide.u32 	%rd69, %r161, 4;
	add.s64 	%rd70, %rd1, %rd69;
	ld.global.f32 	%f239, [%rd70];
	div.rn.f32 	%f240, %f239, %f267;
	st.global.f32 	[%rd70], %f240;
	add.s32 	%r162, %r161, %r108;
	mul.wide.u32 	%rd71, %r162, 4;
	add.s64 	%rd72, %rd1, %rd71;
	ld.global.f32 	%f241, [%rd72];
	div.rn.f32 	%f242, %f241, %f267;
	st.global.f32 	[%rd72], %f242;
	add.s32 	%r163, %r162, %r108;
	mul.wide.u32 	%rd73, %r163, 4;
	add.s64 	%rd74, %rd1, %rd73;
	ld.global.f32 	%f243, [%rd74];
	div.rn.f32 	%f244, %f243, %f267;
	st.global.f32 	[%rd74], %f244;
	add.s32 	%r164, %r163, %r108;
	mul.wide.u32 	%rd75, %r164, 4;
	add.s64 	%rd76, %rd1, %rd75;
	ld.global.f32 	%f245, [%rd76];
	div.rn.f32 	%f246, %f245, %f267;
	st.global.f32 	[%rd76], %f246;
	add.s32 	%r165, %r164, %r108;
	mul.wide.u32 	%rd77, %r165, 4;
	add.s64 	%rd78, %rd1, %rd77;
	ld.global.f32 	%f247, [%rd78];
	div.rn.f32 	%f248, %f247, %f267;
	st.global.f32 	[%rd78], %f248;
	add.s32 	%r166, %r165, %r108;
	mul.wide.u32 	%rd79, %r166, 4;
	add.s64 	%rd80, %rd1, %rd79;
	ld.global.f32 	%f249, [%rd80];
	div.rn.f32 	%f250, %f249, %f267;
	st.global.f32 	[%rd80], %f250;
	add.s32 	%r200, %r200, 8;
$L__BB14_20:
	setp.eq.s32 	%p16, %r96, 0;
	@%p16 bra 	$L__BB14_26;
	and.b32  	%r99, %r23, 3;
	setp.lt.u32 	%p17, %r96, 4;
	@%p17 bra 	$L__BB14_23;
	mad.lo.s32 	%r167, %r200, %r108, %r3;
	mul.wide.u32 	%rd81, %r167, 4;
	add.s64 	%rd82, %rd1, %rd81;
	ld.global.f32 	%f251, [%rd82];
	div.rn.f32 	%f252, %f251, %f267;
	st.global.f32 	[%rd82], %f252;
	add.s32 	%r168, %r167, %r108;
	mul.wide.u32 	%rd83, %r168, 4;
	add.s64 	%rd84, %rd1, %rd83;
	ld.global.f32 	%f253, [%rd84];
	div.rn.f32 	%f254, %f253, %f267;
	st.global.f32 	[%rd84], %f254;
	add.s32 	%r169, %r168, %r108;
	mul.wide.u32 	%rd85, %r169, 4;
	add.s64 	%rd86, %rd1, %rd85;
	ld.global.f32 	%f255, [%rd86];
	div.rn.f32 	%f256, %f255, %f267;
	st.global.f32 	[%rd86], %f256;
	add.s32 	%r170, %r169, %r108;
	mul.wide.u32 	%rd87, %r170, 4;
	add.s64 	%rd88, %rd1, %rd87;
	ld.global.f32 	%f257, [%rd88];
	div.rn.f32 	%f258, %f257, %f267;
	st.global.f32 	[%rd88], %f258;
	add.s32 	%r200, %r200, 4;
$L__BB14_23:
	setp.eq.s32 	%p18, %r99, 0;
	@%p18 bra 	$L__BB14_26;
	mad.lo.s32 	%r204, %r200, %r108, %r3;
	neg.s32 	%r203, %r99;
$L__BB14_25:
	.pragma "nounroll";
	mul.wide.u32 	%rd89, %r204, 4;
	add.s64 	%rd90, %rd1, %rd89;
	ld.global.f32 	%f259, [%rd90];
	div.rn.f32 	%f260, %f259, %f267;
	st.global.f32 	[%rd90], %f260;
	add.s32 	%r204, %r204, %r108;
	add.s32 	%r203, %r203, 1;
	setp.ne.s32 	%p19, %r203, 0;
	@%p19 bra 	$L__BB14_25;
$L__BB14_26:
	ret;

}
	// .globl	Mean_Squared_Error
.visible .entry Mean_Squared_Error(
	.param .u64 .ptr .align 1 Mean_Squared_Error_param_0,
	.param .u64 .ptr .align 1 Mean_Squared_Error_param_1,
	.param .u64 .ptr .align 1 Mean_Squared_Error_param_2,
	.param .u32 Mean_Squared_Error_param_3,
	.param .u32 Mean_Squared_Error_param_4
)
{
	.reg .pred 	%p<11>;
	.reg .b32 	%r<115>;
	.reg .b32 	%f<141>;
	.reg .b64 	%rd<97>;

	ld.param.u64 	%rd4, [Mean_Squared_Error_param_1];
	ld.param.u64 	%rd5, [Mean_Squared_Error_param_2];
	ld.param.u32 	%r71, [Mean_Squared_Error_param_3];
	ld.param.u32 	%r72, [Mean_Squared_Error_param_4];
	cvta.to.global.u64 	%rd1, %rd5;
	cvta.to.global.u64 	%rd2, %rd4;
	mov.u32 	%r1, %tid.x;
	mov.u32 	%r73, %ntid.x;
	mov.u32 	%r74, %ctaid.x;
	mul.lo.s32 	%r2, %r73, %r74;
	add.s32 	%r3, %r2, %r1;
	setp.ge.u32 	%p1, %r3, %r71;
	@%p1 bra 	$L__BB15_15;
	setp.gt.u32 	%p2, %r71, %r72;
	mov.f32 	%f140, 0f00000000;
	@%p2 bra 	$L__BB15_14;
	div.u32 	%r76, %r72, %r71;
	max.u32 	%r4, %r76, 1;
	setp.lt.u32 	%p3, %r76, 16;
	mov.f32 	%f140, 0f00000000;
	mov.b32 	%r111, 0;
	@%p3 bra 	$L__BB15_5;
	and.b32  	%r111, %r4, -16;
	neg.s32 	%r109, %r111;
	add.s32 	%r77, %r1, %r71;
	add.s32 	%r108, %r77, %r2;
	shl.b32 	%r8, %r71, 4;
	shl.b32 	%r78, %r71, 1;
	add.s32 	%r107, %r3, %r78;
	mad.lo.s32 	%r106, %r71, 3, %r3;
	shl.b32 	%r79, %r71, 2;
	add.s32 	%r105, %r3, %r79;
	mad.lo.s32 	%r104, %r71, 5, %r3;
	mad.lo.s32 	%r103, %r71, 6, %r3;
	mad.lo.s32 	%r102, %r71, 7, %r3;
	shl.b32 	%r80, %r71, 3;
	add.s32 	%r101, %r3, %r80;
	mad.lo.s32 	%r100, %r71, 9, %r3;
	mad.lo.s32 	%r99, %r71, 10, %r3;
	mad.lo.s32 	%r98, %r71, 11, %r3;
	mad.lo.s32 	%r97, %r71, 12, %r3;
	mad.lo.s32 	%r96, %r71, 13, %r3;
	mad.lo.s32 	%r95, %r71, 14, %r3;
	mad.lo.s32 	%r94, %r71, 15, %r3;
	mov.f32 	%f140, 0f00000000;
	mov.u32 	%r93, %r3;
$L__BB15_4:
	.pragma "nounroll";
	mul.wide.u32 	%rd6, %r93, 4;
	add.s64 	%rd7, %rd2, %rd6;
	ld.global.f32 	%f18, [%rd7];
	add.s64 	%rd8, %rd1, %rd6;
	ld.global.f32 	%f19, [%rd8];
	sub.f32 	%f20, %f18, %f19;
	fma.rn.f32 	%f21, %f20, %f20, %f140;
	mul.wide.u32 	%rd9, %r108, 4;
	add.s64 	%rd10, %rd2, %rd9;
	ld.global.f32 	%f22, [%rd10];
	add.s64 	%rd11, %rd1, %rd9;
	ld.global.f32 	%f23, [%rd11];
	sub.f32 	%f24, %f22, %f23;
	fma.rn.f32 	%f25, %f24, %f24, %f21;
	mul.wide.u32 	%rd12, %r107, 4;
	add.s64 	%rd13, %rd2, %rd12;
	ld.global.f32 	%f26, [%rd13];
	add.s64 	%rd14, %rd1, %rd12;
	ld.global.f32 	%f27, [%rd14];
	sub.f32 	%f28, %f26, %f27;
	fma.rn.f32 	%f29, %f28, %f28, %f25;
	mul.wide.u32 	%rd15, %r106, 4;
	add.s64 	%rd16, %rd2, %rd15;
	ld.global.f32 	%f30, [%rd16];
	add.s64 	%rd17, %rd1, %rd15;
	ld.global.f32 	%f31, [%rd17];
	sub.f32 	%f32, %f30, %f31;
	fma.rn.f32 	%f33, %f32, %f32, %f29;
	mul.wide.u32 	%rd18, %r105, 4;
	add.s64 	%rd19, %rd2, %rd18;
	ld.global.f32 	%f34, [%rd19];
	add.s64 	%rd20, %rd1, %rd18;
	ld.global.f32 	%f35, [%rd20];
	sub.f32 	%f36, %f34, %f35;
	fma.rn.f32 	%f37, %f36, %f36, %f33;
	mul.wide.u32 	%rd21, %r104, 4;
	add.s64 	%rd22, %rd2, %rd21;
	ld.global.f32 	%f38, [%rd22];
	add.s64 	%rd23, %rd1, %rd21;
	ld.global.f32 	%f39, [%rd23];
	sub.f32 	%f40, %f38, %f39;
	fma.rn.f32 	%f41, %f40, %f40, %f37;
	mul.wide.u32 	%rd24, %r103, 4;
	add.s64 	%rd25, %rd2, %rd24;
	ld.global.f32 	%f42, [%rd25];
	add.s64 	%rd26, %rd1, %rd24;
	ld.global.f32 	%f43, [%rd26];
	sub.f32 	%f44, %f42, %f43;
	fma.rn.f32 	%f45, %f44, %f44, %f41;
	mul.wide.u32 	%rd27, %r102, 4;
	add.s64 	%rd28, %rd2, %rd27;
	ld.global.f32 	%f46, [%rd28];
	add.s64 	%rd29, %rd1, %rd27;
	ld.global.f32 	%f47, [%rd29];
	sub.f32 	%f48, %f46, %f47;
	fma.rn.f32 	%f49, %f48, %f48, %f45;
	mul.wide.u32 	%rd30, %r101, 4;
	add.s64 	%rd31, %rd2, %rd30;
	ld.global.f32 	%f50, [%rd31];
	add.s64 	%rd32, %rd1, %rd30;
	ld.global.f32 	%f51, [%rd32];
	sub.f32 	%f52, %f50, %f51;
	fma.rn.f32 	%f53, %f52, %f52, %f49;
	mul.wide.u32 	%rd33, %r100, 4;
	add.s64 	%rd34, %rd2, %rd33;
	ld.global.f32 	%f54, [%rd34];
	add.s64 	%rd35, %rd1, %rd33;
	ld.global.f32 	%f55, [%rd35];
	sub.f32 	%f56, %f54, %f55;
	fma.rn.f32 	%f57, %f56, %f56, %f53;
	mul.wide.u32 	%rd36, %r99, 4;
	add.s64 	%rd37, %rd2, %rd36;
	ld.global.f32 	%f58, [%rd37];
	add.s64 	%rd38, %rd1, %rd36;
	ld.global.f32 	%f59, [%rd38];
	sub.f32 	%f60, %f58, %f59;
	fma.rn.f32 	%f61, %f60, %f60, %f57;
	mul.wide.u32 	%rd39, %r98, 4;
	add.s64 	%rd40, %rd2, %rd39;
	ld.global.f32 	%f62, [%rd40];
	add.s64 	%rd41, %rd1, %rd39;
	ld.global.f32 	%f63, [%rd41];
	sub.f32 	%f64, %f62, %f63;
	fma.rn.f32 	%f65, %f64, %f64, %f61;
	mul.wide.u32 	%rd42, %r97, 4;
	add.s64 	%rd43, %rd2, %rd42;
	ld.global.f32 	%f66, [%rd43];
	add.s64 	%rd44, %rd1, %rd42;
	ld.global.f32 	%f67, [%rd44];
	sub.f32 	%f68, %f66, %f67;
	fma.rn.f32 	%f69, %f68, %f68, %f65;
	mul.wide.u32 	%rd45, %r96, 4;
	add.s64 	%rd46, %rd2, %rd45;
	ld.global.f32 	%f70, [%rd46];
	add.s64 	%rd47, %rd1, %rd45;
	ld.global.f32 	%f71, [%rd47];
	sub.f32 	%f72, %f70, %f71;
	fma.rn.f32 	%f73, %f72, %f72, %f69;
	mul.wide.u32 	%rd48, %r95, 4;
	add.s64 	%rd49, %rd2, %rd48;
	ld.global.f32 	%f74, [%rd49];
	add.s64 	%rd50, %rd1, %rd48;
	ld.global.f32 	%f75, [%rd50];
	sub.f32 	%f76, %f74, %f75;
	fma.rn.f32 	%f77, %f76, %f76, %f73;
	mul.wide.u32 	%rd51, %r94, 4;
	add.s64 	%rd52, %rd2, %rd51;
	ld.global.f32 	%f78, [%rd52];
	add.s64 	%rd53, %rd1, %rd51;
	ld.global.f32 	%f79, [%rd53];
	sub.f32 	%f80, %f78, %f79;
	fma.rn.f32 	%f140, %f80, %f80, %f77;
	add.s32 	%r109, %r109, 16;
	add.s32 	%r108, %r108, %r8;
	add.s32 	%r107, %r107, %r8;
	add.s32 	%r106, %r106, %r8;
	add.s32 	%r105, %r105, %r8;
	add.s32 	%r104, %r104, %r8;
	add.s32 	%r103, %r103, %r8;
	add.s32 	%r102, %r102, %r8;
	add.s32 	%r101, %r101, %r8;
	add.s32 	%r100, %r100, %r8;
	add.s32 	%r99, %r99, %r8;
	add.s32 	%r98, %r98, %r8;
	add.s32 	%r97, %r97, %r8;
	add.s32 	%r96, %r96, %r8;
	add.s32 	%r95, %r95, %r8;
	add.s32 	%r94, %r94, %r8;
	add.s32 	%r93, %r93, %r8;
	setp.ne.s32 	%p4, %r109, 0;
	@%p4 bra 	$L__BB15_4;
$L__BB15_5:
	and.b32  	%r58, %r4, 15;
	setp.eq.s32 	%p5, %r58, 0;
	@%p5 bra 	$L__BB15_14;
	and.b32  	%r59, %r4, 7;
	setp.lt.u32 	%p6, %r58, 8;
	@%p6 bra 	$L__BB15_8;
	mad.lo.s32 	%r81, %r111, %r71, %r3;
	mul.wide.u32 	%rd54, %r81, 4;
	add.s64 	%rd55, %rd2, %rd54;
	ld.global.f32 	%f82, [%rd55];
	add.s64 	%rd56, %rd1, %rd54;
	ld.global.f32 	%f83, [%rd56];
	sub.f32 	%f84, %f82, %f83;
	fma.rn.f32 	%f85, %f84, %f84, %f140;
	add.s32 	%r82, %r81, %r71;
	mul.wide.u32 	%rd57, %r82, 4;
	add.s64 	%rd58, %rd2, %rd57;
	ld.global.f32 	%f86, [%rd58];
	add.s64 	%rd59, %rd1, %rd57;
	ld.global.f32 	%f87, [%rd59];
	sub.f32 	%f88, %f86, %f87;
	fma.rn.f32 	%f89, %f88, %f88, %f85;
	add.s32 	%r83, %r82, %r71;
	mul.wide.u32 	%rd60, %r83, 4;
	add.s64 	%rd61, %rd2, %rd60;
	ld.global.f32 	%f90, [%rd61];
	add.s64 	%rd62, %rd1, %rd60;
	ld.global.f32 	%f91, [%rd62];
	sub.f32 	%f92, %f90, %f91;
	fma.rn.f32 	%f93, %f92, %f92, %f89;
	add.s32 	%r84, %r83, %r71;
	mul.wide.u32 	%rd63, %r84, 4;
	add.s64 	%rd64, %rd2, %rd63;
	ld.global.f32 	%f94, [%rd64];
	add.s64 	%rd65, %rd1, %rd63;
	ld.global.f32 	%f95, [%rd65];
	sub.f32 	%f96, %f94, %f95;
	fma.rn.f32 	%f97, %f96, %f96, %f93;
	add.s32 	%r85, %r84, %r71;
	mul.wide.u32 	%rd66, %r85, 4;
	add.s64 	%rd67, %rd2, %rd66;
	ld.global.f32 	%f98, [%rd67];
	add.s64 	%rd68, %rd1, %rd66;
	ld.global.f32 	%f99, [%rd68];
	sub.f32 	%f100, %f98, %f99;
	fma.rn.f32 	%f101, %f100, %f100, %f97;
	add.s32 	%r86, %r85, %r71;
	mul.wide.u32 	%rd69, %r86, 4;
	add.s64 	%rd70, %rd2, %rd69;
	ld.global.f32 	%f102, [%rd70];
	add.s64 	%rd71, %rd1, %rd69;
	ld.global.f32 	%f103, [%rd71];
	sub.f32 	%f104, %f102, %f103;
	fma.rn.f32 	%f105, %f104, %f104, %f101;
	add.s32 	%r87, %r86, %r71;
	mul.wide.u32 	%rd72, %r87, 4;
	add.s64 	%rd73, %rd2, %rd72;
	ld.global.f32 	%f106, [%rd73];
	add.s64 	%rd74, %rd1, %rd72;
	ld.global.f32 	%f107, [%rd74];
	sub.f32 	%f108, %f106, %f107;
	fma.rn.f32 	%f109, %f108, %f108, %f105;
	add.s32 	%r88, %r87, %r71;
	mul.wide.u32 	%rd75, %r88, 4;
	add.s64 	%rd76, %rd2, %rd75;
	ld.global.f32 	%f110, [%rd76];
	add.s64 	%rd77, %rd1, %rd75;
	ld.global.f32 	%f111, [%rd77];
	sub.f32 	%f112, %f110, %f111;
	fma.rn.f32 	%f140, %f112, %f112, %f109;
	add.s32 	%r111, %r111, 8;
$L__BB15_8:
	setp.eq.s32 	%p7, %r59, 0;
	@%p7 bra 	$L__BB15_14;
	and.b32  	%r62, %r4, 3;
	setp.lt.u32 	%p8, %r59, 4;
	@%p8 bra 	$L__BB15_11;
	mad.lo.s32 	%r89, %r111, %r71, %r3;
	mul.wide.u32 	%rd78, %r89, 4;
	add.s64 	%rd79, %rd2, %rd78;
	ld.global.f32 	%f114, [%rd79];
	add.s64 	%rd80, %rd1, %rd78;
	ld.global.f32 	%f115, [%rd80];
	sub.f32 	%f116, %f114, %f115;
	fma.rn.f32 	%f117, %f116, %f116, %f140;
	add.s32 	%r90, %r89, %r71;
	mul.wide.u32 	%rd81, %r90, 4;
	add.s64 	%rd82, %rd2, %rd81;
	ld.global.f32 	%f118, [%rd82];
	add.s64 	%rd83, %rd1, %rd81;
	ld.global.f32 	%f119, [%rd83];
	sub.f32 	%f120, %f118, %f119;
	fma.rn.f32 	%f121, %f120, %f120, %f117;
	add.s32 	%r91, %r90, %r71;
	mul.wide.u32 	%rd84, %r91, 4;
	add.s64 	%rd85, %rd2, %rd84;
	ld.global.f32 	%f122, [%rd85];
	add.s64 	%rd86, %rd1, %rd84;
	ld.global.f32 	%f123, [%rd86];
	sub.f32 	%f124, %f122, %f123;
	fma.rn.f32 	%f125, %f124, %f124, %f121;
	add.s32 	%r92, %r91, %r71;
	mul.wide.u32 	%rd87, %r92, 4;
	add.s64 	%rd88, %rd2, %rd87;
	ld.global.f32 	%f126, [%rd88];
	add.s64 	%rd89, %rd1, %rd87;
	ld.global.f32 	%f127, [%rd89];
	sub.f32 	%f128, %f126, %f127;
	fma.rn.f32 	%f140, %f128, %f128, %f125;
	add.s32 	%r111, %r111, 4;
$L__BB15_11:
	setp.eq.s32 	%p9, %r62, 0;
	@%p9 bra 	$L__BB15_14;
	mad.lo.s32 	%r114, %r111, %r71, %r3;
	neg.s32 	%r113, %r62;
$L__BB15_13:
	.pragma "nounroll";
	mul.wide.u32 	%rd90, %r114, 4;
	add.s64 	%rd91, %rd2, %rd90;
	ld.global.f32 	%f129, [%rd91];
	add.s64 	%rd92, %rd1, %rd90;
	ld.global.f32 	%f130, [%rd92];
	sub.f32 	%f131, %f129, %f130;
	fma.rn.f32 	%f140, %f131, %f131, %f140;
	add.s32 	%r114, %r114, %r71;
	add.s32 	%r113, %r113, 1;
	setp.ne.s32 	%p10, %r113, 0;
	@%p10 bra 	$L__BB15_13;
$L__BB15_14:
	ld.param.u64 	%rd96, [Mean_Squared_Error_param_0];
	cvta.to.global.u64 	%rd93, %rd96;
	mul.wide.u32 	%rd94, %r3, 4;
	add.s64 	%rd95, %rd93, %rd94;
	st.global.f32 	[%rd95], %f140;
$L__BB15_15:
	ret;

}
	// .globl	Cross_Entropy
.visible .entry Cross_Entropy(
	.param .u64 .ptr .align 1 Cross_Entropy_param_0,
	.param .u64 .ptr .align 1 Cross_Entropy_param_1,
	.param .u64 .ptr .align 1 Cross_Entropy_param_2,
	.param .u32 Cross_Entropy_param_3,
	.param .u32 Cross_Entropy_param_4
)
{
	.reg .pred 	%p<37>;
	.reg .b32 	%r<72>;
	.reg .b32 	%f<199>;
	.reg .b64 	%rd<37>;

	ld.param.u64 	%rd3, [Cross_Entropy_param_0];
	ld.param.u64 	%rd4, [Cross_Entropy_param_1];
	ld.param.u64 	%rd5, [Cross_Entropy_param_2];
	ld.param.u32 	%r28, [Cross_Entropy_param_3];
	ld.param.u32 	%r29, [Cross_Entropy_param_4];
	cvta.to.global.u64 	%rd1, %rd4;
	cvta.to.global.u64 	%rd2, %rd5;
	mov.u32 	%r1, %tid.x;
	mov.u32 	%r30, %ntid.x;
	mov.u32 	%r31, %ctaid.x;
	mul.lo.s32 	%r2, %r30, %r31;
	add.s32 	%r3, %r2, %r1;
	setp.ge.u32 	%p1, %r3, %r28;
	@%p1 bra 	$L__BB16_24;
	setp.gt.u32 	%p2, %r28, %r29;
	mov.f32 	%f188, 0f00000000;
	@%p2 bra 	$L__BB16_23;
	div.u32 	%r33, %r29, %r28;
	max.u32 	%r4, %r33, 1;
	and.b32  	%r5, %r4, 3;
	setp.lt.u32 	%p3, %r33, 4;
	mov.f32 	%f188, 0f00000000;
	mov.b32 	%r71, 0;
	@%p3 bra 	$L__BB16_13;
	and.b32  	%r71, %r4, -4;
	neg.s32 	%r69, %r71;
	add.s32 	%r34, %r1, %r28;
	add.s32 	%r68, %r34, %r2;
	shl.b32 	%r9, %r28, 2;
	shl.b32 	%r35, %r28, 1;
	add.s32 	%r67, %r3, %r35;
	mad.lo.s32 	%r66, %r28, 3, %r3;
	mov.f32 	%f188, 0f00000000;
	mov.u32 	%r65, %r3;
$L__BB16_4:
	.pragma "nounroll";
	mul.wide.u32 	%rd6, %r65, 4;
	add.s64 	%rd7, %rd2, %rd6;
	ld.global.f32 	%f2, [%rd7];
	setp.eq.f32 	%p4, %f2, 0f00000000;
	@%p4 bra 	$L__BB16_6;
	add.s64 	%rd9, %rd1, %rd6;
	ld.global.f32 	%f31, [%rd9];
	setp.lt.f32 	%p5, %f31, 0f00800000;
	mul.f32 	%f32, %f31, 0f4B000000;
	selp.f32 	%f33, %f32, %f31, %p5;
	selp.f32 	%f34, 0fC1B80000, 0f00000000, %p5;
	mov.b32 	%r36, %f33;
	add.s32 	%r37, %r36, -1059760811;
	and.b32  	%r38, %r37, -8388608;
	sub.s32 	%r39, %r36, %r38;
	mov.b32 	%f35, %r39;
	cvt.rn.f32.s32 	%f36, %r38;
	fma.rn.f32 	%f37, %f36, 0f34000000, %f34;
	add.f32 	%f38, %f35, 0fBF800000;
	fma.rn.f32 	%f39, %f38, 0fBE055027, 0f3E1039F6;
	fma.rn.f32 	%f40, %f39, %f38, 0fBDF8CDCC;
	fma.rn.f32 	%f41, %f40, %f38, 0f3E0F2955;
	fma.rn.f32 	%f42, %f41, %f38, 0fBE2AD8B9;
	fma.rn.f32 	%f43, %f42, %f38, 0f3E4CED0B;
	fma.rn.f32 	%f44, %f43, %f38, 0fBE7FFF22;
	fma.rn.f32 	%f45, %f44, %f38, 0f3EAAAA78;
	fma.rn.f32 	%f46, %f45, %f38, 0fBF000000;
	mul.f32 	%f47, %f38, %f46;
	fma.rn.f32 	%f48, %f47, %f38, %f38;
	fma.rn.f32 	%f49, %f37, 0f3F317218, %f48;
	setp.gt.u32 	%p6, %r36, 2139095039;
	fma.rn.f32 	%f50, %f33, 0f7F800000, 0f7F800000;
	selp.f32 	%f51, %f50, %f49, %p6;
	setp.eq.f32 	%p7, %f33, 0f00000000;
	selp.f32 	%f52, 0fFF800000, %f51, %p7;
	fma.rn.f32 	%f188, %f2, %f52, %f188;
$L__BB16_6:
	mul.wide.u32 	%rd10, %r68, 4;
	add.s64 	%rd11, %rd2, %rd10;
	ld.global.f32 	%f5, [%rd11];
	setp.eq.f32 	%p8, %f5, 0f00000000;
	@%p8 bra 	$L__BB16_8;
	add.s64 	%rd13, %rd1, %rd10;
	ld.global.f32 	%f53, [%rd13];
	setp.lt.f32 	%p9, %f53, 0f00800000;
	mul.f32 	%f54, %f53, 0f4B000000;
	selp.f32 	%f55, %f54, %f53, %p9;
	selp.f32 	%f56, 0fC1B80000, 0f00000000, %p9;
	mov.b32 	%r40, %f55;
	add.s32 	%r41, %r40, -1059760811;
	and.b32  	%r42, %r41, -8388608;
	sub.s32 	%r43, %r40, %r42;
	mov.b32 	%f57, %r43;
	cvt.rn.f32.s32 	%f58, %r42;
	fma.rn.f32 	%f59, %f58, 0f34000000, %f56;
	add.f32 	%f60, %f57, 0fBF800000;
	fma.rn.f32 	%f61, %f60, 0fBE055027, 0f3E1039F6;
	fma.rn.f32 	%f62, %f61, %f60, 0fBDF8CDCC;
	fma.rn.f32 	%f63, %f62, %f60, 0f3E0F2955;
	fma.rn.f32 	%f64, %f63, %f60, 0fBE2AD8B9;
	fma.rn.f32 	%f65, %f64, %f60, 0f3E4CED0B;
	fma.rn.f32 	%f66, %f65, %f60, 0fBE7FFF22;
	fma.rn.f32 	%f67, %f66, %f60, 0f3EAAAA78;
	fma.rn.f32 	%f68, %f67, %f60, 0fBF000000;
	mul.f32 	%f69, %f60, %f68;
	fma.rn.f32 	%f70, %f69, %f60, %f60;
	fma.rn.f32 	%f71, %f59, 0f3F317218, %f70;
	setp.gt.u32 	%p10, %r40, 2139095039;
	fma.rn.f32 	%f72, %f55, 0f7F800000, 0f7F800000;
	selp.f32 	%f73, %f72, %f71, %p10;
	setp.eq.f32 	%p11, %f55, 0f00000000;
	selp.f32 	%f74, 0fFF800000, %f73, %p11;
	fma.rn.f32 	%f188, %f5, %f74, %f188;
$L__BB16_8:
	mul.wide.u32 	%rd14, %r67, 4;
	add.s64 	%rd15, %rd2, %rd14;
	ld.global.f32 	%f8, [%rd15];
	setp.eq.f32 	%p12, %f8, 0f00000000;
	@%p12 bra 	$L__BB16_10;
	add.s64 	%rd17, %rd1, %rd14;
	ld.global.f32 	%f75, [%rd17];
	setp.lt.f32 	%p13, %f75, 0f00800000;
	mul.f32 	%f76, %f75, 0f4B000000;
	selp.f32 	%f77, %f76, %f75, %p13;
	selp.f32 	%f78, 0fC1B80000, 0f00000000, %p13;
	mov.b32 	%r44, %f77;
	add.s32 	%r45, %r44, -1059760811;
	and.b32  	%r46, %r45, -8388608;
	sub.s32 	%r47, %r44, %r46;
	mov.b32 	%f79, %r47;
	cvt.rn.f32.s32 	%f80, %r46;
	fma.rn.f32 	%f81, %f80, 0f34000000, %f78;
	add.f32 	%f82, %f79, 0fBF800000;
	fma.rn.f32 	%f83, %f82, 0fBE055027, 0f3E1039F6;
	fma.rn.f32 	%f84, %f83, %f82, 0fBDF8CDCC;
	fma.rn.f32 	%f85, %f84, %f82, 0f3E0F2955;
	fma.rn.f32 	%f86, %f85, %f82, 0fBE2AD8B9;
	fma.rn.f32 	%f87, %f86, %f82, 0f3E4CED0B;
	fma.rn.f32 	%f88, %f87, %f82, 0fBE7FFF22;
	fma.rn.f32 	%f89, %f88, %f82, 0f3EAAAA78;
	fma.rn.f32 	%f90, %f89, %f82, 0fBF000000;
	mul.f32 	%f91, %f82, %f90;
	fma.rn.f32 	%f92, %f91, %f82, %f82;
	fma.rn.f32 	%f93, %f81, 0f3F317218, %f92;
	setp.gt.u32 	%p14, %r44, 2139095039;
	fma.rn.f32 	%f94, %f77, 0f7F800000, 0f7F800000;
	selp.f32 	%f95, %f94, %f93, %p14;
	setp.eq.f32 	%p15, %f77, 0f00000000;
	selp.f32 	%f96, 0fFF800000, %f95, %p15;
	fma.rn.f32 	%f188, %f8, %f96, %f188;
$L__BB16_10:
	mul.wide.u32 	%rd18, %r66, 4;
	add.s64 	%rd19, %rd2, %rd18;
	ld.global.f32 	%f11, [%rd19];
	setp.eq.f32 	%p16, %f11, 0f00000000;
	@%p16 bra 	$L__BB16_12;
	add.s64 	%rd21, %rd1, %rd18;
	ld.global.f32 	%f97, [%rd21];
	setp.lt.f32 	%p17, %f97, 0f00800000;
	mul.f32 	%f98, %f97, 0f4B000000;
	selp.f32 	%f99, %f98, %f97, %p17;
	selp.f32 	%f100, 0fC1B80000, 0f00000000, %p17;
	mov.b32 	%r48, %f99;
	add.s32 	%r49, %r48, -1059760811;
	and.b32  	%r50, %r49, -8388608;
	sub.s32 	%r51, %r48, %r50;
	mov.b32 	%f101, %r51;
	cvt.rn.f32.s32 	%f102, %r50;
	fma.rn.f32 	%f103, %f102, 0f34000000, %f100;
	add.f32 	%f104, %f101, 0fBF800000;
	fma.rn.f32 	%f105, %f104, 0fBE055027, 0f3E1039F6;
	fma.rn.f32 	%f106, %f105, %f104, 0fBDF8CDCC;
	fma.rn.f32 	%f107, %f106, %f104, 0f3E0F2955;
	fma.rn.f32 	%f108, %f107, %f104, 0fBE2AD8B9;
	fma.rn.f32 	%f109, %f108, %f104, 0f3E4CED0B;
	fma.rn.f32 	%f110, %f109, %f104, 0fBE7FFF22;
	fma.rn.f32 	%f111, %f110, %f104, 0f3EAAAA78;
	fma.rn.f32 	%f112, %f111, %f104, 0fBF000000;
	mul.f32 	%f113, %f104, %f112;
	fma.rn.f32 	%f114, %f113, %f104, %f104;
	fma.rn.f32 	%f115, %f103, 0f3F317218, %f114;
	setp.gt.u32 	%p18, %r48, 2139095039;
	fma.rn.f32 	%f116, %f99, 0f7F800000, 0f7F800000;
	selp.f32 	%f117, %f116, %f115, %p18;
	setp.eq.f32 	%p19, %f99, 0f00000000;
	selp.f32 	%f118, 0fFF800000, %f117, %p19;
	fma.rn.f32 	%f188, %f11, %f118, %f188;
$L__BB16_12:
	add.s32 	%r69, %r69, 4;
	add.s32 	%r68, %r68, %r9;
	add.s32 	%r67, %r67, %r9;
	add.s32 	%r66, %r66, %r9;
	add.s32 	%r65, %r65, %r9;
	setp.ne.s32 	%p20, %r69, 0;
	@%p20 bra 	$L__BB16_4;
$L__BB16_13:
	setp.eq.s32 	%p21, %r5, 0;
	@%p21 bra 	$L__BB16_23;
	setp.eq.s32 	%p22, %r5, 1;
	@%p22 bra 	$L__BB16_20;
	mad.lo.s32 	%r23, %r71, %r28, %r3;
	mul.wide.u32 	%rd22, %r23, 4;
	add.s64 	%rd23, %rd2, %rd22;
	ld.global.f32 	%f16, [%rd23];
	setp.eq.f32 	%p23, %f16, 0f00000000;
	@%p23 bra 	$L__BB16_17;
	add.s64 	%rd25, %rd1, %rd22;
	ld.global.f32 	%f120, [%rd25];
	setp.lt.f32 	%p24, %f120, 0f00800000;
	mul.f32 	%f121, %f120, 0f4B000000;
	selp.f32 	%f122, %f121, %f120, %p24;
	selp.f32 	%f123, 0fC1B80000, 0f00000000, %p24;
	mov.b32 	%r52, %f122;
	add.s32 	%r53, %r52, -1059760811;
	and.b32  	%r54, %r53, -8388608;
	sub.s32 	%r55, %r52, %r54;
	mov.b32 	%f124, %r55;
	cvt.rn.f32.s32 	%f125, %r54;
	fma.rn.f32 	%f126, %f125, 0f34000000, %f123;
	add.f32 	%f127, %f124, 0fBF800000;
	fma.rn.f32 	%f128, %f127, 0fBE055027, 0f3E1039F6;
	fma.rn.f32 	%f129, %f128, %f127, 0fBDF8CDCC;
	fma.rn.f32 	%f130, %f129, %f127, 0f3E0F2955;
	fma.rn.f32 	%f131, %f130, %f127, 0fBE2AD8B9;
	fma.rn.f32 	%f132, %f131, %f127, 0f3E4CED0B;
	fma.rn.f32 	%f133, %f132, %f127, 0fBE7FFF22;
	fma.rn.f32 	%f134, %f133, %f127, 0f3EAAAA78;
	fma.rn.f32 	%f135, %f134, %f127, 0fBF000000;
	mul.f32 	%f136, %f127, %f135;
	fma.rn.f32 	%f137, %f136, %f127, %f127;
	fma.rn.f32 	%f138, %f126, 0f3F317218, %f137;
	setp.gt.u32 	%p25, %r52, 2139095039;
	fma.rn.f32 	%f139, %f122, 0f7F800000, 0f7F800000;
	selp.f32 	%f140, %f139, %f138, %p25;
	setp.eq.f32 	%p26, %f122, 0f00000000;
	selp.f32 	%f141, 0fFF800000, %f140, %p26;
	fma.rn.f32 	%f188, %f16, %f141, %f188;
$L__BB16_17:
	add.s32 	%r24, %r23, %r28;
	mul.wide.u32 	%rd26, %r24, 4;
	add.s64 	%rd27, %rd2, %rd26;
	ld.global.f32 	%f19, [%rd27];
	setp.eq.f32 	%p27, %f19, 0f00000000;
	@%p27 bra 	$L__BB16_19;
	add.s64 	%rd29, %rd1, %rd26;
	ld.global.f32 	%f142, [%rd29];
	setp.lt.f32 	%p28, %f142, 0f00800000;
	mul.f32 	%f143, %f142, 0f4B000000;
	selp.f32 	%f144, %f143, %f142, %p28;
	selp.f32 	%f145, 0fC1B80000, 0f00000000, %p28;
	mov.b32 	%r56, %f144;
	add.s32 	%r57, %r56, -1059760811;
	and.b32  	%r58, %r57, -8388608;
	sub.s32 	%r59, %r56, %r58;
	mov.b32 	%f146, %r59;
	cvt.rn.f32.s32 	%f147, %r58;
	fma.rn.f32 	%f148, %f147, 0f34000000, %f145;
	add.f32 	%f149, %f146, 0fBF800000;
	fma.rn.f32 	%f150, %f149, 0fBE055027, 0f3E1039F6;
	fma.rn.f32 	%f151, %f150, %f149, 0fBDF8CDCC;
	fma.rn.f32 	%f152, %f151, %f149, 0f3E0F2955;
	fma.rn.f32 	%f153, %f152, %f149, 0fBE2AD8B9;
	fma.rn.f32 	%f154, %f153, %f149, 0f3E4CED0B;
	fma.rn.f32 	%f155, %f154, %f149, 0fBE7FFF22;
	fma.rn.f32 	%f156, %f155, %f149, 0f3EAAAA78;
	fma.rn.f32 	%f157, %f156, %f149, 0fBF000000;
	mul.f32 	%f158, %f149, %f157;
	fma.rn.f32 	%f159, %f158, %f149, %f149;
	fma.rn.f32 	%f160, %f148, 0f3F317218, %f159;
	setp.gt.u32 	%p29, %r56, 2139095039;
	fma.rn.f32 	%f161, %f144, 0f7F800000, 0f7F800000;
	selp.f32 	%f162, %f161, %f160, %p29;
	setp.eq.f32 	%p30, %f144, 0f00000000;
	selp.f32 	%f163, 0fFF800000, %f162, %p30;
	fma.rn.f32 	%f188, %f19, %f163, %f188;
$L__BB16_19:
	add.s32 	%r71, %r71, 2;
$L__BB16_20:
	and.b32  	%r60, %r4, 1;
	setp.eq.b32 	%p31, %r60, 1;
	not.pred 	%p32, %p31;
	@%p32 bra 	$L__BB16_23;
	mad.lo.s32 	%r27, %r71, %r28, %r3;
	mul.wide.u32 	%rd30, %r27, 4;
	add.s64 	%rd31, %rd2, %rd30;
	ld.global.f32 	%f24, [%rd31];
	setp.eq.f32 	%p33, %f24, 0f00000000;
	@%p33 bra 	$L__BB16_23;
	add.s64 	%rd33, %rd1, %rd30;
	ld.global.f32 	%f164, [%rd33];
	setp.lt.f32 	%p34, %f164, 0f00800000;
	mul.f32 	%f165, %f164, 0f4B000000;
	selp.f32 	%f166, %f165, %f164, %p34;
	selp.f32 	%f167, 0fC1B80000, 0f00000000, %p34;
	mov.b32 	%r61, %f166;
	add.s32 	%r62, %r61, -1059760811;
	and.b32  	%r63, %r62, -8388608;
	sub.s32 	%r64, %r61, %r63;
	mov.b32 	%f168, %r64;
	cvt.rn.f32.s32 	%f169, %r63;
	fma.rn.f32 	%f170, %f169, 0f34000000, %f167;
	add.f32 	%f171, %f168, 0fBF800000;
	fma.rn.f32 	%f172, %f171, 0fBE055027, 0f3E1039F6;
	fma.rn.f32 	%f173, %f172, %f171, 0fBDF8CDCC;
	fma.rn.f32 	%f174, %f173, %f171, 0f3E0F2955;
	fma.rn.f32 	%f175, %f174, %f171, 0fBE2AD8B9;
	fma.rn.f32 	%f176, %f175, %f171, 0f3E4CED0B;
	fma.rn.f32 	%f177, %f176, %f171, 0fBE7FFF22;
	fma.rn.f32 	%f178, %f177, %f171, 0f3EAAAA78;
	fma.rn.f32 	%f179, %f178, %f171, 0fBF000000;
	mul.f32 	%f180, %f171, %f179;
	fma.rn.f32 	%f181, %f180, %f171, %f171;
	fma.rn.f32 	%f182, %f170, 0f3F317218, %f181;
	setp.gt.u32 	%p35, %r61, 2139095039;
	fma.rn.f32 	%f183, %f166, 0f7F800000, 0f7F800000;
	selp.f32 	%f184, %f183, %f182, %p35;
	setp.eq.f32 	%p36, %f166, 0f00000000;
	selp.f32 	%f185, 0fFF800000, %f184, %p36;
	fma.rn.f32 	%f188, %f24, %f185, %f188;
$L__BB16_23:
	neg.f32 	%f186, %f188;
	cvta.to.global.u64 	%rd34, %rd3;
	mul.wide.u32 	%rd35, %r3, 4;
	add.s64 	%rd36, %rd34, %rd35;
	st.global.f32 	[%rd36], %f186;
$L__BB16_24:
	ret;

}
	// .globl	Accuracy
.visible .entry Accuracy(
	.param .u64 .ptr .align 1 Accuracy_param_0,
	.param .u64 .ptr .align 1 Accuracy_param_1,
	.param .u64 .ptr .align 1 Accuracy_param_2,
	.param .u32 Accuracy_param_3,
	.param .u32 Accuracy_param_4
)
{
	.reg .pred 	%p<41>;
	.reg .b16 	%rs<3>;
	.reg .b32 	%r<195>;
	.reg .b32 	%f<72>;
	.reg .b64 	%rd<72>;

	ld.param.u64 	%rd4, [Accuracy_param_0];
	ld.param.u64 	%rd5, [Accuracy_param_1];
	ld.param.u32 	%r85, [Accuracy_param_3];
	ld.param.u32 	%r86, [Accuracy_param_4];
	cvta.to.global.u64 	%rd1, %rd5;
	cvta.to.global.u64 	%rd2, %rd4;
	mov.u32 	%r1, %tid.x;
	mov.u32 	%r87, %ntid.x;
	mov.u32 	%r88, %ctaid.x;
	mul.lo.s32 	%r2, %r87, %r88;
	add.s32 	%r3, %r2, %r1;
	setp.ge.u32 	%p1, %r3, %r85;
	@%p1 bra 	$L__BB17_17;
	setp.gt.u32 	%p2, %r85, %r86;
	mov.b32 	%r194, 0;
	@%p2 bra 	$L__BB17_14;
	div.u32 	%r92, %r86, %r85;
	max.u32 	%r4, %r92, 1;
	setp.lt.u32 	%p3, %r92, 16;
	mov.f32 	%f68, 0fFF800000;
	mov.b32 	%r185, 0;
	mov.u32 	%r194, %r185;
	@%p3 bra 	$L__BB17_5;
	add.s32 	%r94, %r1, %r85;
	add.s32 	%r178, %r94, %r2;
	shl.b32 	%r6, %r85, 4;
	shl.b32 	%r95, %r85, 1;
	add.s32 	%r177, %r3, %r95;
	mad.lo.s32 	%r176, %r85, 3, %r3;
	shl.b32 	%r96, %r85, 2;
	add.s32 	%r175, %r3, %r96;
	mad.lo.s32 	%r174, %r85, 5, %r3;
	mad.lo.s32 	%r173, %r85, 6, %r3;
	mad.lo.s32 	%r172, %r85, 7, %r3;
	shl.b32 	%r97, %r85, 3;
	add.s32 	%r171, %r3, %r97;
	mad.lo.s32 	%r170, %r85, 9, %r3;
	mad.lo.s32 	%r169, %r85, 10, %r3;
	mad.lo.s32 	%r168, %r85, 11, %r3;
	mad.lo.s32 	%r167, %r85, 12, %r3;
	mad.lo.s32 	%r166, %r85, 13, %r3;
	mad.lo.s32 	%r165, %r85, 14, %r3;
	mad.lo.s32 	%r164, %r85, 15, %r3;
	mov.f32 	%f68, 0fFF800000;
	mov.b32 	%r179, 0;
	mov.u32 	%r163, %r3;
	mov.u32 	%r194, %r179;
$L__BB17_4:
	.pragma "nounroll";
	mul.wide.u32 	%rd6, %r163, 4;
	add.s64 	%rd7, %rd1, %rd6;
	ld.global.f32 	%f12, [%rd7];
	setp.gt.f32 	%p4, %f12, %f68;
	selp.f32 	%f13, %f12, %f68, %p4;
	selp.b32 	%r98, %r179, %r194, %p4;
	mul.wide.u32 	%rd8, %r178, 4;
	add.s64 	%rd9, %rd1, %rd8;
	ld.global.f32 	%f14, [%rd9];
	setp.gt.f32 	%p5, %f14, %f13;
	selp.f32 	%f15, %f14, %f13, %p5;
	add.s32 	%r99, %r179, 1;
	selp.b32 	%r100, %r99, %r98, %p5;
	mul.wide.u32 	%rd10, %r177, 4;
	add.s64 	%rd11, %rd1, %rd10;
	ld.global.f32 	%f16, [%rd11];
	setp.gt.f32 	%p6, %f16, %f15;
	selp.f32 	%f17, %f16, %f15, %p6;
	add.s32 	%r101, %r179, 2;
	selp.b32 	%r102, %r101, %r100, %p6;
	mul.wide.u32 	%rd12, %r176, 4;
	add.s64 	%rd13, %rd1, %rd12;
	ld.global.f32 	%f18, [%rd13];
	setp.gt.f32 	%p7, %f18, %f17;
	selp.f32 	%f19, %f18, %f17, %p7;
	add.s32 	%r103, %r179, 3;
	selp.b32 	%r104, %r103, %r102, %p7;
	mul.wide.u32 	%rd14, %r175, 4;
	add.s64 	%rd15, %rd1, %rd14;
	ld.global.f32 	%f20, [%rd15];
	setp.gt.f32 	%p8, %f20, %f19;
	selp.f32 	%f21, %f20, %f19, %p8;
	add.s32 	%r105, %r179, 4;
	selp.b32 	%r106, %r105, %r104, %p8;
	mul.wide.u32 	%rd16, %r174, 4;
	add.s64 	%rd17, %rd1, %rd16;
	ld.global.f32 	%f22, [%rd17];
	setp.gt.f32 	%p9, %f22, %f21;
	selp.f32 	%f23, %f22, %f21, %p9;
	add.s32 	%r107, %r179, 5;
	selp.b32 	%r108, %r107, %r106, %p9;
	mul.wide.u32 	%rd18, %r173, 4;
	add.s64 	%rd19, %rd1, %rd18;
	ld.global.f32 	%f24, [%rd19];
	setp.gt.f32 	%p10, %f24, %f23;
	selp.f32 	%f25, %f24, %f23, %p10;
	add.s32 	%r109, %r179, 6;
	selp.b32 	%r110, %r109, %r108, %p10;
	mul.wide.u32 	%rd20, %r172, 4;
	add.s64 	%rd21, %rd1, %rd20;
	ld.global.f32 	%f26, [%rd21];
	setp.gt.f32 	%p11, %f26, %f25;
	selp.f32 	%f27, %f26, %f25, %p11;
	add.s32 	%r111, %r179, 7;
	selp.b32 	%r112, %r111, %r110, %p11;
	mul.wide.u32 	%rd22, %r171, 4;
	add.s64 	%rd23, %rd1, %rd22;
	ld.global.f32 	%f28, [%rd23];
	setp.gt.f32 	%p12, %f28, %f27;
	selp.f32 	%f29, %f28, %f27, %p12;
	add.s32 	%r113, %r179, 8;
	selp.b32 	%r114, %r113, %r112, %p12;
	mul.wide.u32 	%rd24, %r170, 4;
	add.s64 	%rd25, %rd1, %rd24;
	ld.global.f32 	%f30, [%rd25];
	setp.gt.f32 	%p13, %f30, %f29;
	selp.f32 	%f31, %f30, %f29, %p13;
	add.s32 	%r115, %r179, 9;
	selp.b32 	%r116, %r115, %r114, %p13;
	mul.wide.u32 	%rd26, %r169, 4;
	add.s64 	%rd27, %rd1, %rd26;
	ld.global.f32 	%f32, [%rd27];
	setp.gt.f32 	%p14, %f32, %f31;
	selp.f32 	%f33, %f32, %f31, %p14;
	add.s32 	%r117, %r179, 10;
	selp.b32 	%r118, %r117, %r116, %p14;
	mul.wide.u32 	%rd28, %r168, 4;
	add.s64 	%rd29, %rd1, %rd28;
	ld.global.f32 	%f34, [%rd29];
	setp.gt.f32 	%p15, %f34, %f33;
	selp.f32 	%f35, %f34, %f33, %p15;
	add.s32 	%r119, %r179, 11;
	selp.b32 	%r120, %r119, %r118, %p15;
	mul.wide.u32 	%rd30, %r167, 4;
	add.s64 	%rd31, %rd1, %rd30;
	ld.global.f32 	%f36, [%rd31];
	setp.gt.f32 	%p16, %f36, %f35;
	selp.f32 	%f37, %f36, %f35, %p16;
	add.s32 	%r121, %r179, 12;
	selp.b32 	%r122, %r121, %r120, %p16;
	mul.wide.u32 	%rd32, %r166, 4;
	add.s64 	%rd33, %rd1, %rd32;
	ld.global.f32 	%f38, [%rd33];
	setp.gt.f32 	%p17, %f38, %f37;
	selp.f32 	%f39, %f38, %f37, %p17;
	add.s32 	%r123, %r179, 13;
	selp.b32 	%r124, %r123, %r122, %p17;
	mul.wide.u32 	%rd34, %r165, 4;
	add.s64 	%rd35, %rd1, %rd34;
	ld.global.f32 	%f40, [%rd35];
	setp.gt.f32 	%p18, %f40, %f39;
	selp.f32 	%f41, %f40, %f39, %p18;
	add.s32 	%r125, %r179, 14;
	selp.b32 	%r126, %r125, %r124, %p18;
	mul.wide.u32 	%rd36, %r164, 4;
	add.s64 	%rd37, %rd1, %rd36;
	ld.global.f32 	%f42, [%rd37];
	setp.gt.f32 	%p19, %f42, %f41;
	selp.f32 	%f68, %f42, %f41, %p19;
	add.s32 	%r127, %r179, 15;
	selp.b32 	%r194, %r127, %r126, %p19;
	add.s32 	%r178, %r178, %r6;
	add.s32 	%r177, %r177, %r6;
	add.s32 	%r176, %r176, %r6;
	add.s32 	%r175, %r175, %r6;
	add.s32 	%r174, %r174, %r6;
	add.s32 	%r173, %r173, %r6;
	add.s32 	%r172, %r172, %r6;
	add.s32 	%r171, %r171, %r6;
	add.s32 	%r170, %r170, %r6;
	add.s32 	%r169, %r169, %r6;
	add.s32 	%r168, %r168, %r6;
	add.s32 	%r167, %r167, %r6;
	add.s32 	%r166, %r166, %r6;
	add.s32 	%r165, %r165, %r6;
	add.s32 	%r164, %r164, %r6;
	add.s32 	%r163, %r163, %r6;
	add.s32 	%r179, %r179, 16;
	and.b32  	%r185, %r4, -16;
	setp.ne.s32 	%p20, %r179, %r185;
	@%p20 bra 	$L__BB17_4;
$L__BB17_5:
	and.b32  	%r61, %r4, 15;
	setp.eq.s32 	%p21, %r61, 0;
	@%p21 bra 	$L__BB17_14;
	and.b32  	%r62, %r4, 7;
	setp.lt.u32 	%p22, %r61, 8;
	@%p22 bra 	$L__BB17_8;
	mad.lo.s32 	%r129, %r185, %r85, %r3;
	mul.wide.u32 	%rd38, %r129, 4;
	add.s64 	%rd39, %rd1, %rd38;
	ld.global.f32 	%f43, [%rd39];
	setp.gt.f32 	%p23, %f43, %f68;
	selp.f32 	%f44, %f43, %f68, %p23;
	selp.b32 	%r130, %r185, %r194, %p23;
	add.s32 	%r131, %r185, 1;
	add.s32 	%r132, %r129, %r85;
	mul.wide.u32 	%rd40, %r132, 4;
	add.s64 	%rd41, %rd1, %rd40;
	ld.global.f32 	%f45, [%rd41];
	setp.gt.f32 	%p24, %f45, %f44;
	selp.f32 	%f46, %f45, %f44, %p24;
	selp.b32 	%r133, %r131, %r130, %p24;
	add.s32 	%r134, %r185, 2;
	add.s32 	%r135, %r132, %r85;
	mul.wide.u32 	%rd42, %r135, 4;
	add.s64 	%rd43, %rd1, %rd42;
	ld.global.f32 	%f47, [%rd43];
	setp.gt.f32 	%p25, %f47, %f46;
	selp.f32 	%f48, %f47, %f46, %p25;
	selp.b32 	%r136, %r134, %r133, %p25;
	add.s32 	%r137, %r185, 3;
	add.s32 	%r138, %r135, %r85;
	mul.wide.u32 	%rd44, %r138, 4;
	add.s64 	%rd45, %rd1, %rd44;
	ld.global.f32 	%f49, [%rd45];
	setp.gt.f32 	%p26, %f49, %f48;
	selp.f32 	%f50, %f49, %f48, %p26;
	selp.b32 	%r139, %r137, %r136, %p26;
	add.s32 	%r140, %r185, 4;
	add.s32 	%r141, %r138, %r85;
	mul.wide.u32 	%rd46, %r141, 4;
	add.s64 	%rd47, %rd1, %rd46;
	ld.global.f32 	%f51, [%rd47];
	setp.gt.f32 	%p27, %f51, %f50;
	selp.f32 	%f52, %f51, %f50, %p27;
	selp.b32 	%r142, %r140, %r139, %p27;
	add.s32 	%r143, %r185, 5;
	add.s32 	%r144, %r141, %r85;
	mul.wide.u32 	%rd48, %r144, 4;
	add.s64 	%rd49, %rd1, %rd48;
	ld.global.f32 	%f53, [%rd49];
	setp.gt.f32 	%p28, %f53, %f52;
	selp.f32 	%f54, %f53, %f52, %p28;
	selp.b32 	%r145, %r143, %r142, %p28;
	add.s32 	%r146, %r185, 6;
	add.s32 	%r147, %r144, %r85;
	mul.wide.u32 	%rd50, %r147, 4;
	add.s64 	%rd51, %rd1, %rd50;
	ld.global.f32 	%f55, [%rd51];
	setp.gt.f32 	%p29, %f55, %f54;
	selp.f32 	%f56, %f55, %f54, %p29;
	selp.b32 	%r148, %r146, %r145, %p29;
	add.s32 	%r149, %r185, 7;
	add.s32 	%r150, %r147, %r85;
	mul.wide.u32 	%rd52, %r150, 4;
	add.s64 	%rd53, %rd1, %rd52;
	ld.global.f32 	%f57, [%rd53];
	setp.gt.f32 	%p30, %f57, %f56;
	selp.f32 	%f68, %f57, %f56, %p30;
	selp.b32 	%r194, %r149, %r148, %p30;
	add.s32 	%r185, %r185, 8;
$L__BB17_8:
	setp.eq.s32 	%p31, %r62, 0;
	@%p31 bra 	$L__BB17_14;
	and.b32  	%r68, %r4, 3;
	setp.lt.u32 	%p32, %r62, 4;
	@%p32 bra 	$L__BB17_11;
	mad.lo.s32 	%r152, %r185, %r85, %r3;
	mul.wide.u32 	%rd54, %r152, 4;
	add.s64 	%rd55, %rd1, %rd54;
	ld.global.f32 	%f58, [%rd55];
	setp.gt.f32 	%p33, %f58, %f68;
	selp.f32 	%f59, %f58, %f68, %p33;
	selp.b32 	%r153, %r185, %r194, %p33;
	add.s32 	%r154, %r185, 1;
	add.s32 	%r155, %r152, %r85;
	mul.wide.u32 	%rd56, %r155, 4;
	add.s64 	%rd57, %rd1, %rd56;
	ld.global.f32 	%f60, [%rd57];
	setp.gt.f32 	%p34, %f60, %f59;
	selp.f32 	%f61, %f60, %f59, %p34;
	selp.b32 	%r156, %r154, %r153, %p34;
	add.s32 	%r157, %r185, 2;
	add.s32 	%r158, %r155, %r85;
	mul.wide.u32 	%rd58, %r158, 4;
	add.s64 	%rd59, %rd1, %rd58;
	ld.global.f32 	%f62, [%rd59];
	setp.gt.f32 	%p35, %f62, %f61;
	selp.f32 	%f63, %f62, %f61, %p35;
	selp.b32 	%r159, %r157, %r156, %p35;
	add.s32 	%r160, %r185, 3;
	add.s32 	%r161, %r158, %r85;
	mul.wide.u32 	%rd60, %r161, 4;
	add.s64 	%rd61, %rd1, %rd60;
	ld.global.f32 	%f64, [%rd61];
	setp.gt.f32 	%p36, %f64, %f63;
	selp.f32 	%f68, %f64, %f63, %p36;
	selp.b32 	%r194, %r160, %r159, %p36;
	add.s32 	%r185, %r185, 4;
$L__BB17_11:
	setp.eq.s32 	%p37, %r68, 0;
	@%p37 bra 	$L__BB17_14;
	mad.lo.s32 	%r191, %r185, %r85, %r3;
	neg.s32 	%r190, %r68;
$L__BB17_13:
	.pragma "nounroll";
	mul.wide.u32 	%rd62, %r191, 4;
	add.s64 	%rd63, %rd1, %rd62;
	ld.global.f32 	%f65, [%rd63];
	setp.gt.f32 	%p38, %f65, %f68;
	selp.f32 	%f68, %f65, %f68, %p38;
	selp.b32 	%r194, %r185, %r194, %p38;
	add.s32 	%r185, %r185, 1;
	add.s32 	%r191, %r191, %r85;
	add.s32 	%r190, %r190, 1;
	setp.ne.s32 	%p39, %r190, 0;
	@%p39 bra 	$L__BB17_13;
$L__BB17_14:
	ld.param.u64 	%rd71, [Accuracy_param_2];
	mad.lo.s32 	%r162, %r194, %r85, %r3;
	cvta.to.global.u64 	%rd64, %rd71;
	mul.wide.u32 	%rd65, %r162, 4;
	add.s64 	%rd66, %rd64, %rd65;
	ld.global.f32 	%f66, [%rd66];
	setp.leu.f32 	%p40, %f66, 0f00000000;
	@%p40 bra 	$L__BB17_16;
	cvt.u64.u32 	%rd69, %r3;
	add.s64 	%rd70, %rd2, %rd69;
	mov.b16 	%rs2, 1;
	st.global.u8 	[%rd70], %rs2;
	bra.uni 	$L__BB17_17;
$L__BB17_16:
	cvt.u64.u32 	%rd67, %r3;
	add.s64 	%rd68, %rd2, %rd67;
	mov.b16 	%rs1, 0;
	st.global.u8 	[%rd68], %rs1;
$L__BB17_17:
	ret;

}
	// .globl	Add_Bias
.visible .entry Add_Bias(
	.param .u64 .ptr .align 1 Add_Bias_param_0,
	.param .u64 .ptr .align 1 Add_Bias_param_1,
	.param .u32 Add_Bias_param_2,
	.param .u32 Add_Bias_param_3
)
{
	.reg .pred 	%p<11>;
	.reg .b32 	%r<115>;
	.reg .b32 	%f<88>;
	.reg .b64 	%rd<76>;

	ld.param.u64 	%rd9, [Add_Bias_param_0];
	ld.param.u64 	%rd10, [Add_Bias_param_1];
	ld.param.u32 	%r70, [Add_Bias_param_2];
	ld.param.u32 	%r71, [Add_Bias_param_3];
	cvta.to.global.u64 	%rd1, %rd9;
	cvta.to.global.u64 	%rd2, %rd10;
	mov.u32 	%r1, %tid.x;
	mov.u32 	%r72, %ntid.x;
	mov.u32 	%r73, %ctaid.x;
	mul.lo.s32 	%r2, %r72, %r73;
	add.s32 	%r3, %r2, %r1;
	setp.ge.u32 	%p1, %r3, %r70;
	@%p1 bra 	$L__BB18_14;
	setp.gt.u32 	%p2, %r70, %r71;
	@%p2 bra 	$L__BB18_14;
	div.u32 	%r75, %r71, %r70;
	max.u32 	%r4, %r75, 1;
	setp.lt.u32 	%p3, %r75, 16;
	mov.b32 	%r111, 0;
	@%p3 bra 	$L__BB18_5;
	and.b32  	%r111, %r4, -16;
	neg.s32 	%r109, %r111;
	add.s32 	%r76, %r1, %r70;
	add.s32 	%r108, %r76, %r2;
	shl.b32 	%r77, %r70, 1;
	add.s32 	%r107, %r3, %r77;
	mad.lo.s32 	%r106, %r70, 3, %r3;
	shl.b32 	%r78, %r70, 2;
	add.s32 	%r105, %r3, %r78;
	mad.lo.s32 	%r104, %r70, 5, %r3;
	mad.lo.s32 	%r103, %r70, 6, %r3;
	mad.lo.s32 	%r102, %r70, 7, %r3;
	shl.b32 	%r79, %r70, 3;
	add.s32 	%r101, %r3, %r79;
	mad.lo.s32 	%r100, %r70, 9, %r3;
	mad.lo.s32 	%r99, %r70, 10, %r3;
	mad.lo.s32 	%r98, %r70, 11, %r3;
	mad.lo.s32 	%r97, %r70, 12, %r3;
	mad.lo.s32 	%r96, %r70, 13, %r3;
	mad.lo.s32 	%r95, %r70, 14, %r3;
	mad.lo.s32 	%r94, %r70, 15, %r3;
	add.s64 	%rd74, %rd2, 32;
	mov.u32 	%r93, %r3;
$L__BB18_4:
	.pragma "nounroll";
	ld.global.f32 	%f1, [%rd74+-32];
	mul.wide.u32 	%rd11, %r93, 4;
	add.s64 	%rd12, %rd1, %rd11;
	ld.global.f32 	%f2, [%rd12];
	add.f32 	%f3, %f1, %f2;
	st.global.f32 	[%rd12], %f3;
	ld.global.f32 	%f4, [%rd74+-28];
	mul.wide.u32 	%rd13, %r108, 4;
	add.s64 	%rd14, %rd1, %rd13;
	ld.global.f32 	%f5, [%rd14];
	add.f32 	%f6, %f4, %f5;
	st.global.f32 	[%rd14], %f6;
	ld.global.f32 	%f7, [%rd74+-24];
	mul.wide.u32 	%rd15, %r107, 4;
	add.s64 	%rd16, %rd1, %rd15;
	ld.global.f32 	%f8, [%rd16];
	add.f32 	%f9, %f7, %f8;
	st.global.f32 	[%rd16], %f9;
	ld.global.f32 	%f10, [%rd74+-20];
	mul.wide.u32 	%rd17, %r106, 4;
	add.s64 	%rd18, %rd1, %rd17;
	ld.global.f32 	%f11, [%rd18];
	add.f32 	%f12, %f10, %f11;
	st.global.f32 	[%rd18], %f12;
	ld.global.f32 	%f13, [%rd74+-16];
	mul.wide.u32 	%rd19, %r105, 4;
	add.s64 	%rd20, %rd1, %rd19;
	ld.global.f32 	%f14, [%rd20];
	add.f32 	%f15, %f13, %f14;
	st.global.f32 	[%rd20], %f15;
	ld.global.f32 	%f16, [%rd74+-12];
	mul.wide.u32 	%rd21, %r104, 4;
	add.s64 	%rd22, %rd1, %rd21;
	ld.global.f32 	%f17, [%rd22];
	add.f32 	%f18, %f16, %f17;
	st.global.f32 	[%rd22], %f18;
	ld.global.f32 	%f19, [%rd74+-8];
	mul.wide.u32 	%rd23, %r103, 4;
	add.s64 	%rd24, %rd1, %rd23;
	ld.global.f32 	%f20, [%rd24];
	add.f32 	%f21, %f19, %f20;
	st.global.f32 	[%rd24], %f21;
	ld.global.f32 	%f22, [%rd74+-4];
	mul.wide.u32 	%rd25, %r102, 4;
	add.s64 	%rd26, %rd1, %rd25;
	ld.global.f32 	%f23, [%rd26];
	add.f32 	%f24, %f22, %f23;
	st.global.f32 	[%rd26], %f24;
	ld.global.f32 	%f25, [%rd74];
	mul.wide.u32 	%rd27, %r101, 4;
	add.s64 	%rd28, %rd1, %rd27;
	ld.global.f32 	%f26, [%rd28];
	add.f32 	%f27, %f25, %f26;
	st.global.f32 	[%rd28], %f27;
	ld.global.f32 	%f28, [%rd74+4];
	mul.wide.u32 	%rd29, %r100, 4;
	add.s64 	%rd30, %rd1, %rd29;
	ld.global.f32 	%f29, [%rd30];
	add.f32 	%f30, %f28, %f29;
	st.global.f32 	[%rd30], %f30;
	ld.global.f32 	%f31, [%rd74+8];
	mul.wide.u32 	%rd31, %r99, 4;
	add.s64 	%rd32, %rd1, %rd31;
	ld.global.f32 	%f32, [%rd32];
	add.f32 	%f33, %f31, %f32;
	st.global.f32 	[%rd32], %f33;
	ld.global.f32 	%f34, [%rd74+12];
	mul.wide.u32 	%rd33, %r98, 4;
	add.s64 	%rd34, %rd1, %rd33;
	ld.global.f32 	%f35, [%rd34];
	add.f32 	%f36, %f34, %f35;
	st.global.f32 	[%rd34], %f36;
	ld.global.f32 	%f37, [%rd74+16];
	mul.wide.u32 	%rd35, %r97, 4;
	add.s64 	%rd36, %rd1, %rd35;
	ld.global.f32 	%f38, [%rd36];
	add.f32 	%f39, %f37, %f38;
	st.global.f32 	[%rd36], %f39;
	ld.global.f32 	%f40, [%rd74+20];
	mul.wide.u32 	%rd37, %r96, 4;
	add.s64 	%rd38, %rd1, %rd37;
	ld.global.f32 	%f41, [%rd38];
	add.f32 	%f42, %f40, %f41;
	st.global.f32 	[%rd38], %f42;
	ld.global.f32 	%f43, [%rd74+24];
	mul.wide.u32 	%rd39, %r95, 4;
	add.s64 	%rd40, %rd1, %rd39;
	ld.global.f32 	%f44, [%rd40];
	add.f32 	%f45, %f43, %f44;
	st.global.f32 	[%rd40], %f45;
	ld.global.f32 	%f46, [%rd74+28];
	mul.wide.u32 	%rd41, %r94, 4;
	add.s64 	%rd42, %rd1, %rd41;
	ld.global.f32 	%f47, [%rd42];
	add.f32 	%f48, %f46, %f47;
	st.global.f32 	[%rd42], %f48;
	add.s32 	%r109, %r109, 16;
	shl.b32 	%r80, %r70, 4;
	add.s32 	%r108, %r108, %r80;
	add.s32 	%r107, %r107, %r80;
	add.s32 	%r106, %r106, %r80;
	add.s32 	%r105, %r105, %r80;
	add.s32 	%r104, %r104, %r80;
	add.s32 	%r103, %r103, %r80;
	add.s32 	%r102, %r102, %r80;
	add.s32 	%r101, %r101, %r80;
	add.s32 	%r100, %r100, %r80;
	add.s32 	%r99, %r99, %r80;
	add.s32 	%r98, %r98, %r80;
	add.s32 	%r97, %r97, %r80;
	add.s32 	%r96, %r96, %r80;
	add.s32 	%r95, %r95, %r80;
	add.s32 	%r94, %r94, %r80;
	add.s32 	%r93, %r93, %r80;
	add.s64 	%rd74, %rd74, 64;
	setp.ne.s32 	%p4, %r109, 0;
	@%p4 bra 	$L__BB18_4;
$L__BB18_5:
	and.b32  	%r57, %r4, 15;
	setp.eq.s32 	%p5, %r57, 0;
	@%p5 bra 	$L__BB18_14;
	and.b32  	%r58, %r4, 7;
	setp.lt.u32 	%p6, %r57, 8;
	@%p6 bra 	$L__BB18_8;
	mul.wide.u32 	%rd43, %r111, 4;
	add.s64 	%rd44, %rd2, %rd43;
	ld.global.f32 	%f49, [%rd44];
	mad.lo.s32 	%r81, %r111, %r70, %r3;
	mul.wide.u32 	%rd45, %r81, 4;
	add.s64 	%rd46, %rd1, %rd45;
	ld.global.f32 	%f50, [%rd46];
	add.f32 	%f51, %f49, %f50;
	st.global.f32 	[%rd46], %f51;
	ld.global.f32 	%f52, [%rd44+4];
	add.s32 	%r82, %r81, %r70;
	mul.wide.u32 	%rd47, %r82, 4;
	add.s64 	%rd48, %rd1, %rd47;
	ld.global.f32 	%f53, [%rd48];
	add.f32 	%f54, %f52, %f53;
	st.global.f32 	[%rd48], %f54;
	ld.global.f32 	%f55, [%rd44+8];
	add.s32 	%r83, %r82, %r70;
	mul.wide.u32 	%rd49, %r83, 4;
	add.s64 	%rd50, %rd1, %rd49;
	ld.global.f32 	%f56, [%rd50];
	add.f32 	%f57, %f55, %f56;
	st.global.f32 	[%rd50], %f57;
	ld.global.f32 	%f58, [%rd44+12];
	add.s32 	%r84, %r83, %r70;
	mul.wide.u32 	%rd51, %r84, 4;
	add.s64 	%rd52, %rd1, %rd51;
	ld.global.f32 	%f59, [%rd52];
	add.f32 	%f60, %f58, %f59;
	st.global.f32 	[%rd52], %f60;
	ld.global.f32 	%f61, [%rd44+16];
	add.s32 	%r85, %r84, %r70;
	mul.wide.u32 	%rd53, %r85, 4;
	add.s64 	%rd54, %rd1, %rd53;
	ld.global.f32 	%f62, [%rd54];
	add.f32 	%f63, %f61, %f62;
	st.global.f32 	[%rd54], %f63;
	ld.global.f32 	%f64, [%rd44+20];
	add.s32 	%r86, %r85, %r70;
	mul.wide.u32 	%rd55, %r86, 4;
	add.s64 	%rd56, %rd1, %rd55;
	ld.global.f32 	%f65, [%rd56];
	add.f32 	%f66, %f64, %f65;
	st.global.f32 	[%rd56], %f66;
	ld.global.f32 	%f67, [%rd44+24];
	add.s32 	%r87, %r86, %r70;
	mul.wide.u32 	%rd57, %r87, 4;
	add.s64 	%rd58, %rd1, %rd57;
	ld.global.f32 	%f68, [%rd58];
	add.f32 	%f69, %f67, %f68;
	st.global.f32 	[%rd58], %f69;
	ld.global.f32 	%f70, [%rd44+28];
	add.s32 	%r88, %r87, %r70;
	mul.wide.u32 	%rd59, %r88, 4;
	add.s64 	%rd60, %rd1, %rd59;
	ld.global.f32 	%f71, [%rd60];
	add.f32 	%f72, %f70, %f71;
	st.global.f32 	[%rd60], %f72;
	add.s32 	%r111, %r111, 8;
$L__BB18_8:
	setp.eq.s32 	%p7, %r58, 0;
	@%p7 bra 	$L__BB18_14;
	and.b32  	%r61, %r4, 3;
	setp.lt.u32 	%p8, %r58, 4;
	@%p8 bra 	$L__BB18_11;
	mul.wide.u32 	%rd61, %r111, 4;
	add.s64 	%rd62, %rd2, %rd61;
	ld.global.f32 	%f73, [%rd62];
	mad.lo.s32 	%r89, %r111, %r70, %r3;
	mul.wide.u32 	%rd63, %r89, 4;
	add.s64 	%rd64, %rd1, %rd63;
	ld.global.f32 	%f74, [%rd64];
	add.f32 	%f75, %f73, %f74;
	st.global.f32 	[%rd64], %f75;
	ld.global.f32 	%f76, [%rd62+4];
	add.s32 	%r90, %r89, %r70;
	mul.wide.u32 	%rd65, %r90, 4;
	add.s64 	%rd66, %rd1, %rd65;
	ld.global.f32 	%f77, [%rd66];
	add.f32 	%f78, %f76, %f77;
	st.global.f32 	[%rd66], %f78;
	ld.global.f32 	%f79, [%rd62+8];
	add.s32 	%r91, %r90, %r70;
	mul.wide.u32 	%rd67, %r91, 4;
	add.s64 	%rd68, %rd1, %rd67;
	ld.global.f32 	%f80, [%rd68];
	add.f32 	%f81, %f79, %f80;
	st.global.f32 	[%rd68], %f81;
	ld.global.f32 	%f82, [%rd62+12];
	add.s32 	%r92, %r91, %r70;
	mul.wide.u32 	%rd69, %r92, 4;
	add.s64 	%rd70, %rd1, %rd69;
	ld.global.f32 	%f83, [%rd70];
	add.f32 	%f84, %f82, %f83;
	st.global.f32 	[%rd70], %f84;
	add.s32 	%r111, %r111, 4;
$L__BB18_11:
	setp.eq.s32 	%p9, %r61, 0;
	@%p9 bra 	$L__BB18_14;
	mad.lo.s32 	%r114, %r111, %r70, %r3;
	mul.wide.u32 	%rd71, %r111, 4;
	add.s64 	%rd75, %rd2, %rd71;
	neg.s32 	%r113, %r61;
$L__BB18_13:
	.pragma "nounroll";
	ld.global.f32 	%f85, [%rd75];
	mul.wide.u32 	%rd72, %r114, 4;
	add.s64 	%rd73, %rd1, %rd72;
	ld.global.f32 	%f86, [%rd73];
	add.f32 	%f87, %f85, %f86;
	st.global.f32 	[%rd73], %f87;
	add.s32 	%r114, %r114, %r70;
	add.s64 	%rd75, %rd75, 4;
	add.s32 	%r113, %r113, 1;
	setp.ne.s32 	%p10, %r113, 0;
	@%p10 bra 	$L__BB18_13;
$L__BB18_14:
	ret;

}


// ===== COMPILED SASS (sm_100) =====

	.target	sm_100

	.elftype	@"ET_EXEC"


//--------------------- .note.nv.tkinfo           --------------------------
	.section	.note.nv.tkinfo,"",@"SHT_NOTE"
	.sectionflags	@"SHF_NOTE_NV_TKINFO"
	.tkinfo
        /*0018*/ 	.word	0x00000002
        /*0030*/ 	.string	""
        /*0030*/ 	.string	"ptxas"
        /*0030*/ 	.string	"Cuda compilation tools, release 13.0, V13.0.88"
        /*0030*/ 	.string	"Build cuda_13.0.r13.0/compiler.36424714_0"
        /*0030*/ 	.string	"-arch sm_100 -m 64 "



//--------------------- .note.nv.cuinfo           --------------------------
	.section	.note.nv.cuinfo,"",@"SHT_NOTE"
	.sectionflags	@"SHF_NOTE_NV_CUINFO"
        /*0018*/ 	.short	0x0002
        /*001a*/ 	.short	0x0064
        /*001c*/ 	.short	0x0082
	.zero		2


//--------------------- .nv.info                  --------------------------
	.section	.nv.info,"",@"SHT_CUDA_INFO"
	.align	4


	//----- nvinfo : EIATTR_REGCOUNT
	.align		4
        /*0000*/ 	.byte	0x04, 0x2f
        /*0002*/ 	.short	(.L_1 - .L_0)
	.align		4
.L_0:
        /*0004*/ 	.word	index@(scale)
        /*0008*/ 	.word	0x0000000a


	//----- nvinfo : EIATTR_FRAME_SIZE
	.align		4
.L_1:
        /*000c*/ 	.byte	0x04, 0x11
        /*000e*/ 	.short	(.L_3 - .L_2)
	.align		4
.L_2:
        /*0010*/ 	.word	index@(scale)
        /*0014*/ 	.word	0x00000000


	//----- nvinfo : EIATTR_REGCOUNT
	.align		4
.L_3:
        /*0018*/ 	.byte	0x04, 0x2f
        /*001a*/ 	.short	(.L_5 - .L_4)
	.align		4
.L_4:
        /*001c*/ 	.word	index@(offset)
        /*0020*/ 	.word	0x0000000a


	//----- nvinfo : EIATTR_FRAME_SIZE
	.align		4
.L_5:
        /*0024*/ 	.byte	0x04, 0x11
        /*0026*/ 	.short	(.L_7 - .L_6)
	.align		4
.L_6:
        /*0028*/ 	.word	index@(offset)
        /*002c*/ 	.word	0x00000000


	//----- nvinfo : EIATTR_REGCOUNT
	.align		4
.L_7:
        /*0030*/ 	.byte	0x04, 0x2f
        /*0032*/ 	.short	(.L_9 - .L_8)
	.align		4
.L_8:
        /*0034*/ 	.word	index@(dot)
        /*0038*/ 	.word	0x00000028


	//----- nvinfo : EIATTR_FRAME_SIZE
	.align		4
.L_9:
        /*003c*/ 	.byte	0x04, 0x11
        /*003e*/ 	.short	(.L_11 - .L_10)
	.align		4
.L_10:
        /*0040*/ 	.word	index@(dot)
        /*0044*/ 	.word	0x00000000


	//----- nvinfo : EIATTR_REGCOUNT
	.align		4
.L_11:
        /*0048*/ 	.byte	0x04, 0x2f
        /*004a*/ 	.short	(.L_13 - .L_12)
	.align		4
.L_12:
        /*004c*/ 	.word	index@(internal_mean)
        /*0050*/ 	.word	0x00000020


	//----- nvinfo : EIATTR_FRAME_SIZE
	.align		4
.L_13:
        /*0054*/ 	.byte	0x04, 0x11
        /*0056*/ 	.short	(.L_15 - .L_14)
	.align		4
.L_14:
        /*0058*/ 	.word	index@($__internal_3_$__cuda_sm3x_div_rn_noftz_f32_slowpath)
        /*005c*/ 	.word	0x00000000


	//----- nvinfo : EIATTR_FRAME_SIZE
	.align		4
.L_15:
        /*0060*/ 	.byte	0x04, 0x11
        /*0062*/ 	.short	(.L_17 - .L_16)
	.align		4
.L_16:
        /*0064*/ 	.word	index@(internal_mean)
        /*0068*/ 	.word	0x00000000


	//----- nvinfo : EIATTR_REGCOUNT
	.align		4
.L_17:
        /*006c*/ 	.byte	0x04, 0x2f
        /*006e*/ 	.short	(.L_19 - .L_18)
	.align		4
.L_18:
        /*0070*/ 	.word	index@(component_add)
        /*0074*/ 	.word	0x0000000c


	//----- nvinfo : EIATTR_FRAME_SIZE
	.align		4
.L_19:
        /*0078*/ 	.byte	0x04, 0x11
        /*007a*/ 	.short	(.L_21 - .L_20)
	.align		4
.L_20:
        /*007c*/ 	.word	index@(component_add)
        /*0080*/ 	.word	0x00000000


	//----- nvinfo : EIATTR_REGCOUNT
	.align		4
.L_21:
        /*0084*/ 	.byte	0x04, 0x2f
        /*0086*/ 	.short	(.L_23 - .L_22)
	.align		4
.L_22:
        /*0088*/ 	.word	index@(component_mul)
        /*008c*/ 	.word	0x0000000c


	//----- nvinfo : EIATTR_FRAME_SIZE
	.align		4
.L_23:
        /*0090*/ 	.byte	0x04, 0x11
        /*0092*/ 	.short	(.L_25 - .L_24)
	.align		4
.L_24:
        /*0094*/ 	.word	index@(component_mul)
        /*0098*/ 	.word	0x00000000


	//----- nvinfo : EIATTR_REGCOUNT
	.align		4
.L_25:
        /*009c*/ 	.byte	0x04, 0x2f
        /*009e*/ 	.short	(.L_27 - .L_26)
	.align		4
.L_26:
        /*00a0*/ 	.word	index@(multiply)
        /*00a4*/ 	.word	0x00000020


	//----- nvinfo : EIATTR_FRAME_SIZE
	.align		4
.L_27:
        /*00a8*/ 	.byte	0x04, 0x11
        /*00aa*/ 	.short	(.L_29 - .L_28)
	.align		4
.L_28:
        /*00ac*/ 	.word	index@(multiply)
        /*00b0*/ 	.word	0x00000000


	//----- nvinfo : EIATTR_REGCOUNT
	.align		4
.L_29:
        /*00b4*/ 	.byte	0x04, 0x2f
        /*00b6*/ 	.short	(.L_31 - .L_30)
	.align		4
.L_30:
        /*00b8*/ 	.word	index@(transpose)
        /*00bc*/ 	.word	0x0000000b


	//----- nvinfo : EIATTR_FRAME_SIZE
	.align		4
.L_31:
        /*00c0*/ 	.byte	0x04, 0x11
        /*00c2*/ 	.short	(.L_33 - .L_32)
	.align		4
.L_32:
        /*00c4*/ 	.word	index@(transpose)
        /*00c8*/ 	.word	0x00000000


	//----- nvinfo : EIATTR_REGCOUNT
	.align		4
.L_33:
        /*00cc*/ 	.byte	0x04, 0x2f
        /*00ce*/ 	.short	(.L_35 - .L_34)
	.align		4
.L_34:
        /*00d0*/ 	.word	index@(ReLU)
        /*00d4*/ 	.word	0x00000008


	//----- nvinfo : EIATTR_FRAME_SIZE
	.align		4
.L_35:
        /*00d8*/ 	.byte	0x04, 0x11
        /*00da*/ 	.short	(.L_37 - .L_36)
	.align		4
.L_36:
        /*00dc*/ 	.word	index@(ReLU)
        /*00e0*/ 	.word	0x00000000


	//----- nvinfo : EIATTR_REGCOUNT
	.align		4
.L_37:
        /*00e4*/ 	.byte	0x04, 0x2f
        /*00e6*/ 	.short	(.L_39 - .L_38)
	.align		4
.L_38:
        /*00e8*/ 	.word	index@(ReLU_inf)
        /*00ec*/ 	.word	0x00000008


	//----- nvinfo : EIATTR_FRAME_SIZE
	.align		4
.L_39:
        /*00f0*/ 	.byte	0x04, 0x11
        /*00f2*/ 	.short	(.L_41 - .L_40)
	.align		4
.L_40:
        /*00f4*/ 	.word	index@(ReLU_inf)
        /*00f8*/ 	.word	0x00000000


	//----- nvinfo : EIATTR_REGCOUNT
	.align		4
.L_41:
        /*00fc*/ 	.byte	0x04, 0x2f
        /*00fe*/ 	.short	(.L_43 - .L_42)
	.align		4
.L_42:
        /*0100*/ 	.word	index@(Sigmoid)
        /*0104*/ 	.word	0x0000000f


	//----- nvinfo : EIATTR_FRAME_SIZE
	.align		4
.L_43:
        /*0108*/ 	.byte	0x04, 0x11
        /*010a*/ 	.short	(.L_45 - .L_44)
	.align		4
.L_44:
        /*010c*/ 	.word	index@($__internal_2_$__cuda_sm20_rcp_rn_f32_slowpath)
        /*0110*/ 	.word	0x00000000


	//----- nvinfo : EIATTR_FRAME_SIZE
	.align		4
.L_45:
        /*0114*/ 	.byte	0x04, 0x11
        /*0116*/ 	.short	(.L_47 - .L_46)
	.align		4
.L_46:
        /*0118*/ 	.word	index@(Sigmoid)
        /*011c*/ 	.word	0x00000000


	//----- nvinfo : EIATTR_REGCOUNT
	.align		4
.L_47:
        /*0120*/ 	.byte	0x04, 0x2f
        /*0122*/ 	.short	(.L_49 - .L_48)
	.align		4
.L_48:
        /*0124*/ 	.word	index@(Sigmoid_inf)
        /*0128*/ 	.word	0x0000000f


	//----- nvinfo : EIATTR_FRAME_SIZE
	.align		4
.L_49:
        /*012c*/ 	.byte	0x04, 0x11
        /*012e*/ 	.short	(.L_51 - .L_50)
	.align		4
.L_50:
        /*0130*/ 	.word	index@($__internal_1_$__cuda_sm20_rcp_rn_f32_slowpath)
        /*0134*/ 	.word	0x00000000


	//----- nvinfo : EIATTR_FRAME_SIZE
	.align		4
.L_51:
        /*0138*/ 	.byte	0x04, 0x11
        /*013a*/ 	.short	(.L_53 - .L_52)
	.align		4
.L_52:
        /*013c*/ 	.word	index@(Sigmoid_inf)
        /*0140*/ 	.word	0x00000000


	//----- nvinfo : EIATTR_REGCOUNT
	.align		4
.L_53:
        /*0144*/ 	.byte	0x04, 0x2f
        /*0146*/ 	.short	(.L_55 - .L_54)
	.align		4
.L_54:
        /*0148*/ 	.word	index@(Tanh)
        /*014c*/ 	.word	0x0000000c


	//----- nvinfo : EIATTR_FRAME_SIZE
	.align		4
.L_55:
        /*0150*/ 	.byte	0x04, 0x11
        /*0152*/ 	.short	(.L_57 - .L_56)
	.align		4
.L_56:
        /*0154*/ 	.word	index@(Tanh)
        /*0158*/ 	.word	0x00000000


	//----- nvinfo : EIATTR_REGCOUNT
	.align		4
.L_57:
        /*015c*/ 	.byte	0x04, 0x2f
        /*015e*/ 	.short	(.L_59 - .L_58)
	.align		4
.L_58:
        /*0160*/ 	.word	index@(Tanh_inf)
        /*0164*/ 	.word	0x0000000c


	//----- nvinfo : EIATTR_FRAME_SIZE
	.align		4
.L_59:
        /*0168*/ 	.byte	0x04, 0x11
        /*016a*/ 	.short	(.L_61 - .L_60)
	.align		4
.L_60:
        /*016c*/ 	.word	index@(Tanh_inf)
        /*0170*/ 	.word	0x00000000


	//----- nvinfo : EIATTR_REGCOUNT
	.align		4
.L_61:
        /*0174*/ 	.byte	0x04, 0x2f
        /*0176*/ 	.short	(.L_63 - .L_62)
	.align		4
.L_62:
        /*0178*/ 	.word	index@(SoftMax)
        /*017c*/ 	.word	0x00000028


	//----- nvinfo : EIATTR_FRAME_SIZE
	.align		4
.L_63:
        /*0180*/ 	.byte	0x04, 0x11
        /*0182*/ 	.short	(.L_65 - .L_64)
	.align		4
.L_64:
        /*0184*/ 	.word	index@($__internal_0_$__cuda_sm3x_div_rn_noftz_f32_slowpath)
        /*0188*/ 	.word	0x00000000


	//----- nvinfo : EIATTR_FRAME_SIZE
	.align		4
.L_65:
        /*018c*/ 	.byte	0x04, 0x11
        /*018e*/ 	.short	(.L_67 - .L_66)
	.align		4
.L_66:
        /*0190*/ 	.word	index@(SoftMax)
        /*0194*/ 	.word	0x00000000


	//----- nvinfo : EIATTR_REGCOUNT
	.align		4
.L_67:
        /*0198*/ 	.byte	0x04, 0x2f
        /*019a*/ 	.short	(.L_69 - .L_68)
	.align		4
.L_68:
        /*019c*/ 	.word	index@(Mean_Squared_Error)
        /*01a0*/ 	.word	0x00000028


	//----- nvinfo : EIATTR_FRAME_SIZE
	.align		4
.L_69:
        /*01a4*/ 	.byte	0x04, 0x11
        /*01a6*/ 	.short	(.L_71 - .L_70)
	.align		4
.L_70:
        /*01a8*/ 	.word	index@(Mean_Squared_Error)
        /*01ac*/ 	.word	0x00000000


	//----- nvinfo : EIATTR_REGCOUNT
	.align		4
.L_71:
        /*01b0*/ 	.byte	0x04, 0x2f
        /*01b2*/ 	.short	(.L_73 - .L_72)
	.align		4
.L_72:
        /*01b4*/ 	.word	index@(Cross_Entropy)
        /*01b8*/ 	.word	0x00000020


	//----- nvinfo : EIATTR_FRAME_SIZE
	.align		4
.L_73:
        /*01bc*/ 	.byte	0x04, 0x11
        /*01be*/ 	.short	(.L_75 - .L_74)
	.align		4
.L_74:
        /*01c0*/ 	.word	index@(Cross_Entropy)
        /*01c4*/ 	.word	0x00000000


	//----- nvinfo : EIATTR_REGCOUNT
	.align		4
.L_75:
        /*01c8*/ 	.byte	0x04, 0x2f
        /*01ca*/ 	.short	(.L_77 - .L_76)
	.align		4
.L_76:
        /*01cc*/ 	.word	index@(Accuracy)
        /*01d0*/ 	.word	0x00000020


	//----- nvinfo : EIATTR_FRAME_SIZE
	.align		4
.L_77:
        /*01d4*/ 	.byte	0x04, 0x11
        /*01d6*/ 	.short	(.L_79 - .L_78)
	.align		4
.L_78:
        /*01d8*/ 	.word	index@(Accuracy)
        /*01dc*/ 	.word	0x00000000


	//----- nvinfo : EIATTR_REGCOUNT
	.align		4
.L_79:
        /*01e0*/ 	.byte	0x04, 0x2f
        /*01e2*/ 	.short	(.L_81 - .L_80)
	.align		4
.L_80:
        /*01e4*/ 	.word	index@(Add_Bias)
        /*01e8*/ 	.word	0x00000028


	//----- nvinfo : EIATTR_FRAME_SIZE
	.align		4
.L_81:
        /*01ec*/ 	.byte	0x04, 0x11
        /*01ee*/ 	.short	(.L_83 - .L_82)
	.align		4
.L_82:
        /*01f0*/ 	.word	index@(Add_Bias)
        /*01f4*/ 	.word	0x00000000


	//----- nvinfo : EIATTR_MIN_STACK_SIZE
	.align		4
.L_83:
        /*01f8*/ 	.byte	0x04, 0x12
        /*01fa*/ 	.short	(.L_85 - .L_84)
	.align		4
.L_84:
        /*01fc*/ 	.word	index@(Add_Bias)
        /*0200*/ 	.word	0x00000000


	//----- nvinfo : EIATTR_MIN_STACK_SIZE
	.align		4
.L_85:
        /*0204*/ 	.byte	0x04, 0x12
        /*0206*/ 	.short	(.L_87 - .L_86)
	.align		4
.L_86:
        /*0208*/ 	.word	index@(Accuracy)
        /*020c*/ 	.word	0x00000000


	//----- nvinfo : EIATTR_MIN_STACK_SIZE
	.align		4
.L_87:
        /*0210*/ 	.byte	0x04, 0x12
        /*0212*/ 	.short	(.L_89 - .L_88)
	.align		4
.L_88:
        /*0214*/ 	.word	index@(Cross_Entropy)
        /*0218*/ 	.word	0x00000000


	//----- nvinfo : EIATTR_MIN_STACK_SIZE
	.align		4
.L_89:
        /*021c*/ 	.byte	0x04, 0x12
        /*021e*/ 	.short	(.L_91 - .L_90)
	.align		4
.L_90:
        /*0220*/ 	.word	index@(Mean_Squared_Error)
        /*0224*/ 	.word	0x00000000


	//----- nvinfo : EIATTR_MIN_STACK_SIZE
	.align		4
.L_91:
        /*0228*/ 	.byte	0x04, 0x12
        /*022a*/ 	.short	(.L_93 - .L_92)
	.align		4
.L_92:
        /*022c*/ 	.word	index@(SoftMax)
        /*0230*/ 	.word	0x00000000


	//----- nvinfo : EIATTR_MIN_STACK_SIZE
	.align		4
.L_93:
        /*0234*/ 	.byte	0x04, 0x12
        /*0236*/ 	.short	(.L_95 - .L_94)
	.align		4
.L_94:
        /*0238*/ 	.word	index@(Tanh_inf)
        /*023c*/ 	.word	0x00000000


	//----- nvinfo : EIATTR_MIN_STACK_SIZE
	.align		4
.L_95:
        /*0240*/ 	.byte	0x04, 0x12
        /*0242*/ 	.short	(.L_97 - .L_96)
	.align		4
.L_96:
        /*0244*/ 	.word	index@(Tanh)
        /*0248*/ 	.word	0x00000000


	//----- nvinfo : EIATTR_MIN_STACK_SIZE
	.align		4
.L_97:
        /*024c*/ 	.byte	0x04, 0x12
        /*024e*/ 	.short	(.L_99 - .L_98)
	.align		4
.L_98:
        /*0250*/ 	.word	index@(Sigmoid_inf)
        /*0254*/ 	.word	0x00000000


	//----- nvinfo : EIATTR_MIN_STACK_SIZE
	.align		4
.L_99:
        /*0258*/ 	.byte	0x04, 0x12
        /*025a*/ 	.short	(.L_101 - .L_100)
	.align		4
.L_100:
        /*025c*/ 	.word	index@(Sigmoid)
        /*0260*/ 	.word	0x00000000


	//----- nvinfo : EIATTR_MIN_STACK_SIZE
	.align		4
.L_101:
        /*0264*/ 	.byte	0x04, 0x12
        /*0266*/ 	.short	(.L_103 - .L_102)
	.align		4
.L_102:
        /*0268*/ 	.word	index@(ReLU_inf)
        /*026c*/ 	.word	0x00000000


	//----- nvinfo : EIATTR_MIN_STACK_SIZE
	.align		4
.L_103:
        /*0270*/ 	.byte	0x04, 0x12
        /*0272*/ 	.short	(.L_105 - .L_104)
	.align		4
.L_104:
        /*0274*/ 	.word	index@(ReLU)
        /*0278*/ 	.word	0x00000000


	//----- nvinfo : EIATTR_MIN_STACK_SIZE
	.align		4
.L_105:
        /*027c*/ 	.byte	0x04, 0x12
        /*027e*/ 	.short	(.L_107 - .L_106)
	.align		4
.L_106:
        /*0280*/ 	.word	index@(transpose)
        /*0284*/ 	.word	0x00000000


	//----- nvinfo : EIATTR_MIN_STACK_SIZE
	.align		4
.L_107:
        /*0288*/ 	.byte	0x04, 0x12
        /*028a*/ 	.short	(.L_109 - .L_108)
	.align		4
.L_108:
        /*028c*/ 	.word	index@(multiply)
        /*0290*/ 	.word	0x00000000


	//----- nvinfo : EIATTR_MIN_STACK_SIZE
	.align		4
.L_109:
        /*0294*/ 	.byte	0x04, 0x12
        /*0296*/ 	.short	(.L_111 - .L_110)
	.align		4
.L_110:
        /*0298*/ 	.word	index@(component_mul)
        /*029c*/ 	.word	0x00000000


	//----- nvinfo : EIATTR_MIN_STACK_SIZE
	.align		4
.L_111:
        /*02a0*/ 	.byte	0x04, 0x12
        /*02a2*/ 	.short	(.L_113 - .L_112)
	.align		4
.L_112:
        /*02a4*/ 	.word	index@(component_add)
        /*02a8*/ 	.word	0x00000000


	//----- nvinfo : EIATTR_MIN_STACK_SIZE
	.align		4
.L_113:
        /*02ac*/ 	.byte	0x04, 0x12
        /*02ae*/ 	.short	(.L_115 - .L_114)
	.align		4
.L_114:
        /*02b0*/ 	.word	index@(internal_mean)
        /*02b4*/ 	.word	0x00000000


	//----- nvinfo : EIATTR_MIN_STACK_SIZE
	.align		4
.L_115:
        /*02b8*/ 	.byte	0x04, 0x12
        /*02ba*/ 	.short	(.L_117 - .L_116)
	.align		4
.L_116:
        /*02bc*/ 	.word	index@(dot)
        /*02c0*/ 	.word	0x00000000


	//----- nvinfo : EIATTR_MIN_STACK_SIZE
	.align		4
.L_117:
        /*02c4*/ 	.byte	0x04, 0x12
        /*02c6*/ 	.short	(.L_119 - .L_118)
	.align		4
.L_118:
        /*02c8*/ 	.word	index@(offset)
        /*02cc*/ 	.word	0x00000000


	//----- nvinfo : EIATTR_MIN_STACK_SIZE
	.align		4
.L_119:
        /*02d0*/ 	.byte	0x04, 0x12
        /*02d2*/ 	.short	(.L_121 - .L_120)
	.align		4
.L_120:
        /*02d4*/ 	.word	index@(scale)
        /*02d8*/ 	.word	0x00000000
.L_121:


//--------------------- .nv.compat                --------------------------
	.section	.nv.compat,"",@"SHT_CUDA_COMPAT_INFO"
	.align	4
        /*0000*/ 	.byte	0x02, 0x09, 0x00, 0x00, 0x02, 0x02, 0x01, 0x00, 0x02, 0x05, 0x05, 0x00, 0x03, 0x07, 0x01, 0x01
        /*0010*/ 	.byte	0x02, 0x03, 0x00, 0x00, 0x02, 0x06, 0x01, 0x00, 0x04, 0x0b, 0x08, 0x00, 0x01, 0x00, 0x00, 0x00
        /*0020*/ 	.byte	0x00, 0x00, 0x00, 0x00


//--------------------- .nv.info.Add_Bias         --------------------------
	.section	.nv.info.Add_Bias,"",@"SHT_CUDA_INFO"
	.sectionflags	@""
	.align	4


	//----- nvinfo : EIATTR_CUDA_API_VERSION
	.align		4
        /*0000*/ 	.byte	0x04, 0x37
        /*0002*/ 	.short	(.L_123 - .L_122)
.L_122:
        /*0004*/ 	.word	0x00000082


	//----- nvinfo : EIATTR_KPARAM_INFO
	.align		4
.L_123:
        /*0008*/ 	.byte	0x04, 0x17
        /*000a*/ 	.short	(.L_125 - .L_124)
.L_124:
        /*000c*/ 	.word	0x00000000
        /*0010*/ 	.short	0x0003
        /*0012*/ 	.short	0x0014
        /*0014*/ 	.byte	0x00, 0xf0, 0x11, 0x00


	//----- nvinfo : EIATTR_KPARAM_INFO
	.align		4
.L_125:
        /*0018*/ 	.byte	0x04, 0x17
        /*001a*/ 	.short	(.L_127 - .L_126)
.L_126:
        /*001c*/ 	.word	0x00000000
        /*0020*/ 	.short	0x0002
        /*0022*/ 	.short	0x0010
        /*0024*/ 	.byte	0x00, 0xf0, 0x11, 0x00


	//----- nvinfo : EIATTR_KPARAM_INFO
	.align		4
.L_127:
        /*0028*/ 	.byte	0x04, 0x17
        /*002a*/ 	.short	(.L_129 - .L_128)
.L_128:
        /*002c*/ 	.word	0x00000000
        /*0030*/ 	.short	0x0001
        /*0032*/ 	.short	0x0008
        /*0034*/ 	.byte	0x00, 0xf5, 0x21, 0x00


	//----- nvinfo : EIATTR_KPARAM_INFO
	.align		4
.L_129:
        /*0038*/ 	.byte	0x04, 0x17
        /*003a*/ 	.short	(.L_131 - .L_130)
.L_130:
        /*003c*/ 	.word	0x00000000
        /*0040*/ 	.short	0x0000
        /*0042*/ 	.short	0x0000
        /*0044*/ 	.byte	0x00, 0xf5, 0x21, 0x00


	//----- nvinfo : EIATTR_SPARSE_MMA_MASK
	.align		4
.L_131:
        /*0048*/ 	.byte	0x03, 0x50
        /*004a*/ 	.short	0x0000


	//----- nvinfo : EIATTR_MAXREG_COUNT
	.align		4
        /*004c*/ 	.byte	0x03, 0x1b
        /*004e*/ 	.short	0x00ff


	//----- nvinfo : EIATTR_MERCURY_ISA_VERSION
	.align		4
        /*0050*/ 	.byte	0x03, 0x5f
        /*0052*/ 	.short	0x0101


	//----- nvinfo : EIATTR_VRC_CTA_INIT_COUNT
	.align		4
        /*0054*/ 	.byte	0x02, 0x4a
	.zero		1
	.zero		1


	//----- nvinfo : EIATTR_EXIT_INSTR_OFFSETS
	.align		4
        /*0058*/ 	.byte	0x04, 0x1c
        /*005a*/ 	.short	(.L_133 - .L_132)


	//   ....[0]....
.L_132:
        /*005c*/ 	.word	0x00000080


	//   ....[1]....
        /*0060*/ 	.word	0x000000b0


	//   ....[2]....
        /*0064*/ 	.word	0x00000a20


	//   ....[3]....
        /*0068*/ 	.word	0x00000db0


	//   ....[4]....
        /*006c*/ 	.word	0x00000fc0


	//   ....[5]....
        /*0070*/ 	.word	0x000010f0


	//----- nvinfo : EIATTR_CBANK_PARAM_SIZE
	.align		4
.L_133:
        /*0074*/ 	.byte	0x03, 0x19
        /*0076*/ 	.short	0x0018


	//----- nvinfo : EIATTR_PARAM_CBANK
	.align		4
        /*0078*/ 	.byte	0x04, 0x0a
        /*007a*/ 	.short	(.L_135 - .L_134)
	.align		4
.L_134:
        /*007c*/ 	.word	index@(.nv.constant0.Add_Bias)
        /*0080*/ 	.short	0x0380
        /*0082*/ 	.short	0x0018


	//----- nvinfo : EIATTR_SW_WAR
	.align		4
.L_135:
        /*0084*/ 	.byte	0x04, 0x36
        /*0086*/ 	.short	(.L_137 - .L_136)
.L_136:
        /*0088*/ 	.word	0x00000008
.L_137:


//--------------------- .nv.info.Accuracy         --------------------------
	.section	.nv.info.Accuracy,"",@"SHT_CUDA_INFO"
	.sectionflags	@""
	.align	4


	//----- nvinfo : EIATTR_CUDA_API_VERSION
	.align		4
        /*0000*/ 	.byte	0x04, 0x37
        /*0002*/ 	.short	(.L_139 - .L_138)
.L_138:
        /*0004*/ 	.word	0x00000082


	//----- nvinfo : EIATTR_KPARAM_INFO
	.align		4
.L_139:
        /*0008*/ 	.byte	0x04, 0x17
        /*000a*/ 	.short	(.L_141 - .L_140)
.L_140:
        /*000c*/ 	.word	0x00000000
        /*0010*/ 	.short	0x0004
        /*0012*/ 	.short	0x001c
        /*0014*/ 	.byte	0x00, 0xf0, 0x11, 0x00


	//----- nvinfo : EIATTR_KPARAM_INFO
	.align		4
.L_141:
        /*0018*/ 	.byte	0x04, 0x17
        /*001a*/ 	.short	(.L_143 - .L_142)
.L_142:
        /*001c*/ 	.word	0x00000000
        /*0020*/ 	.short	0x0003
        /*0022*/ 	.short	0x0018
        /*0024*/ 	.byte	0x00, 0xf0, 0x11, 0x00


	//----- nvinfo : EIATTR_KPARAM_INFO
	.align		4
.L_143:
        /*0028*/ 	.byte	0x04, 0x17
        /*002a*/ 	.short	(.L_145 - .L_144)
.L_144:
        /*002c*/ 	.word	0x00000000
        /*0030*/ 	.short	0x0002
        /*0032*/ 	.short	0x0010
        /*0034*/ 	.byte	0x00, 0xf5, 0x21, 0x00


	//----- nvinfo : EIATTR_KPARAM_INFO
	.align		4
.L_145:
        /*0038*/ 	.byte	0x04, 0x17
        /*003a*/ 	.short	(.L_147 - .L_146)
.L_146:
        /*003c*/ 	.word	0x00000000
        /*0040*/ 	.short	0x0001
        /*0042*/ 	.short	0x0008
        /*0044*/ 	.byte	0x00, 0xf5, 0x21, 0x00


	//----- nvinfo : EIATTR_KPARAM_INFO
	.align		4
.L_147:
        /*0048*/ 	.byte	0x04, 0x17
        /*004a*/ 	.short	(.L_149 - .L_148)
.L_148:
        /*004c*/ 	.word	0x00000000
        /*0050*/ 	.short	0x0000
        /*0052*/ 	.short	0x0000
        /*0054*/ 	.byte	0x00, 0xf5, 0x21, 0x00


	//----- nvinfo : EIATTR_SPARSE_MMA_MASK
	.align		4
.L_149:
        /*0058*/ 	.byte	0x03, 0x50
        /*005a*/ 	.short	0x0000


	//----- nvinfo : EIATTR_MAXREG_COUNT
	.align		4
        /*005c*/ 	.byte	0x03, 0x1b
        /*005e*/ 	.short	0x00ff


	//----- nvinfo : EIATTR_MERCURY_ISA_VERSION
	.align		4
        /*0060*/ 	.byte	0x03, 0x5f
        /*0062*/ 	.short	0x0101


	//----- nvinfo : EIATTR_VRC_CTA_INIT_COUNT
	.align		4
        /*0064*/ 	.byte	0x02, 0x4a
	.zero		1
	.zero		1


	//----- nvinfo : EIATTR_EXIT_INSTR_OFFSETS
	.align		4
        /*0068*/ 	.byte	0x04, 0x1c
        /*006a*/ 	.short	(.L_151 - .L_150)


	//   ....[0]....
.L_150:
        /*006c*/ 	.word	0x00000080


	//   ....[1]....
        /*0070*/ 	.word	0x000010e0


	//   ....[2]....
        /*0074*/ 	.word	0x00001130


	//----- nvinfo : EIATTR_CBANK_PARAM_SIZE
	.align		4
.L_151:
        /*0078*/ 	.byte	0x03, 0x19
        /*007a*/ 	.short	0x0020


	//----- nvinfo : EIATTR_PARAM_CBANK
	.align		4
        /*007c*/ 	.byte	0x04, 0x0a
        /*007e*/ 	.short	(.L_153 - .L_152)
	.align		4
.L_152:
        /*0080*/ 	.word	index@(.nv.constant0.Accuracy)
        /*0084*/ 	.short	0x0380
        /*0086*/ 	.short	0x0020


	//----- nvinfo : EIATTR_SW_WAR
	.align		4
.L_153:
        /*0088*/ 	.byte	0x04, 0x36
        /*008a*/ 	.short	(.L_155 - .L_154)
.L_154:
        /*008c*/ 	.word	0x00000008
.L_155:


//--------------------- .nv.info.Cross_Entropy    --------------------------
	.section	.nv.info.Cross_Entropy,"",@"SHT_CUDA_INFO"
	.sectionflags	@""
	.align	4


	//----- nvinfo : EIATTR_CUDA_API_VERSION
	.align		4
        /*0000*/ 	.byte	0x04, 0x37
        /*0002*/ 	.short	(.L_157 - .L_156)
.L_156:
        /*0004*/ 	.word	0x00000082


	//----- nvinfo : EIATTR_KPARAM_INFO
	.align		4
.L_157:
        /*0008*/ 	.byte	0x04, 0x17
        /*000a*/ 	.short	(.L_159 - .L_158)
.L_158:
        /*000c*/ 	.word	0x00000000
        /*0010*/ 	.short	0x0004
        /*0012*/ 	.short	0x001c
        /*0014*/ 	.byte	0x00, 0xf0, 0x11, 0x00


	//----- nvinfo : EIATTR_KPARAM_INFO
	.align		4
.L_159:
        /*0018*/ 	.byte	0x04, 0x17
        /*001a*/ 	.short	(.L_161 - .L_160)
.L_160:
        /*001c*/ 	.word	0x00000000
        /*0020*/ 	.short	0x0003
        /*0022*/ 	.short	0x0018
        /*0024*/ 	.byte	0x00, 0xf0, 0x11, 0x00


	//----- nvinfo : EIATTR_KPARAM_INFO
	.align		4
.L_161:
        /*0028*/ 	.byte	0x04, 0x17
        /*002a*/ 	.short	(.L_163 - .L_162)
.L_162:
        /*002c*/ 	.word	0x00000000
        /*0030*/ 	.short	0x0002
        /*0032*/ 	.short	0x0010
        /*0034*/ 	.byte	0x00, 0xf5, 0x21, 0x00


	//----- nvinfo : EIATTR_KPARAM_INFO
	.align		4
.L_163:
        /*0038*/ 	.byte	0x04, 0x17
        /*003a*/ 	.short	(.L_165 - .L_164)
.L_164:
        /*003c*/ 	.word	0x00000000
        /*0040*/ 	.short	0x0001
        /*0042*/ 	.short	0x0008
        /*0044*/ 	.byte	0x00, 0xf5, 0x21, 0x00


	//----- nvinfo : EIATTR_KPARAM_INFO
	.align		4
.L_165:
        /*0048*/ 	.byte	0x04, 0x17
        /*004a*/ 	.short	(.L_167 - .L_166)
.L_166:
        /*004c*/ 	.word	0x00000000
        /*0050*/ 	.short	0x0000
        /*0052*/ 	.short	0x0000
        /*0054*/ 	.byte	0x00, 0xf5, 0x21, 0x00


	//----- nvinfo : EIATTR_SPARSE_MMA_MASK
	.align		4
.L_167:
        /*0058*/ 	.byte	0x03, 0x50
        /*005a*/ 	.short	0x0000


	//----- nvinfo : EIATTR_MAXREG_COUNT
	.align		4
        /*005c*/ 	.byte	0x03, 0x1b
        /*005e*/ 	.short	0x00ff


	//----- nvinfo : EIATTR_MERCURY_ISA_VERSION
	.align		4
        /*0060*/ 	.byte	0x03, 0x5f
        /*0062*/ 	.short	0x0101


	//----- nvinfo : EIATTR_VRC_CTA_INIT_COUNT
	.align		4
        /*0064*/ 	.byte	0x02, 0x4a
	.zero		1
	.zero		1


	//----- nvinfo : EIATTR_EXIT_INSTR_OFFSETS
	.align		4
        /*0068*/ 	.byte	0x04, 0x1c
        /*006a*/ 	.short	(.L_169 - .L_168)


	//   ....[0]....
.L_168:
        /*006c*/ 	.word	0x00000090


	//   ....[1]....
        /*0070*/ 	.word	0x00001420


	//----- nvinfo : EIATTR_CRS_STACK_SIZE
	.align		4
.L_169:
        /*0074*/ 	.byte	0x04, 0x1e
        /*0076*/ 	.short	(.L_171 - .L_170)
.L_170:
        /*0078*/ 	.word	0x00000000


	//----- nvinfo : EIATTR_CBANK_PARAM_SIZE
	.align		4
.L_171:
        /*007c*/ 	.byte	0x03, 0x19
        /*007e*/ 	.short	0x0020


	//----- nvinfo : EIATTR_PARAM_CBANK
	.align		4
        /*0080*/ 	.byte	0x04, 0x0a
        /*0082*/ 	.short	(.L_173 - .L_172)
	.align		4
.L_172:
        /*0084*/ 	.word	index@(.nv.constant0.Cross_Entropy)
        /*0088*/ 	.short	0x0380
        /*008a*/ 	.short	0x0020


	//----- nvinfo : EIATTR_SW_WAR
	.align		4
.L_173:
        /*008c*/ 	.byte	0x04, 0x36
        /*008e*/ 	.short	(.L_175 - .L_174)
.L_174:
        /*0090*/ 	.word	0x00000008
.L_175:


//--------------------- .nv.info.Mean_Squared_Error --------------------------
	.section	.nv.info.Mean_Squared_Error,"",@"SHT_CUDA_INFO"
	.sectionflags	@""
	.align	4


	//----- nvinfo : EIATTR_CUDA_API_VERSION
	.align		4
        /*0000*/ 	.byte	0x04, 0x37
        /*0002*/ 	.short	(.L_177 - .L_176)
.L_176:
        /*0004*/ 	.word	0x00000082


	//----- nvinfo : EIATTR_KPARAM_INFO
	.align		4
.L_177:
        /*0008*/ 	.byte	0x04, 0x17
        /*000a*/ 	.short	(.L_179 - .L_178)
.L_178:
        /*000c*/ 	.word	0x00000000
        /*0010*/ 	.short	0x0004
        /*0012*/ 	.short	0x001c
        /*0014*/ 	.byte	0x00, 0xf0, 0x11, 0x00


	//----- nvinfo : EIATTR_KPARAM_INFO
	.align		4
.L_179:
        /*0018*/ 	.byte	0x04, 0x17
        /*001a*/ 	.short	(.L_181 - .L_180)
.L_180:
        /*001c*/ 	.word	0x00000000
        /*0020*/ 	.short	0x0003
        /*0022*/ 	.short	0x0018
        /*0024*/ 	.byte	0x00, 0xf0, 0x11, 0x00


	//----- nvinfo : EIATTR_KPARAM_INFO
	.align		4
.L_181:
        /*0028*/ 	.byte	0x04, 0x17
        /*002a*/ 	.short	(.L_183 - .L_182)
.L_182:
        /*002c*/ 	.word	0x00000000
        /*0030*/ 	.short	0x0002
        /*0032*/ 	.short	0x0010
        /*0034*/ 	.byte	0x00, 0xf5, 0x21, 0x00


	//----- nvinfo : EIATTR_KPARAM_INFO
	.align		4
.L_183:
        /*0038*/ 	.byte	0x04, 0x17
        /*003a*/ 	.short	(.L_185 - .L_184)
.L_184:
        /*003c*/ 	.word	0x00000000
        /*0040*/ 	.short	0x0001
        /*0042*/ 	.short	0x0008
        /*0044*/ 	.byte	0x00, 0xf5, 0x21, 0x00


	//----- nvinfo : EIATTR_KPARAM_INFO
	.align		4
.L_185:
        /*0048*/ 	.byte	0x04, 0x17
        /*004a*/ 	.short	(.L_187 - .L_186)
.L_186:
        /*004c*/ 	.word	0x00000000
        /*0050*/ 	.short	0x0000
        /*0052*/ 	.short	0x0000
        /*0054*/ 	.byte	0x00, 0xf5, 0x21, 0x00


	//----- nvinfo : EIATTR_SPARSE_MMA_MASK
	.align		4
.L_187:
        /*0058*/ 	.byte	0x03, 0x50
        /*005a*/ 	.short	0x0000


	//----- nvinfo : EIATTR_MAXREG_COUNT
	.align		4
        /*005c*/ 	.byte	0x03, 0x1b
        /*005e*/ 	.short	0x00ff


	//----- nvinfo : EIATTR_MERCURY_ISA_VERSION
	.align		4
        /*0060*/ 	.byte	0x03, 0x5f
        /*0062*/ 	.short	0x0101


	//----- nvinfo : EIATTR_VRC_CTA_INIT_COUNT
	.align		4
        /*0064*/ 	.byte	0x02, 0x4a
	.zero		1
	.zero		1


	//----- nvinfo : EIATTR_EXIT_INSTR_OFFSETS
	.align		4
        /*0068*/ 	.byte	0x04, 0x1c
        /*006a*/ 	.short	(.L_189 - .L_188)


	//   ....[0]....
.L_188:
        /*006c*/ 	.word	0x00000080


	//   ....[1]....
        /*0070*/ 	.word	0x00001230


	//----- nvinfo : EIATTR_CBANK_PARAM_SIZE
	.align		4
.L_189:
        /*0074*/ 	.byte	0x03, 0x19
        /*0076*/ 	.short	0x0020


	//----- nvinfo : EIATTR_PARAM_CBANK
	.align		4
        /*0078*/ 	.byte	0x04, 0x0a
        /*007a*/ 	.short	(.L_191 - .L_190)
	.align		4
.L_190:
        /*007c*/ 	.word	index@(.nv.constant0.Mean_Squared_Error)
        /*0080*/ 	.short	0x0380
        /*0082*/ 	.short	0x0020


	//----- nvinfo : EIATTR_SW_WAR
	.align		4
.L_191:
        /*0084*/ 	.byte	0x04, 0x36
        /*0086*/ 	.short	(.L_193 - .L_192)
.L_192:
        /*0088*/ 	.word	0x00000008
.L_193:


//--------------------- .nv.info.SoftMax          --------------------------
	.section	.nv.info.SoftMax,"",@"SHT_CUDA_INFO"
	.sectionflags	@""
	.align	4


	//----- nvinfo : EIATTR_CUDA_API_VERSION
	.align		4
        /*0000*/ 	.byte	0x04, 0x37
        /*0002*/ 	.short	(.L_195 - .L_194)
.L_194:
        /*0004*/ 	.word	0x00000082


	//----- nvinfo : EIATTR_KPARAM_INFO
	.align		4
.L_195:
        /*0008*/ 	.byte	0x04, 0x17
        /*000a*/ 	.short	(.L_197 - .L_196)
.L_196:
        /*000c*/ 	.word	0x00000000
        /*0010*/ 	.short	0x0002
        /*0012*/ 	.short	0x000c
        /*0014*/ 	.byte	0x00, 0xf0, 0x11, 0x00


	//----- nvinfo : EIATTR_KPARAM_INFO
	.align		4
.L_197:
        /*0018*/ 	.byte	0x04, 0x17
        /*001a*/ 	.short	(.L_199 - .L_198)
.L_198:
        /*001c*/ 	.word	0x00000000
        /*0020*/ 	.short	0x0001
        /*0022*/ 	.short	0x0008
        /*0024*/ 	.byte	0x00, 0xf0, 0x11, 0x00


	//----- nvinfo : EIATTR_KPARAM_INFO
	.align		4
.L_199:
        /*0028*/ 	.byte	0x04, 0x17
        /*002a*/ 	.short	(.L_201 - .L_200)
.L_200:
        /*002c*/ 	.word	0x00000000
        /*0030*/ 	.short	0x0000
        /*0032*/ 	.short	0x0000
        /*0034*/ 	.byte	0x00, 0xf5, 0x21, 0x00


	//----- nvinfo : EIATTR_SPARSE_MMA_MASK
	.align		4
.L_201:
        /*0038*/ 	.byte	0x03, 0x50
        /*003a*/ 	.short	0x0000


	//----- nvinfo : EIATTR_MAXREG_COUNT
	.align		4
        /*003c*/ 	.byte	0x03, 0x1b
        /*003e*/ 	.short	0x00ff


	//----- nvinfo : EIATTR_MERCURY_ISA_VERSION
	.align		4
        /*0040*/ 	.byte	0x03, 0x5f
        /*0042*/ 	.short	0x0101


	//----- nvinfo : EIATTR_VRC_CTA_INIT_COUNT
	.align		4
        /*0044*/ 	.byte	0x02, 0x4a
	.zero		1
	.zero		1


	//----- nvinfo : EIATTR_EXIT_INSTR_OFFSETS
	.align		4
        /*0048*/ 	.byte	0x04, 0x1c
        /*004a*/ 	.short	(.L_203 - .L_202)


	//   ....[0]....
.L_202:
        /*004c*/ 	.word	0x00000090


	//   ....[1]....
        /*0050*/ 	.word	0x00001120


	//   ....[2]....
        /*0054*/ 	.word	0x000024f0


	//   ....[3]....
        /*0058*/ 	.word	0x00002eb0


	//   ....[4]....
        /*005c*/ 	.word	0x000033c0


	//   ....[5]....
        /*0060*/ 	.word	0x00003550


	//----- nvinfo : EIATTR_CRS_STACK_SIZE
	.align		4
.L_203:
        /*0064*/ 	.byte	0x04, 0x1e
        /*0066*/ 	.short	(.L_205 - .L_204)
.L_204:
        /*0068*/ 	.word	0x00000000


	//----- nvinfo : EIATTR_CBANK_PARAM_SIZE
	.align		4
.L_205:
        /*006c*/ 	.byte	0x03, 0x19
        /*006e*/ 	.short	0x0010


	//----- nvinfo : EIATTR_PARAM_CBANK
	.align		4
        /*0070*/ 	.byte	0x04, 0x0a
        /*0072*/ 	.short	(.L_207 - .L_206)
	.align		4
.L_206:
        /*0074*/ 	.word	index@(.nv.constant0.SoftMax)
        /*0078*/ 	.short	0x0380
        /*007a*/ 	.short	0x0010


	//----- nvinfo : EIATTR_SW_WAR
	.align		4
.L_207:
        /*007c*/ 	.byte	0x04, 0x36
        /*007e*/ 	.short	(.L_209 - .L_208)
.L_208:
        /*0080*/ 	.word	0x00000008
.L_209:


//--------------------- .nv.info.Tanh_inf         --------------------------
	.section	.nv.info.Tanh_inf,"",@"SHT_CUDA_INFO"
	.sectionflags	@""
	.align	4


	//----- nvinfo : EIATTR_CUDA_API_VERSION
	.align		4
        /*0000*/ 	.byte	0x04, 0x37
        /*0002*/ 	.short	(.L_211 - .L_210)
.L_210:
        /*0004*/ 	.word	0x00000082


	//----- nvinfo : EIATTR_KPARAM_INFO
	.align		4
.L_211:
        /*0008*/ 	.byte	0x04, 0x17
        /*000a*/ 	.short	(.L_213 - .L_212)
.L_212:
        /*000c*/ 	.word	0x00000000
        /*0010*/ 	.short	0x0001
        /*0012*/ 	.short	0x0008
        /*0014*/ 	.byte	0x00, 0xf0, 0x11, 0x00


	//----- nvinfo : EIATTR_KPARAM_INFO
	.align		4
.L_213:
        /*0018*/ 	.byte	0x04, 0x17
        /*001a*/ 	.short	(.L_215 - .L_214)
.L_214:
        /*001c*/ 	.word	0x00000000
        /*0020*/ 	.short	0x0000
        /*0022*/ 	.short	0x0000
        /*0024*/ 	.byte	0x00, 0xf5, 0x21, 0x00


	//----- nvinfo : EIATTR_SPARSE_MMA_MASK
	.align		4
.L_215:
        /*0028*/ 	.byte	0x03, 0x50
        /*002a*/ 	.short	0x0000


	//----- nvinfo : EIATTR_MAXREG_COUNT
	.align		4
        /*002c*/ 	.byte	0x03, 0x1b
        /*002e*/ 	.short	0x00ff


	//----- nvinfo : EIATTR_MERCURY_ISA_VERSION
	.align		4
        /*0030*/ 	.byte	0x03, 0x5f
        /*0032*/ 	.short	0x0101


	//----- nvinfo : EIATTR_VRC_CTA_INIT_COUNT
	.align		4
        /*0034*/ 	.byte	0x02, 0x4a
	.zero		1
	.zero		1


	//----- nvinfo : EIATTR_EXIT_INSTR_OFFSETS
	.align		4
        /*0038*/ 	.byte	0x04, 0x1c
        /*003a*/ 	.short	(.L_217 - .L_216)


	//   ....[0]....
.L_216:
        /*003c*/ 	.word	0x00000070


	//   ....[1]....
        /*0040*/ 	.word	0x000001f0


	//----- nvinfo : EIATTR_CBANK_PARAM_SIZE
	.align		4
.L_217:
        /*0044*/ 	.byte	0x03, 0x19
        /*0046*/ 	.short	0x000c


	//----- nvinfo : EIATTR_PARAM_CBANK
	.align		4
        /*0048*/ 	.byte	0x04, 0x0a
        /*004a*/ 	.short	(.L_219 - .L_218)
	.align		4
.L_218:
        /*004c*/ 	.word	index@(.nv.constant0.Tanh_inf)
        /*0050*/ 	.short	0x0380
        /*0052*/ 	.short	0x000c


	//----- nvinfo : EIATTR_SW_WAR
	.align		4
.L_219:
        /*0054*/ 	.byte	0x04, 0x36
        /*0056*/ 	.short	(.L_221 - .L_220)
.L_220:
        /*0058*/ 	.word	0x00000008
.L_221:


//--------------------- .nv.info.Tanh             --------------------------
	.section	.nv.info.Tanh,"",@"SHT_CUDA_INFO"
	.sectionflags	@""
	.align	4


	//----- nvinfo : EIATTR_CUDA_API_VERSION
	.align		4
        /*0000*/ 	.byte	0x04, 0x37
        /*0002*/ 	.short	(.L_223 - .L_222)
.L_222:
        /*0004*/ 	.word	0x00000082


	//----- nvinfo : EIATTR_KPARAM_INFO
	.align		4
.L_223:
        /*0008*/ 	.byte	0x04, 0x17
        /*000a*/ 	.short	(.L_225 - .L_224)
.L_224:
        /*000c*/ 	.word	0x00000000
        /*0010*/ 	.short	0x0001
        /*0012*/ 	.short	0x0008
        /*0014*/ 	.byte	0x00, 0xf0, 0x11, 0x00


	//----- nvinfo : EIATTR_KPARAM_INFO
	.align		4
.L_225:
        /*0018*/ 	.byte	0x04, 0x17
        /*001a*/ 	.short	(.L_227 - .L_226)
.L_226:
        /*001c*/ 	.word	0x00000000
        /*0020*/ 	.short	0x0000
        /*0022*/ 	.short	0x0000
        /*0024*/ 	.byte	0x00, 0xf5, 0x21, 0x00


	//----- nvinfo : EIATTR_SPARSE_MMA_MASK
	.align		4
.L_227:
        /*0028*/ 	.byte	0x03, 0x50
        /*002a*/ 	.short	0x0000


	//----- nvinfo : EIATTR_MAXREG_COUNT
	.align		4
        /*002c*/ 	.byte	0x03, 0x1b
        /*002e*/ 	.short	0x00ff


	//----- nvinfo : EIATTR_MERCURY_ISA_VERSION
	.align		4
        /*0030*/ 	.byte	0x03, 0x5f
        /*0032*/ 	.short	0x0101


	//----- nvinfo : EIATTR_VRC_CTA_INIT_COUNT
	.align		4
        /*0034*/ 	.byte	0x02, 0x4a
	.zero		1
	.zero		1


	//----- nvinfo : EIATTR_EXIT_INSTR_OFFSETS
	.align		4
        /*0038*/ 	.byte	0x04, 0x1c
        /*003a*/ 	.short	(.L_229 - .L_228)


	//   ....[0]....
.L_228:
        /*003c*/ 	.word	0x00000070


	//   ....[1]....
        /*0040*/ 	.word	0x000001e0


	//----- nvinfo : EIATTR_CBANK_PARAM_SIZE
	.align		4
.L_229:
        /*0044*/ 	.byte	0x03, 0x19
        /*0046*/ 	.short	0x000c


	//----- nvinfo : EIATTR_PARAM_CBANK
	.align		4
        /*0048*/ 	.byte	0x04, 0x0a
        /*004a*/ 	.short	(.L_231 - .L_230)
	.align		4
.L_230:
        /*004c*/ 	.word	index@(.nv.constant0.Tanh)
        /*0050*/ 	.short	0x0380
        /*0052*/ 	.short	0x000c


	//----- nvinfo : EIATTR_SW_WAR
	.align		4
.L_231:
        /*0054*/ 	.byte	0x04, 0x36
        /*0056*/ 	.short	(.L_233 - .L_232)
.L_232:
        /*0058*/ 	.word	0x00000008
.L_233:


//--------------------- .nv.info.Sigmoid_inf      --------------------------
	.section	.nv.info.Sigmoid_inf,"",@"SHT_CUDA_INFO"
	.sectionflags	@""
	.align	4


	//----- nvinfo : EIATTR_CUDA_API_VERSION
	.align		4
        /*0000*/ 	.byte	0x04, 0x37
        /*0002*/ 	.short	(.L_235 - .L_234)
.L_234:
        /*0004*/ 	.word	0x00000082


	//----- nvinfo : EIATTR_KPARAM_INFO
	.align		4
.L_235:
        /*0008*/ 	.byte	0x04, 0x17
        /*000a*/ 	.short	(.L_237 - .L_236)
.L_236:
        /*000c*/ 	.word	0x00000000
        /*0010*/ 	.short	0x0001
        /*0012*/ 	.short	0x0008
        /*0014*/ 	.byte	0x00, 0xf0, 0x11, 0x00


	//----- nvinfo : EIATTR_KPARAM_INFO
	.align		4
.L_237:
        /*0018*/ 	.byte	0x04, 0x17
        /*001a*/ 	.short	(.L_239 - .L_238)
.L_238:
        /*001c*/ 	.word	0x00000000
        /*0020*/ 	.short	0x0000
        /*0022*/ 	.short	0x0000
        /*0024*/ 	.byte	0x00, 0xf5, 0x21, 0x00


	//----- nvinfo : EIATTR_SPARSE_MMA_MASK
	.align		4
.L_239:
        /*0028*/ 	.byte	0x03, 0x50
        /*002a*/ 	.short	0x0000


	//----- nvinfo : EIATTR_MAXREG_COUNT
	.align		4
        /*002c*/ 	.byte	0x03, 0x1b
        /*002e*/ 	.short	0x00ff


	//----- nvinfo : EIATTR_MERCURY_ISA_VERSION
	.align		4
        /*0030*/ 	.byte	0x03, 0x5f
        /*0032*/ 	.short	0x0101


	//----- nvinfo : EIATTR_VRC_CTA_INIT_COUNT
	.align		4
        /*0034*/ 	.byte	0x02, 0x4a
	.zero		1
	.zero		1


	//----- nvinfo : EIATTR_EXIT_INSTR_OFFSETS
	.align		4
        /*0038*/ 	.byte	0x04, 0x1c
        /*003a*/ 	.short	(.L_241 - .L_240)


	//   ....[0]....
.L_240:
        /*003c*/ 	.word	0x00000070


	//   ....[1]....
        /*0040*/ 	.word	0x00000270


	//----- nvinfo : EIATTR_CRS_STACK_SIZE
	.align		4
.L_241:
        /*0044*/ 	.byte	0x04, 0x1e
        /*0046*/ 	.short	(.L_243 - .L_242)
.L_242:
        /*0048*/ 	.word	0x00000000


	//----- nvinfo : EIATTR_CBANK_PARAM_SIZE
	.align		4
.L_243:
        /*004c*/ 	.byte	0x03, 0x19
        /*004e*/ 	.short	0x000c


	//----- nvinfo : EIATTR_PARAM_CBANK
	.align		4
        /*0050*/ 	.byte	0x04, 0x0a
        /*0052*/ 	.short	(.L_245 - .L_244)
	.align		4
.L_244:
        /*0054*/ 	.word	index@(.nv.constant0.Sigmoid_inf)
        /*0058*/ 	.short	0x0380
        /*005a*/ 	.short	0x000c


	//----- nvinfo : EIATTR_SW_WAR
	.align		4
.L_245:
        /*005c*/ 	.byte	0x04, 0x36
        /*005e*/ 	.short	(.L_247 - .L_246)
.L_246:
        /*0060*/ 	.word	0x00000008
.L_247:


//--------------------- .nv.info.Sigmoid          --------------------------
	.section	.nv.info.Sigmoid,"",@"SHT_CUDA_INFO"
	.sectionflags	@""
	.align	4


	//----- nvinfo : EIATTR_CUDA_API_VERSION
	.align		4
        /*0000*/ 	.byte	0x04, 0x37
        /*0002*/ 	.short	(.L_249 - .L_248)
.L_248:
        /*0004*/ 	.word	0x00000082


	//----- nvinfo : EIATTR_KPARAM_INFO
	.align		4
.L_249:
        /*0008*/ 	.byte	0x04, 0x17
        /*000a*/ 	.short	(.L_251 - .L_250)
.L_250:
        /*000c*/ 	.word	0x00000000
        /*0010*/ 	.short	0x0001
        /*0012*/ 	.short	0x0008
        /*0014*/ 	.byte	0x00, 0xf0, 0x11, 0x00


	//----- nvinfo : EIATTR_KPARAM_INFO
	.align		4
.L_251:
        /*0018*/ 	.byte	0x04, 0x17
        /*001a*/ 	.short	(.L_253 - .L_252)
.L_252:
        /*001c*/ 	.word	0x00000000
        /*0020*/ 	.short	0x0000
        /*0022*/ 	.short	0x0000
        /*0024*/ 	.byte	0x00, 0xf5, 0x21, 0x00


	//----- nvinfo : EIATTR_SPARSE_MMA_MASK
	.align		4
.L_253:
        /*0028*/ 	.byte	0x03, 0x50
        /*002a*/ 	.short	0x0000


	//----- nvinfo : EIATTR_MAXREG_COUNT
	.align		4
        /*002c*/ 	.byte	0x03, 0x1b
        /*002e*/ 	.short	0x00ff


	//----- nvinfo : EIATTR_MERCURY_ISA_VERSION
	.align		4
        /*0030*/ 	.byte	0x03, 0x5f
        /*0032*/ 	.short	0x0101


	//----- nvinfo : EIATTR_VRC_CTA_INIT_COUNT
	.align		4
        /*0034*/ 	.byte	0x02, 0x4a
	.zero		1
	.zero		1


	//----- nvinfo : EIATTR_EXIT_INSTR_OFFSETS
	.align		4
        /*0038*/ 	.byte	0x04, 0x1c
        /*003a*/ 	.short	(.L_255 - .L_254)


	//   ....[0]....
.L_254:
        /*003c*/ 	.word	0x00000070


	//   ....[1]....
        /*0040*/ 	.word	0x00000240


	//----- nvinfo : EIATTR_CRS_STACK_SIZE
	.align		4
.L_255:
        /*0044*/ 	.byte	0x04, 0x1e
        /*0046*/ 	.short	(.L_257 - .L_256)
.L_256:
        /*0048*/ 	.word	0x00000000


	//----- nvinfo : EIATTR_CBANK_PARAM_SIZE
	.align		4
.L_257:
        /*004c*/ 	.byte	0x03, 0x19
        /*004e*/ 	.short	0x000c


	//----- nvinfo : EIATTR_PARAM_CBANK
	.align		4
        /*0050*/ 	.byte	0x04, 0x0a
        /*0052*/ 	.short	(.L_259 - .L_258)
	.align		4
.L_258:
        /*0054*/ 	.word	index@(.nv.constant0.Sigmoid)
        /*0058*/ 	.short	0x0380
        /*005a*/ 	.short	0x000c


	//----- nvinfo : EIATTR_SW_WAR
	.align		4
.L_259:
        /*005c*/ 	.byte	0x04, 0x36
        /*005e*/ 	.short	(.L_261 - .L_260)
.L_260:
        /*0060*/ 	.word	0x00000008
.L_261:


//--------------------- .nv.info.ReLU_inf         --------------------------
	.section	.nv.info.ReLU_inf,"",@"SHT_CUDA_INFO"
	.sectionflags	@""
	.align	4


	//----- nvinfo : EIATTR_CUDA_API_VERSION
	.align		4
        /*0000*/ 	.byte	0x04, 0x37
        /*0002*/ 	.short	(.L_263 - .L_262)
.L_262:
        /*0004*/ 	.word	0x00000082


	//----- nvinfo : EIATTR_KPARAM_INFO
	.align		4
.L_263:
        /*0008*/ 	.byte	0x04, 0x17
        /*000a*/ 	.short	(.L_265 - .L_264)
.L_264:
        /*000c*/ 	.word	0x00000000
        /*0010*/ 	.short	0x0001
        /*0012*/ 	.short	0x0008
        /*0014*/ 	.byte	0x00, 0xf0, 0x11, 0x00


	//----- nvinfo : EIATTR_KPARAM_INFO
	.align		4
.L_265:
        /*0018*/ 	.byte	0x04, 0x17
        /*001a*/ 	.short	(.L_267 - .L_266)
.L_266:
        /*001c*/ 	.word	0x00000000
        /*0020*/ 	.short	0x0000
        /*0022*/ 	.short	0x0000
        /*0024*/ 	.byte	0x00, 0xf5, 0x21, 0x00


	//----- nvinfo : EIATTR_SPARSE_MMA_MASK
	.align		4
.L_267:
        /*0028*/ 	.byte	0x03, 0x50
        /*002a*/ 	.short	0x0000


	//----- nvinfo : EIATTR_MAXREG_COUNT
	.align		4
        /*002c*/ 	.byte	0x03, 0x1b
        /*002e*/ 	.short	0x00ff


	//----- nvinfo : EIATTR_MERCURY_ISA_VERSION
	.align		4
        /*0030*/ 	.byte	0x03, 0x5f
        /*0032*/ 	.short	0x0101


	//----- nvinfo : EIATTR_VRC_CTA_INIT_COUNT
	.align		4
        /*0034*/ 	.byte	0x02, 0x4a
	.zero		1
	.zero		1


	//----- nvinfo : EIATTR_EXIT_INSTR_OFFSETS
	.align		4
        /*0038*/ 	.byte	0x04, 0x1c
        /*003a*/ 	.short	(.L_269 - .L_268)


	//   ....[0]....
.L_268:
        /*003c*/ 	.word	0x00000070


	//   ....[1]....
        /*0040*/ 	.word	0x000000e0


	//   ....[2]....
        /*0044*/ 	.word	0x00000110


	//----- nvinfo : EIATTR_CBANK_PARAM_SIZE
	.align		4
.L_269:
        /*0048*/ 	.byte	0x03, 0x19
        /*004a*/ 	.short	0x000c


	//----- nvinfo : EIATTR_PARAM_CBANK
	.align		4
        /*004c*/ 	.byte	0x04, 0x0a
        /*004e*/ 	.short	(.L_271 - .L_270)
	.align		4
.L_270:
        /*0050*/ 	.word	index@(.nv.constant0.ReLU_inf)
        /*0054*/ 	.short	0x0380
        /*0056*/ 	.short	0x000c


	//----- nvinfo : EIATTR_SW_WAR
	.align		4
.L_271:
        /*0058*/ 	.byte	0x04, 0x36
        /*005a*/ 	.short	(.L_273 - .L_272)
.L_272:
        /*005c*/ 	.word	0x00000008
.L_273:


//--------------------- .nv.info.ReLU             --------------------------
	.section	.nv.info.ReLU,"",@"SHT_CUDA_INFO"
	.sectionflags	@""
	.align	4


	//----- nvinfo : EIATTR_CUDA_API_VERSION
	.align		4
        /*0000*/ 	.byte	0x04, 0x37
        /*0002*/ 	.short	(.L_275 - .L_274)
.L_274:
        /*0004*/ 	.word	0x00000082


	//----- nvinfo : EIATTR_KPARAM_INFO
	.align		4
.L_275:
        /*0008*/ 	.byte	0x04, 0x17
        /*000a*/ 	.short	(.L_277 - .L_276)
.L_276:
        /*000c*/ 	.word	0x00000000
        /*0010*/ 	.short	0x0001
        /*0012*/ 	.short	0x0008
        /*0014*/ 	.byte	0x00, 0xf0, 0x11, 0x00


	//----- nvinfo : EIATTR_KPARAM_INFO
	.align		4
.L_277:
        /*0018*/ 	.byte	0x04, 0x17
        /*001a*/ 	.short	(.L_279 - .L_278)
.L_278:
        /*001c*/ 	.word	0x00000000
        /*0020*/ 	.short	0x0000
        /*0022*/ 	.short	0x0000
        /*0024*/ 	.byte	0x00, 0xf5, 0x21, 0x00


	//----- nvinfo : EIATTR_SPARSE_MMA_MASK
	.align		4
.L_279:
        /*0028*/ 	.byte	0x03, 0x50
        /*002a*/ 	.short	0x0000


	//----- nvinfo : EIATTR_MAXREG_COUNT
	.align		4
        /*002c*/ 	.byte	0x03, 0x1b
        /*002e*/ 	.short	0x00ff


	//----- nvinfo : EIATTR_MERCURY_ISA_VERSION
	.align		4
        /*0030*/ 	.byte	0x03, 0x5f
        /*0032*/ 	.short	0x0101


	//----- nvinfo : EIATTR_VRC_CTA_INIT_COUNT
	.align		4
        /*0034*/ 	.byte	0x02, 0x4a
	.zero		1
	.zero		1


	//----- nvinfo : EIATTR_EXIT_INSTR_OFFSETS
	.align		4
        /*0038*/ 	.byte	0x04, 0x1c
        /*003a*/ 	.short	(.L_281 - .L_280)


	//   ....[0]....
.L_280:
        /*003c*/ 	.word	0x00000070


	//   ....[1]....
        /*0040*/ 	.word	0x000000d0


	//   ....[2]....
        /*0044*/ 	.word	0x000000f0


	//----- nvinfo : EIATTR_CBANK_PARAM_SIZE
	.align		4
.L_281:
        /*0048*/ 	.byte	0x03, 0x19
        /*004a*/ 	.short	0x000c


	//----- nvinfo : EIATTR_PARAM_CBANK
	.align		4
        /*004c*/ 	.byte	0x04, 0x0a
        /*004e*/ 	.short	(.L_283 - .L_282)
	.align		4
.L_282:
        /*0050*/ 	.word	index@(.nv.constant0.ReLU)
        /*0054*/ 	.short	0x0380
        /*0056*/ 	.short	0x000c


	//----- nvinfo : EIATTR_SW_WAR
	.align		4
.L_283:
        /*0058*/ 	.byte	0x04, 0x36
        /*005a*/ 	.short	(.L_285 - .L_284)
.L_284:
        /*005c*/ 	.word	0x00000008
.L_285:


//--------------------- .nv.info.transpose        --------------------------
	.section	.nv.info.transpose,"",@"SHT_CUDA_INFO"
	.sectionflags	@""
	.align	4


	//----- nvinfo : EIATTR_CUDA_API_VERSION
	.align		4
        /*0000*/ 	.byte	0x04, 0x37
        /*0002*/ 	.short	(.L_287 - .L_286)
.L_286:
        /*0004*/ 	.word	0x00000082


	//----- nvinfo : EIATTR_KPARAM_INFO
	.align		4
.L_287:
        /*0008*/ 	.byte	0x04, 0x17
        /*000a*/ 	.short	(.L_289 - .L_288)
.L_288:
        /*000c*/ 	.word	0x00000000
        /*0010*/ 	.short	0x0003
        /*0012*/ 	.short	0x0014
        /*0014*/ 	.byte	0x00, 0xf0, 0x11, 0x00


	//----- nvinfo : EIATTR_KPARAM_INFO
	.align		4
.L_289:
        /*0018*/ 	.byte	0x04, 0x17
        /*001a*/ 	.short	(.L_291 - .L_290)
.L_290:
        /*001c*/ 	.word	0x00000000
        /*0020*/ 	.short	0x0002
        /*0022*/ 	.short	0x0010
        /*0024*/ 	.byte	0x00, 0xf0, 0x11, 0x00


	//----- nvinfo : EIATTR_KPARAM_INFO
	.align		4
.L_291:
        /*0028*/ 	.byte	0x04, 0x17
        /*002a*/ 	.short	(.L_293 - .L_292)
.L_292:
        /*002c*/ 	.word	0x00000000
        /*0030*/ 	.short	0x0001
        /*0032*/ 	.short	0x0008
        /*0034*/ 	.byte	0x00, 0xf5, 0x21, 0x00


	//----- nvinfo : EIATTR_KPARAM_INFO
	.align		4
.L_293:
        /*0038*/ 	.byte	0x04, 0x17
        /*003a*/ 	.short	(.L_295 - .L_294)
.L_294:
        /*003c*/ 	.word	0x00000000
        /*0040*/ 	.short	0x0000
        /*0042*/ 	.short	0x0000
        /*0044*/ 	.byte	0x00, 0xf5, 0x21, 0x00


	//----- nvinfo : EIATTR_SPARSE_MMA_MASK
	.align		4
.L_295:
        /*0048*/ 	.byte	0x03, 0x50
        /*004a*/ 	.short	0x0000


	//----- nvinfo : EIATTR_MAXREG_COUNT
	.align		4
        /*004c*/ 	.byte	0x03, 0x1b
        /*004e*/ 	.short	0x00ff


	//----- nvinfo : EIATTR_MERCURY_ISA_VERSION
	.align		4
        /*0050*/ 	.byte	0x03, 0x5f
        /*0052*/ 	.short	0x0101


	//----- nvinfo : EIATTR_VRC_CTA_INIT_COUNT
	.align		4
        /*0054*/ 	.byte	0x02, 0x4a
	.zero		1
	.zero		1


	//----- nvinfo : EIATTR_EXIT_INSTR_OFFSETS
	.align		4
        /*0058*/ 	.byte	0x04, 0x1c
        /*005a*/ 	.short	(.L_297 - .L_296)


	//   ....[0]....
.L_296:
        /*005c*/ 	.word	0x000000b0


	//   ....[1]....
        /*0060*/ 	.word	0x00000200


	//   ....[2]....
        /*0064*/ 	.word	0x000002a0


	//----- nvinfo : EIATTR_CBANK_PARAM_SIZE
	.align		4
.L_297:
        /*0068*/ 	.byte	0x03, 0x19
        /*006a*/ 	.short	0x0018


	//----- nvinfo : EIATTR_PARAM_CBANK
	.align		4
        /*006c*/ 	.byte	0x04, 0x0a
        /*006e*/ 	.short	(.L_299 - .L_298)
	.align		4
.L_298:
        /*0070*/ 	.word	index@(.nv.constant0.transpose)
        /*0074*/ 	.short	0x0380
        /*0076*/ 	.short	0x0018


	//----- nvinfo : EIATTR_SW_WAR
	.align		4
.L_299:
        /*0078*/ 	.byte	0x04, 0x36
        /*007a*/ 	.short	(.L_301 - .L_300)
.L_300:
        /*007c*/ 	.word	0x00000008
.L_301:


//--------------------- .nv.info.multiply         --------------------------
	.section	.nv.info.multiply,"",@"SHT_CUDA_INFO"
	.sectionflags	@""
	.align	4


	//----- nvinfo : EIATTR_CUDA_API_VERSION
	.align		4
        /*0000*/ 	.byte	0x04, 0x37
        /*0002*/ 	.short	(.L_303 - .L_302)
.L_302:
        /*0004*/ 	.word	0x00000082


	//----- nvinfo : EIATTR_KPARAM_INFO
	.align		4
.L_303:
        /*0008*/ 	.byte	0x04, 0x17
        /*000a*/ 	.short	(.L_305 - .L_304)
.L_304:
        /*000c*/ 	.word	0x00000000
        /*0010*/ 	.short	0x0005
        /*0012*/ 	.short	0x0020
        /*0014*/ 	.byte	0x00, 0xf0, 0x11, 0x00


	//----- nvinfo : EIATTR_KPARAM_INFO
	.align		4
.L_305:
        /*0018*/ 	.byte	0x04, 0x17
        /*001a*/ 	.short	(.L_307 - .L_306)
.L_306:
        /*001c*/ 	.word	0x00000000
        /*0020*/ 	.short	0x0004
        /*0022*/ 	.short	0x001c
        /*0024*/ 	.byte	0x00, 0xf0, 0x11, 0x00


	//----- nvinfo : EIATTR_KPARAM_INFO
	.align		4
.L_307:
        /*0028*/ 	.byte	0x04, 0x17
        /*002a*/ 	.short	(.L_309 - .L_308)
.L_308:
        /*002c*/ 	.word	0x00000000
        /*0030*/ 	.short	0x0003
        /*0032*/ 	.short	0x0018
        /*0034*/ 	.byte	0x00, 0xf0, 0x11, 0x00


	//----- nvinfo : EIATTR_KPARAM_INFO
	.align		4
.L_309:
        /*0038*/ 	.byte	0x04, 0x17
        /*003a*/ 	.short	(.L_311 - .L_310)
.L_310:
        /*003c*/ 	.word	0x00000000
        /*0040*/ 	.short	0x0002
        /*0042*/ 	.short	0x0010
        /*0044*/ 	.byte	0x00, 0xf5, 0x21, 0x00


	//----- nvinfo : EIATTR_KPARAM_INFO
	.align		4
.L_311:
        /*0048*/ 	.byte	0x04, 0x17
        /*004a*/ 	.short	(.L_313 - .L_312)
.L_312:
        /*004c*/ 	.word	0x00000000
        /*0050*/ 	.short	0x0001
        /*0052*/ 	.short	0x0008
        /*0054*/ 	.byte	0x00, 0xf5, 0x21, 0x00


	//----- nvinfo : EIATTR_KPARAM_INFO
	.align		4
.L_313:
        /*0058*/ 	.byte	0x04, 0x17
        /*005a*/ 	.short	(.L_315 - .L_314)
.L_314:
        /*005c*/ 	.word	0x00000000
        /*0060*/ 	.short	0x0000
        /*0062*/ 	.short	0x0000
        /*0064*/ 	.byte	0x00, 0xf5, 0x21, 0x00


	//----- nvinfo : EIATTR_SPARSE_MMA_MASK
	.align		4
.L_315:
        /*0068*/ 	.byte	0x03, 0x50
        /*006a*/ 	.short	0x0000


	//----- nvinfo : EIATTR_MAXREG_COUNT
	.align		4
        /*006c*/ 	.byte	0x03, 0x1b
        /*006e*/ 	.short	0x00ff


	//----- nvinfo : EIATTR_MERCURY_ISA_VERSION
	.align		4
        /*0070*/ 	.byte	0x03, 0x5f
        /*0072*/ 	.short	0x0101


	//----- nvinfo : EIATTR_VRC_CTA_INIT_COUNT
	.align		4
        /*0074*/ 	.byte	0x02, 0x4a
	.zero		1
	.zero		1


	//----- nvinfo : EIATTR_EXIT_INSTR_OFFSETS
	.align		4
        /*0078*/ 	.byte	0x04, 0x1c
        /*007a*/ 	.short	(.L_317 - .L_316)


	//   ....[0]....
.L_316:
        /*007c*/ 	.word	0x000000e0


	//   ....[1]....
        /*0080*/ 	.word	0x00000a90


	//----- nvinfo : EIATTR_CBANK_PARAM_SIZE
	.align		4
.L_317:
        /*0084*/ 	.byte	0x03, 0x19
        /*0086*/ 	.short	0x0024


	//----- nvinfo : EIATTR_PARAM_CBANK
	.align		4
        /*0088*/ 	.byte	0x04, 0x0a
        /*008a*/ 	.short	(.L_319 - .L_318)
	.align		4
.L_318:
        /*008c*/ 	.word	index@(.nv.constant0.multiply)
        /*0090*/ 	.short	0x0380
        /*0092*/ 	.short	0x0024


	//----- nvinfo : EIATTR_SW_WAR
	.align		4
.L_319:
        /*0094*/ 	.byte	0x04, 0x36
        /*0096*/ 	.short	(.L_321 - .L_320)
.L_320:
        /*0098*/ 	.word	0x00000008
.L_321:


//--------------------- .nv.info.component_mul    --------------------------
	.section	.nv.info.component_mul,"",@"SHT_CUDA_INFO"
	.sectionflags	@""
	.align	4


	//----- nvinfo : EIATTR_CUDA_API_VERSION
	.align		4
        /*0000*/ 	.byte	0x04, 0x37
        /*0002*/ 	.short	(.L_323 - .L_322)
.L_322:
        /*0004*/ 	.word	0x00000082


	//----- nvinfo : EIATTR_KPARAM_INFO
	.align		4
.L_323:
        /*0008*/ 	.byte	0x04, 0x17
        /*000a*/ 	.short	(.L_325 - .L_324)
.L_324:
        /*000c*/ 	.word	0x00000000
        /*0010*/ 	.short	0x0003
        /*0012*/ 	.short	0x0018
        /*0014*/ 	.byte	0x00, 0xf0, 0x11, 0x00


	//----- nvinfo : EIATTR_KPARAM_INFO
	.align		4
.L_325:
        /*0018*/ 	.byte	0x04, 0x17
        /*001a*/ 	.short	(.L_327 - .L_326)
.L_326:
        /*001c*/ 	.word	0x00000000
        /*0020*/ 	.short	0x0002
        /*0022*/ 	.short	0x0010
        /*0024*/ 	.byte	0x00, 0xf5, 0x21, 0x00


	//----- nvinfo : EIATTR_KPARAM_INFO
	.align		4
.L_327:
        /*0028*/ 	.byte	0x04, 0x17
        /*002a*/ 	.short	(.L_329 - .L_328)
.L_328:
        /*002c*/ 	.word	0x00000000
        /*0030*/ 	.short	0x0001
        /*0032*/ 	.short	0x0008
        /*0034*/ 	.byte	0x00, 0xf5, 0x21, 0x00


	//----- nvinfo : EIATTR_KPARAM_INFO
	.align		4
.L_329:
        /*0038*/ 	.byte	0x04, 0x17
        /*003a*/ 	.short	(.L_331 - .L_330)
.L_330:
        /*003c*/ 	.word	0x00000000
        /*0040*/ 	.short	0x0000
        /*0042*/ 	.short	0x0000
        /*0044*/ 	.byte	0x00, 0xf5, 0x21, 0x00


	//----- nvinfo : EIATTR_SPARSE_MMA_MASK
	.align		4
.L_331:
        /*0048*/ 	.byte	0x03, 0x50
        /*004a*/ 	.short	0x0000


	//----- nvinfo : EIATTR_MAXREG_COUNT
	.align		4
        /*004c*/ 	.byte	0x03, 0x1b
        /*004e*/ 	.short	0x00ff


	//----- nvinfo : EIATTR_MERCURY_ISA_VERSION
	.align		4
        /*0050*/ 	.byte	0x03, 0x5f
        /*0052*/ 	.short	0x0101


	//----- nvinfo : EIATTR_VRC_CTA_INIT_COUNT
	.align		4
        /*0054*/ 	.byte	0x02, 0x4a
	.zero		1
	.zero		1


	//----- nvinfo : EIATTR_EXIT_INSTR_OFFSETS
	.align		4
        /*0058*/ 	.byte	0x04, 0x1c
        /*005a*/ 	.short	(.L_333 - .L_332)


	//   ....[0]....
.L_332:
        /*005c*/ 	.word	0x00000070


	//   ....[1]....
        /*0060*/ 	.word	0x00000130


	//----- nvinfo : EIATTR_CBANK_PARAM_SIZE
	.align		4
.L_333:
        /*0064*/ 	.byte	0x03, 0x19
        /*0066*/ 	.short	0x001c


	//----- nvinfo : EIATTR_PARAM_CBANK
	.align		4
        /*0068*/ 	.byte	0x04, 0x0a
        /*006a*/ 	.short	(.L_335 - .L_334)
	.align		4
.L_334:
        /*006c*/ 	.word	index@(.nv.constant0.component_mul)
        /*0070*/ 	.short	0x0380
        /*0072*/ 	.short	0x001c


	//----- nvinfo : EIATTR_SW_WAR
	.align		4
.L_335:
        /*0074*/ 	.byte	0x04, 0x36
        /*0076*/ 	.short	(.L_337 - .L_336)
.L_336:
        /*0078*/ 	.word	0x00000008
.L_337:


//--------------------- .nv.info.component_add    --------------------------
	.section	.nv.info.component_add,"",@"SHT_CUDA_INFO"
	.sectionflags	@""
	.align	4


	//----- nvinfo : EIATTR_CUDA_API_VERSION
	.align		4
        /*0000*/ 	.byte	0x04, 0x37
        /*0002*/ 	.short	(.L_339 - .L_338)
.L_338:
        /*0004*/ 	.word	0x00000082


	//----- nvinfo : EIATTR_KPARAM_INFO
	.align		4
.L_339:
        /*0008*/ 	.byte	0x04, 0x17
        /*000a*/ 	.short	(.L_341 - .L_340)
.L_340:
        /*000c*/ 	.word	0x00000000
        /*0010*/ 	.short	0x0003
        /*0012*/ 	.short	0x0018
        /*0014*/ 	.byte	0x00, 0xf0, 0x11, 0x00


	//----- nvinfo : EIATTR_KPARAM_INFO
	.align		4
.L_341:
        /*0018*/ 	.byte	0x04, 0x17
        /*001a*/ 	.short	(.L_343 - .L_342)
.L_342:
        /*001c*/ 	.word	0x00000000
        /*0020*/ 	.short	0x0002
        /*0022*/ 	.short	0x0010
        /*0024*/ 	.byte	0x00, 0xf5, 0x21, 0x00


	//----- nvinfo : EIATTR_KPARAM_INFO
	.align		4
.L_343:
        /*0028*/ 	.byte	0x04, 0x17
        /*002a*/ 	.short	(.L_345 - .L_344)
.L_344:
        /*002c*/ 	.word	0x00000000
        /*0030*/ 	.short	0x0001
        /*0032*/ 	.short	0x0008
        /*0034*/ 	.byte	0x00, 0xf5, 0x21, 0x00


	//----- nvinfo : EIATTR_KPARAM_INFO
	.align		4
.L_345:
        /*0038*/ 	.byte	0x04, 0x17
        /*003a*/ 	.short	(.L_347 - .L_346)
.L_346:
        /*003c*/ 	.word	0x00000000
        /*0040*/ 	.short	0x0000
        /*0042*/ 	.short	0x0000
        /*0044*/ 	.byte	0x00, 0xf5, 0x21, 0x00


	//----- nvinfo : EIATTR_SPARSE_MMA_MASK
	.align		4
.L_347:
        /*0048*/ 	.byte	0x03, 0x50
        /*004a*/ 	.short	0x0000


	//----- nvinfo : EIATTR_MAXREG_COUNT
	.align		4
        /*004c*/ 	.byte	0x03, 0x1b
        /*004e*/ 	.short	0x00ff


	//----- nvinfo : EIATTR_MERCURY_ISA_VERSION
	.align		4
        /*0050*/ 	.byte	0x03, 0x5f
        /*0052*/ 	.short	0x0101


	//----- nvinfo : EIATTR_VRC_CTA_INIT_COUNT
	.align		4
        /*0054*/ 	.byte	0x02, 0x4a
	.zero		1
	.zero		1


	//----- nvinfo : EIATTR_EXIT_INSTR_OFFSETS
	.align		4
        /*0058*/ 	.byte	0x04, 0x1c
        /*005a*/ 	.short	(.L_349 - .L_348)


	//   ....[0]....
.L_348:
        /*005c*/ 	.word	0x00000070


	//   ....[1]....
        /*0060*/ 	.word	0x00000130


	//----- nvinfo : EIATTR_CBANK_PARAM_SIZE
	.align		4
.L_349:
        /*0064*/ 	.byte	0x03, 0x19
        /*0066*/ 	.short	0x001c


	//----- nvinfo : EIATTR_PARAM_CBANK
	.align		4
        /*0068*/ 	.byte	0x04, 0x0a
        /*006a*/ 	.short	(.L_351 - .L_350)
	.align		4
.L_350:
        /*006c*/ 	.word	index@(.nv.constant0.component_add)
        /*0070*/ 	.short	0x0380
        /*0072*/ 	.short	0x001c


	//----- nvinfo : EIATTR_SW_WAR
	.align		4
.L_351:
        /*0074*/ 	.byte	0x04, 0x36
        /*0076*/ 	.short	(.L_353 - .L_352)
.L_352:
        /*0078*/ 	.word	0x00000008
.L_353:


//--------------------- .nv.info.internal_mean    --------------------------
	.section	.nv.info.internal_mean,"",@"SHT_CUDA_INFO"
	.sectionflags	@""
	.align	4


	//----- nvinfo : EIATTR_CUDA_API_VERSION
	.align		4
        /*0000*/ 	.byte	0x04, 0x37
        /*0002*/ 	.short	(.L_355 - .L_354)
.L_354:
        /*0004*/ 	.word	0x00000082


	//----- nvinfo : EIATTR_KPARAM_INFO
	.align		4
.L_355:
        /*0008*/ 	.byte	0x04, 0x17
        /*000a*/ 	.short	(.L_357 - .L_356)
.L_356:
        /*000c*/ 	.word	0x00000000
        /*0010*/ 	.short	0x0003
        /*0012*/ 	.short	0x0014
        /*0014*/ 	.byte	0x00, 0xf0, 0x11, 0x00


	//----- nvinfo : EIATTR_KPARAM_INFO
	.align		4
.L_357:
        /*0018*/ 	.byte	0x04, 0x17
        /*001a*/ 	.short	(.L_359 - .L_358)
.L_358:
        /*001c*/ 	.word	0x00000000
        /*0020*/ 	.short	0x0002
        /*0022*/ 	.short	0x0010
        /*0024*/ 	.byte	0x00, 0xf0, 0x11, 0x00


	//----- nvinfo : EIATTR_KPARAM_INFO
	.align		4
.L_359:
        /*0028*/ 	.byte	0x04, 0x17
        /*002a*/ 	.short	(.L_361 - .L_360)
.L_360:
        /*002c*/ 	.word	0x00000000
        /*0030*/ 	.short	0x0001
        /*0032*/ 	.short	0x0008
        /*0034*/ 	.byte	0x00, 0xf5, 0x21, 0x00


	//----- nvinfo : EIATTR_KPARAM_INFO
	.align		4
.L_361:
        /*0038*/ 	.byte	0x04, 0x17
        /*003a*/ 	.short	(.L_363 - .L_362)
.L_362:
        /*003c*/ 	.word	0x00000000
        /*0040*/ 	.short	0x0000
        /*0042*/ 	.short	0x0000
        /*0044*/ 	.byte	0x00, 0xf5, 0x21, 0x00


	//----- nvinfo : EIATTR_SPARSE_MMA_MASK
	.align		4
.L_363:
        /*0048*/ 	.byte	0x03, 0x50
        /*004a*/ 	.short	0x0000


	//----- nvinfo : EIATTR_MAXREG_COUNT
	.align		4
        /*004c*/ 	.byte	0x03, 0x1b
        /*004e*/ 	.short	0x00ff


	//----- nvinfo : EIATTR_MERCURY_ISA_VERSION
	.align		4
        /*0050*/ 	.byte	0x03, 0x5f
        /*0052*/ 	.short	0x0101


	//----- nvinfo : EIATTR_VRC_CTA_INIT_COUNT
	.align		4
        /*0054*/ 	.byte	0x02, 0x4a
	.zero		1
	.zero		1


	//----- nvinfo : EIATTR_EXIT_INSTR_OFFSETS
	.align		4
        /*0058*/ 	.byte	0x04, 0x1c
        /*005a*/ 	.short	(.L_365 - .L_364)


	//   ....[0]....
.L_364:
        /*005c*/ 	.word	0x00000190


	//   ....[1]....
        /*0060*/ 	.word	0x00000c40


	//----- nvinfo : EIATTR_CRS_STACK_SIZE
	.align		4
.L_365:
        /*0064*/ 	.byte	0x04, 0x1e
        /*0066*/ 	.short	(.L_367 - .L_366)
.L_366:
        /*0068*/ 	.word	0x00000000


	//----- nvinfo : EIATTR_CBANK_PARAM_SIZE
	.align		4
.L_367:
        /*006c*/ 	.byte	0x03, 0x19
        /*006e*/ 	.short	0x0018


	//----- nvinfo : EIATTR_PARAM_CBANK
	.align		4
        /*0070*/ 	.byte	0x04, 0x0a
        /*0072*/ 	.short	(.L_369 - .L_368)
	.align		4
.L_368:
        /*0074*/ 	.word	index@(.nv.constant0.internal_mean)
        /*0078*/ 	.short	0x0380
        /*007a*/ 	.short	0x0018


	//----- nvinfo : EIATTR_SW_WAR
	.align		4
.L_369:
        /*007c*/ 	.byte	0x04, 0x36
        /*007e*/ 	.short	(.L_371 - .L_370)
.L_370:
        /*0080*/ 	.word	0x00000008
.L_371:


//--------------------- .nv.info.dot              --------------------------
	.section	.nv.info.dot,"",@"SHT_CUDA_INFO"
	.sectionflags	@""
	.align	4


	//----- nvinfo : EIATTR_CUDA_API_VERSION
	.align		4
        /*0000*/ 	.byte	0x04, 0x37
        /*0002*/ 	.short	(.L_373 - .L_372)
.L_372:
        /*0004*/ 	.word	0x00000082


	//----- nvinfo : EIATTR_KPARAM_INFO
	.align		4
.L_373:
        /*0008*/ 	.byte	0x04, 0x17
        /*000a*/ 	.short	(.L_375 - .L_374)
.L_374:
        /*000c*/ 	.word	0x00000000
        /*0010*/ 	.short	0x0004
        /*0012*/ 	.short	0x001c
        /*0014*/ 	.byte	0x00, 0xf0, 0x11, 0x00


	//----- nvinfo : EIATTR_KPARAM_INFO
	.align		4
.L_375:
        /*0018*/ 	.byte	0x04, 0x17
        /*001a*/ 	.short	(.L_377 - .L_376)
.L_376:
        /*001c*/ 	.word	0x00000000
        /*0020*/ 	.short	0x0003
        /*0022*/ 	.short	0x0018
        /*0024*/ 	.byte	0x00, 0xf0, 0x11, 0x00


	//----- nvinfo : EIATTR_KPARAM_INFO
	.align		4
.L_377:
        /*0028*/ 	.byte	0x04, 0x17
        /*002a*/ 	.short	(.L_379 - .L_378)
.L_378:
        /*002c*/ 	.word	0x00000000
        /*0030*/ 	.short	0x0002
        /*0032*/ 	.short	0x0010
        /*0034*/ 	.byte	0x00, 0xf5, 0x21, 0x00


	//----- nvinfo : EIATTR_KPARAM_INFO
	.align		4
.L_379:
        /*0038*/ 	.byte	0x04, 0x17
        /*003a*/ 	.short	(.L_381 - .L_380)
.L_380:
        /*003c*/ 	.word	0x00000000
        /*0040*/ 	.short	0x0001
        /*0042*/ 	.short	0x0008
        /*0044*/ 	.byte	0x00, 0xf5, 0x21, 0x00


	//----- nvinfo : EIATTR_KPARAM_INFO
	.align		4
.L_381:
        /*0048*/ 	.byte	0x04, 0x17
        /*004a*/ 	.short	(.L_383 - .L_382)
.L_382:
        /*004c*/ 	.word	0x00000000
        /*0050*/ 	.short	0x0000
        /*0052*/ 	.short	0x0000
        /*0054*/ 	.byte	0x00, 0xf5, 0x21, 0x00


	//----- nvinfo : EIATTR_SPARSE_MMA_MASK
	.align		4
.L_383:
        /*0058*/ 	.byte	0x03, 0x50
        /*005a*/ 	.short	0x0000


	//----- nvinfo : EIATTR_MAXREG_COUNT
	.align		4
        /*005c*/ 	.byte	0x03, 0x1b
        /*005e*/ 	.short	0x00ff


	//----- nvinfo : EIATTR_MERCURY_ISA_VERSION
	.align		4
        /*0060*/ 	.byte	0x03, 0x5f
        /*0062*/ 	.short	0x0101


	//----- nvinfo : EIATTR_VRC_CTA_INIT_COUNT
	.align		4
        /*0064*/ 	.byte	0x02, 0x4a
	.zero		1
	.zero		1


	//----- nvinfo : EIATTR_EXIT_INSTR_OFFSETS
	.align		4
        /*0068*/ 	.byte	0x04, 0x1c
        /*006a*/ 	.short	(.L_385 - .L_384)


	//   ....[0]....
.L_384:
        /*006c*/ 	.word	0x00000080


	//   ....[1]....
        /*0070*/ 	.word	0x00001060


	//----- nvinfo : EIATTR_CBANK_PARAM_SIZE
	.align		4
.L_385:
        /*0074*/ 	.byte	0x03, 0x19
        /*0076*/ 	.short	0x0020


	//----- nvinfo : EIATTR_PARAM_CBANK
	.align		4
        /*0078*/ 	.byte	0x04, 0x0a
        /*007a*/ 	.short	(.L_387 - .L_386)
	.align		4
.L_386:
        /*007c*/ 	.word	index@(.nv.constant0.dot)
        /*0080*/ 	.short	0x0380
        /*0082*/ 	.short	0x0020


	//----- nvinfo : EIATTR_SW_WAR
	.align		4
.L_387:
        /*0084*/ 	.byte	0x04, 0x36
        /*0086*/ 	.short	(.L_389 - .L_388)
.L_388:
        /*0088*/ 	.word	0x00000008
.L_389:


//--------------------- .nv.info.offset           --------------------------
	.section	.nv.info.offset,"",@"SHT_CUDA_INFO"
	.sectionflags	@""
	.align	4


	//----- nvinfo : EIATTR_CUDA_API_VERSION
	.align		4
        /*0000*/ 	.byte	0x04, 0x37
        /*0002*/ 	.short	(.L_391 - .L_390)
.L_390:
        /*0004*/ 	.word	0x00000082


	//----- nvinfo : EIATTR_KPARAM_INFO
	.align		4
.L_391:
        /*0008*/ 	.byte	0x04, 0x17
        /*000a*/ 	.short	(.L_393 - .L_392)
.L_392:
        /*000c*/ 	.word	0x00000000
        /*0010*/ 	.short	0x0003
        /*0012*/ 	.short	0x0014
        /*0014*/ 	.byte	0x00, 0xf0, 0x11, 0x00


	//----- nvinfo : EIATTR_KPARAM_INFO
	.align		4
.L_393:
        /*0018*/ 	.byte	0x04, 0x17
        /*001a*/ 	.short	(.L_395 - .L_394)
.L_394:
        /*001c*/ 	.word	0x00000000
        /*0020*/ 	.short	0x0002
        /*0022*/ 	.short	0x0010
        /*0024*/ 	.byte	0x00, 0xf0, 0x11, 0x00


	//----- nvinfo : EIATTR_KPARAM_INFO
	.align		4
.L_395:
        /*0028*/ 	.byte	0x04, 0x17
        /*002a*/ 	.short	(.L_397 - .L_396)
.L_396:
        /*002c*/ 	.word	0x00000000
        /*0030*/ 	.short	0x0001
        /*0032*/ 	.short	0x0008
        /*0034*/ 	.byte	0x00, 0xf5, 0x21, 0x00


	//----- nvinfo : EIATTR_KPARAM_INFO
	.align		4
.L_397:
        /*0038*/ 	.byte	0x04, 0x17
        /*003a*/ 	.short	(.L_399 - .L_398)
.L_398:
        /*003c*/ 	.word	0x00000000
        /*0040*/ 	.short	0x0000
        /*0042*/ 	.short	0x0000
        /*0044*/ 	.byte	0x00, 0xf5, 0x21, 0x00


	//----- nvinfo : EIATTR_SPARSE_MMA_MASK
	.align		4
.L_399:
        /*0048*/ 	.byte	0x03, 0x50
        /*004a*/ 	.short	0x0000


	//----- nvinfo : EIATTR_MAXREG_COUNT
	.align		4
        /*004c*/ 	.byte	0x03, 0x1b
        /*004e*/ 	.short	0x00ff


	//----- nvinfo : EIATTR_MERCURY_ISA_VERSION
	.align		4
        /*0050*/ 	.byte	0x03, 0x5f
        /*0052*/ 	.short	0x0101


	//----- nvinfo : EIATTR_VRC_CTA_INIT_COUNT
	.align		4
        /*0054*/ 	.byte	0x02, 0x4a
	.zero		1
	.zero		1


	//----- nvinfo : EIATTR_EXIT_INSTR_OFFSETS
	.align		4
        /*0058*/ 	.byte	0x04, 0x1c
        /*005a*/ 	.short	(.L_401 - .L_400)


	//   ....[0]....
.L_400:
        /*005c*/ 	.word	0x00000070


	//   ....[1]....
        /*0060*/ 	.word	0x00000110


	//----- nvinfo : EIATTR_CBANK_PARAM_SIZE
	.align		4
.L_401:
        /*0064*/ 	.byte	0x03, 0x19
        /*0066*/ 	.short	0x0018


	//----- nvinfo : EIATTR_PARAM_CBANK
	.align		4
        /*0068*/ 	.byte	0x04, 0x0a
        /*006a*/ 	.short	(.L_403 - .L_402)
	.align		4
.L_402:
        /*006c*/ 	.word	index@(.nv.constant0.offset)
        /*0070*/ 	.short	0x0380
        /*0072*/ 	.short	0x0018


	//----- nvinfo : EIATTR_SW_WAR
	.align		4
.L_403:
        /*0074*/ 	.byte	0x04, 0x36
        /*0076*/ 	.short	(.L_405 - .L_404)
.L_404:
        /*0078*/ 	.word	0x00000008
.L_405:


//--------------------- .nv.info.scale            --------------------------
	.section	.nv.info.scale,"",@"SHT_CUDA_INFO"
	.sectionflags	@""
	.align	4


	//----- nvinfo : EIATTR_CUDA_API_VERSION
	.align		4
        /*0000*/ 	.byte	0x04, 0x37
        /*0002*/ 	.short	(.L_407 - .L_406)
.L_406:
        /*0004*/ 	.word	0x00000082


	//----- nvinfo : EIATTR_KPARAM_INFO
	.align		4
.L_407:
        /*0008*/ 	.byte	0x04, 0x17
        /*000a*/ 	.short	(.L_409 - .L_408)
.L_408:
        /*000c*/ 	.word	0x00000000
        /*0010*/ 	.short	0x0003
        /*0012*/ 	.short	0x0014
        /*0014*/ 	.byte	0x00, 0xf0, 0x11, 0x00


	//----- nvinfo : EIATTR_KPARAM_INFO
	.align		4
.L_409:
        /*0018*/ 	.byte	0x04, 0x17
        /*001a*/ 	.short	(.L_411 - .L_410)
.L_410:
        /*001c*/ 	.word	0x00000000
        /*0020*/ 	.short	0x0002
        /*0022*/ 	.short	0x0010
        /*0024*/ 	.byte	0x00, 0xf0, 0x11, 0x00


	//----- nvinfo : EIATTR_KPARAM_INFO
	.align		4
.L_411:
        /*0028*/ 	.byte	0x04, 0x17
        /*002a*/ 	.short	(.L_413 - .L_412)
.L_412:
        /*002c*/ 	.word	0x00000000
        /*0030*/ 	.short	0x0001
        /*0032*/ 	.short	0x0008
        /*0034*/ 	.byte	0x00, 0xf5, 0x21, 0x00


	//----- nvinfo : EIATTR_KPARAM_INFO
	.align		4
.L_413:
        /*0038*/ 	.byte	0x04, 0x17
        /*003a*/ 	.short	(.L_415 - .L_414)
.L_414:
        /*003c*/ 	.word	0x00000000
        /*0040*/ 	.short	0x0000
        /*0042*/ 	.short	0x0000
        /*0044*/ 	.byte	0x00, 0xf5, 0x21, 0x00


	//----- nvinfo : EIATTR_SPARSE_MMA_MASK
	.align		4
.L_415:
        /*0048*/ 	.byte	0x03, 0x50
        /*004a*/ 	.short	0x0000


	//----- nvinfo : EIATTR_MAXREG_COUNT
	.align		4
        /*004c*/ 	.byte	0x03, 0x1b
        /*004e*/ 	.short	0x00ff


	//----- nvinfo : EIATTR_MERCURY_ISA_VERSION
	.align		4
        /*0050*/ 	.byte	0x03, 0x5f
        /*0052*/ 	.short	0x0101


	//----- nvinfo : EIATTR_VRC_CTA_INIT_COUNT
	.align		4
        /*0054*/ 	.byte	0x02, 0x4a
	.zero		1
	.zero		1


	//----- nvinfo : EIATTR_EXIT_INSTR_OFFSETS
	.align		4
        /*0058*/ 	.byte	0x04, 0x1c
        /*005a*/ 	.short	(.L_417 - .L_416)


	//   ....[0]....
.L_416:
        /*005c*/ 	.word	0x00000070


	//   ....[1]....
        /*0060*/ 	.word	0x00000110


	//----- nvinfo : EIATTR_CBANK_PARAM_SIZE
	.align		4
.L_417:
        /*0064*/ 	.byte	0x03, 0x19
        /*0066*/ 	.short	0x0018


	//----- nvinfo : EIATTR_PARAM_CBANK
	.align		4
        /*0068*/ 	.byte	0x04, 0x0a
        /*006a*/ 	.short	(.L_419 - .L_418)
	.align		4
.L_418:
        /*006c*/ 	.word	index@(.nv.constant0.scale)
        /*0070*/ 	.short	0x0380
        /*0072*/ 	.short	0x0018


	//----- nvinfo : EIATTR_SW_WAR
	.align		4
.L_419:
        /*0074*/ 	.byte	0x04, 0x36
        /*0076*/ 	.short	(.L_421 - .L_420)
.L_420:
        /*0078*/ 	.word	0x00000008
.L_421:


//--------------------- .nv.callgraph             --------------------------
	.section	.nv.callgraph,"",@"SHT_CUDA_CALLGRAPH"
	.align	4
	.sectionentsize	8
	.align		4
        /*0000*/ 	.word	0x00000000
	.align		4
        /*0004*/ 	.word	0xffffffff
	.align		4
        /*0008*/ 	.word	0x00000000
	.align		4
        /*000c*/ 	.word	0xfffffffe
	.align		4
        /*0010*/ 	.word	0x00000000
	.align		4
        /*0014*/ 	.word	0xfffffffd
	.align		4
        /*0018*/ 	.word	0x00000000
	.align		4
        /*001c*/ 	.word	0xfffffffc


//--------------------- .text.Add_Bias            --------------------------
	.section	.text.Add_Bias,"ax",@progbits
	.align	128
        .global         Add_Bias
        .type           Add_Bias,@function
        .size           Add_Bias,(.L_x_179 - Add_Bias)
        .other          Add_Bias,@"STO_CUDA_ENTRY STV_DEFAULT"
Add_Bias:
.text.Add_Bias:
[----:B------:R-:W-:Y:S01]  /*0000*/  LDC R1, c[0x0][0x37c] ;  /* 0x0000df00ff017b82 */ /* 0x000fe20000000800 */
[----:B------:R-:W0:Y:S07]  /*0010*/  S2R R9, SR_TID.X ;  /* 0x0000000000097919 */ /* 0x000e2e0000002100 */
[----:B------:R-:W1:Y:S01]  /*0020*/  S2UR UR5, SR_CTAID.X ;  /* 0x00000000000579c3 */ /* 0x000e620000002500 */
[----:B------:R-:W1:Y:S07]  /*0030*/  LDCU UR4, c[0x0][0x360] ;  /* 0x00006c00ff0477ac */ /* 0x000e6e0008000800 */
[----:B------:R-:W2:Y:S01]  /*0040*/  LDC R0, c[0x0][0x390] ;  /* 0x0000e400ff007b82 */ /* 0x000ea20000000800 */
[----:B-1----:R-:W-:-:S06]  /*0050*/  UIMAD UR4, UR4, UR5, URZ ;  /* 0x00000005040472a4 */ /* 0x002fcc000f8e02ff */
[----:B0-----:R-:W-:-:S04]  /*0060*/  IADD3 R3, PT, PT, R9, UR4, RZ ;  /* 0x0000000409037c10 */ /* 0x001fc8000fffe0ff */
[----:B--2---:R-:W-:-:S13]  /*0070*/  ISETP.GE.U32.AND P0, PT, R3, R0, PT ;  /* 0x000000000300720c */ /* 0x004fda0003f06070 */
[----:B------:R-:W-:Y:S05]  /*0080*/  @P0 EXIT ;  /* 0x000000000000094d */ /* 0x000fea0003800000 */
[----:B------:R-:W0:Y:S02]  /*0090*/  LDCU UR5, c[0x0][0x394] ;  /* 0x00007280ff0577ac */ /* 0x000e240008000800 */
[----:B0-----:R-:W-:-:S13]  /*00a0*/  ISETP.GT.U32.AND P0, PT, R0, UR5, PT ;  /* 0x0000000500007c0c */ /* 0x001fda000bf04070 */
[----:B------:R-:W-:Y:S05]  /*00b0*/  @P0 EXIT ;  /* 0x000000000000094d */ /* 0x000fea0003800000 */
[----:B------:R-:W0:Y:S01]  /*00c0*/  I2F.U32.RP R2, R0 ;  /* 0x0000000000027306 */ /* 0x000e220000209000 */
[----:B------:R-:W-:Y:S01]  /*00d0*/  ISETP.NE.U32.AND P2, PT, R0, RZ, PT ;  /* 0x000000ff0000720c */ /* 0x000fe20003f45070 */
[----:B------:R-:W1:Y:S06]  /*00e0*/  LDCU.64 UR8, c[0x0][0x358] ;  /* 0x00006b00ff0877ac */ /* 0x000e6c0008000a00 */
[----:B0-----:R-:W0:Y:S02]  /*00f0*/  MUFU.RCP R2, R2 ;  /* 0x0000000200027308 */ /* 0x001e240000001000 */
[----:B0-----:R-:W-:-:S02]  /*0100*/  IADD3 R4, PT, PT, R2, 0xffffffe, RZ ;  /* 0x0ffffffe02047810 */ /* 0x001fc40007ffe0ff */
[----:B------:R-:W-:-:S04]  /*0110*/  MOV R2, RZ ;  /* 0x000000ff00027202 */ /* 0x000fc80000000f00 */
[----:B------:R0:W2:Y:S02]  /*0120*/  F2I.FTZ.U32.TRUNC.NTZ R5, R4 ;  /* 0x0000000400057305 */ /* 0x0000a4000021f000 */
[----:B0-----:R-:W-:Y:S01]  /*0130*/  HFMA2 R4, -RZ, RZ, 0, 0 ;  /* 0x00000000ff047431 */ /* 0x001fe200000001ff */
[----:B--2---:R-:W-:-:S05]  /*0140*/  IADD3 R7, PT, PT, RZ, -R5, RZ ;  /* 0x80000005ff077210 */ /* 0x004fca0007ffe0ff */
[----:B------:R-:W-:-:S04]  /*0150*/  IMAD R7, R7, R0, RZ ;  /* 0x0000000007077224 */ /* 0x000fc800078e02ff */
[----:B------:R-:W-:-:S06]  /*0160*/  IMAD.HI.U32 R5, R5, R7, R4 ;  /* 0x0000000705057227 */ /* 0x000fcc00078e0004 */
[----:B------:R-:W-:-:S05]  /*0170*/  IMAD.HI.U32 R5, R5, UR5, RZ ;  /* 0x0000000505057c27 */ /* 0x000fca000f8e00ff */
[----:B------:R-:W-:-:S05]  /*0180*/  IADD3 R7, PT, PT, -R5, RZ, RZ ;  /* 0x000000ff05077210 */ /* 0x000fca0007ffe1ff */
[----:B------:R-:W-:-:S05]  /*0190*/  IMAD R7, R0, R7, UR5 ;  /* 0x0000000500077e24 */ /* 0x000fca000f8e0207 */
[----:B------:R-:W-:-:S13]  /*01a0*/  ISETP.GE.U32.AND P0, PT, R7, R0, PT ;  /* 0x000000000700720c */ /* 0x000fda0003f06070 */
[-C--:B------:R-:W-:Y:S02]  /*01b0*/  @P0 IADD3 R7, PT, PT, R7, -R0.reuse, RZ ;  /* 0x8000000007070210 */ /* 0x080fe40007ffe0ff */
[----:B------:R-:W-:Y:S02]  /*01c0*/  @P0 IADD3 R5, PT, PT, R5, 0x1, RZ ;  /* 0x0000000105050810 */ /* 0x000fe40007ffe0ff */
[----:B------:R-:W-:-:S13]  /*01d0*/  ISETP.GE.U32.AND P1, PT, R7, R0, PT ;  /* 0x000000000700720c */ /* 0x000fda0003f26070 */
[----:B------:R-:W-:Y:S02]  /*01e0*/  @P1 IADD3 R5, PT, PT, R5, 0x1, RZ ;  /* 0x0000000105051810 */ /* 0x000fe40007ffe0ff */
[----:B------:R-:W-:-:S04]  /*01f0*/  @!P2 LOP3.LUT R5, RZ, R0, RZ, 0x33, !PT ;  /* 0x00000000ff05a212 */ /* 0x000fc800078e33ff */
[C---:B------:R-:W-:Y:S02]  /*0200*/  ISETP.GE.U32.AND P0, PT, R5.reuse, 0x10, PT ;  /* 0x000000100500780c */ /* 0x040fe40003f06070 */
[----:B------:R-:W-:-:S11]  /*0210*/  VIMNMX.U32 R4, PT, PT, R5, 0x1, !PT ;  /* 0x0000000105047848 */ /* 0x000fd60007fe0000 */
[----:B-1----:R-:W-:Y:S05]  /*0220*/  @!P0 BRA `(.L_x_0) ;  /* 0x0000000400f88947 */ /* 0x002fea0003800000 */
[----:B------:R-:W0:Y:S01]  /*0230*/  LDCU.64 UR6, c[0x0][0x388] ;  /* 0x00007100ff0677ac */ /* 0x000e220008000a00 */
[----:B------:R-:W-:Y:S01]  /*0240*/  LOP3.LUT R2, R4, 0xfffffff0, RZ, 0xc0, !PT ;  /* 0xfffffff004027812 */ /* 0x000fe200078ec0ff */
[C---:B------:R-:W-:Y:S01]  /*0250*/  IMAD R7, R0.reuse, 0x3, R3 ;  /* 0x0000000300077824 */ /* 0x040fe200078e0203 */
[C---:B------:R-:W-:Y:S01]  /*0260*/  IADD3 R14, PT, PT, R0.reuse, UR4, R9 ;  /* 0x00000004000e7c10 */ /* 0x040fe2000fffe009 */
[C-C-:B------:R-:W-:Y:S01]  /*0270*/  IMAD R11, R0.reuse, 0x5, R3.reuse ;  /* 0x00000005000b7824 */ /* 0x140fe200078e0203 */
[CC--:B------:R-:W-:Y:S01]  /*0280*/  LEA R5, R0.reuse, R3.reuse, 0x1 ;  /* 0x0000000300057211 */ /* 0x0c0fe200078e08ff */
[C-C-:B------:R-:W-:Y:S01]  /*0290*/  IMAD R13, R0.reuse, 0x6, R3.reuse ;  /* 0x00000006000d7824 */ /* 0x140fe200078e0203 */
[CC--:B------:R-:W-:Y:S01]  /*02a0*/  LEA R9, R0.reuse, R3.reuse, 0x2 ;  /* 0x0000000300097211 */ /* 0x0c0fe200078e10ff */
[C-C-:B------:R-:W-:Y:S01]  /*02b0*/  IMAD R15, R0.reuse, 0x7, R3.reuse ;  /* 0x00000007000f7824 */ /* 0x140fe200078e0203 */
[CC--:B------:R-:W-:Y:S01]  /*02c0*/  LEA R17, R0.reuse, R3.reuse, 0x3 ;  /* 0x0000000300117211 */ /* 0x0c0fe200078e18ff */
[C-C-:B------:R-:W-:Y:S01]  /*02d0*/  IMAD R19, R0.reuse, 0x9, R3.reuse ;  /* 0x0000000900137824 */ /* 0x140fe200078e0203 */
[----:B------:R-:W-:Y:S01]  /*02e0*/  MOV R12, R3 ;  /* 0x00000003000c7202 */ /* 0x000fe20000000f00 */
[--C-:B------:R-:W-:Y:S01]  /*02f0*/  IMAD R21, R0, 0xa, R3.reuse ;  /* 0x0000000a00157824 */ /* 0x100fe200078e0203 */
[----:B------:R-:W-:Y:S01]  /*0300*/  IADD3 R16, PT, PT, -R2, RZ, RZ ;  /* 0x000000ff02107210 */ /* 0x000fe20007ffe1ff */
[----:B------:R-:W-:-:S02]  /*0310*/  IMAD R23, R0, 0xb, R3 ;  /* 0x0000000b00177824 */ /* 0x000fc400078e0203 */
[C-C-:B------:R-:W-:Y:S01]  /*0320*/  IMAD R37, R0.reuse, 0xc, R3.reuse ;  /* 0x0000000c00257824 */ /* 0x140fe200078e0203 */
[----:B0-----:R-:W-:Y:S01]  /*0330*/  UIADD3 UR5, UP0, UPT, UR6, 0x20, URZ ;  /* 0x0000002006057890 */ /* 0x001fe2000ff1e0ff */
[C-C-:B------:R-:W-:Y:S02]  /*0340*/  IMAD R6, R0.reuse, 0xd, R3.reuse ;  /* 0x0000000d00067824 */ /* 0x140fe400078e0203 */
[C-C-:B------:R-:W-:Y:S01]  /*0350*/  IMAD R8, R0.reuse, 0xe, R3.reuse ;  /* 0x0000000e00087824 */ /* 0x140fe200078e0203 */
[----:B------:R-:W-:Y:S01]  /*0360*/  UIADD3.X UR6, UPT, UPT, URZ, UR7, URZ, UP0, !UPT ;  /* 0x00000007ff067290 */ /* 0x000fe200087fe4ff */
[----:B------:R-:W-:Y:S01]  /*0370*/  IMAD R10, R0, 0xf, R3 ;  /* 0x0000000f000a7824 */ /* 0x000fe200078e0203 */
[----:B------:R-:W-:-:S04]  /*0380*/  MOV R18, UR5 ;  /* 0x0000000500127c02 */ /* 0x000fc80008000f00 */
[----:B------:R-:W-:-:S07]  /*0390*/  MOV R25, UR6 ;  /* 0x0000000600197c02 */ /* 0x000fce0008000f00 */
.L_x_1:
[----:B-1----:R-:W0:Y:S01]  /*03a0*/  LDC.64 R26, c[0x0][0x380] ;  /* 0x0000e000ff1a7b82 */ /* 0x002e220000000a00 */
[----:B------:R-:W-:-:S05]  /*03b0*/  MOV R24, R18 ;  /* 0x0000001200187202 */ /* 0x000fca0000000f00 */
[----:B------:R-:W2:Y:S01]  /*03c0*/  LDG.E R18, desc[UR8][R24.64+-0x20] ;  /* 0xffffe00818127981 */ /* 0x000ea2000c1e1900 */
[----:B0-----:R-:W-:-:S05]  /*03d0*/  IMAD.WIDE.U32 R30, R12, 0x4, R26 ;  /* 0x000000040c1e7825 */ /* 0x001fca00078e001a */
[----:B------:R-:W2:Y:S01]  /*03e0*/  LDG.E R29, desc[UR8][R30.64] ;  /* 0x000000081e1d7981 */ /* 0x000ea2000c1e1900 */
[----:B------:R-:W-:-:S04]  /*03f0*/  IMAD.WIDE.U32 R34, R14, 0x4, R26 ;  /* 0x000000040e227825 */ /* 0x000fc800078e001a */
[----:B--2---:R-:W-:-:S05]  /*0400*/  FADD R18, R18, R29 ;  /* 0x0000001d12127221 */ /* 0x004fca0000000000 */
[----:B------:R0:W-:Y:S04]  /*0410*/  STG.E desc[UR8][R30.64], R18 ;  /* 0x000000121e007986 */ /* 0x0001e8000c101908 */
[----:B------:R-:W2:Y:S04]  /*0420*/  LDG.E R20, desc[UR8][R24.64+-0x1c] ;  /* 0xffffe40818147981 */ /* 0x000ea8000c1e1900 */
[----:B------:R-:W2:Y:S01]  /*0430*/  LDG.E R29, desc[UR8][R34.64] ;  /* 0x00000008221d7981 */ /* 0x000ea2000c1e1900 */
[----:B------:R-:W-:-:S04]  /*0440*/  IMAD.WIDE.U32 R32, R5, 0x4, R26 ;  /* 0x0000000405207825 */ /* 0x000fc800078e001a */
[----:B--2---:R-:W-:-:S05]  /*0450*/  FADD R20, R20, R29 ;  /* 0x0000001d14147221 */ /* 0x004fca0000000000 */
[----:B------:R1:W-:Y:S04]  /*0460*/  STG.E desc[UR8][R34.64], R20 ;  /* 0x0000001422007986 */ /* 0x0003e8000c101908 */
[----:B------:R-:W2:Y:S04]  /*0470*/  LDG.E R22, desc[UR8][R24.64+-0x18] ;  /* 0xffffe80818167981 */ /* 0x000ea8000c1e1900 */
[----:B------:R-:W2:Y:S02]  /*0480*/  LDG.E R29, desc[UR8][R32.64] ;  /* 0x00000008201d7981 */ /* 0x000ea4000c1e1900 */
[----:B--2---:R-:W-:Y:S01]  /*0490*/  FADD R22, R22, R29 ;  /* 0x0000001d16167221 */ /* 0x004fe20000000000 */
[----:B------:R-:W-:-:S04]  /*04a0*/  IMAD.WIDE.U32 R28, R7, 0x4, R26 ;  /* 0x00000004071c7825 */ /* 0x000fc800078e001a */
[----:B------:R2:W-:Y:S04]  /*04b0*/  STG.E desc[UR8][R32.64], R22 ;  /* 0x0000001620007986 */ /* 0x0005e8000c101908 */
[----:B0-----:R-:W3:Y:S04]  /*04c0*/  LDG.E R18, desc[UR8][R24.64+-0x14] ;  /* 0xffffec0818127981 */ /* 0x001ee8000c1e1900 */
[----:B------:R-:W3:Y:S02]  /*04d0*/  LDG.E R31, desc[UR8][R28.64] ;  /* 0x000000081c1f7981 */ /* 0x000ee4000c1e1900 */
[----:B---3--:R-:W-:Y:S01]  /*04e0*/  FADD R18, R18, R31 ;  /* 0x0000001f12127221 */ /* 0x008fe20000000000 */
[----:B------:R-:W-:-:S04]  /*04f0*/  IMAD.WIDE.U32 R30, R9, 0x4, R26 ;  /* 0x00000004091e7825 */ /* 0x000fc800078e001a */
[----:B------:R0:W-:Y:S04]  /*0500*/  STG.E desc[UR8][R28.64], R18 ;  /* 0x000000121c007986 */ /* 0x0001e8000c101908 */
[----:B-1----:R-:W3:Y:S04]  /*0510*/  LDG.E R20, desc[UR8][R24.64+-0x10] ;  /* 0xfffff00818147981 */ /* 0x002ee8000c1e1900 */
[----:B------:R-:W3:Y:S02]  /*0520*/  LDG.E R35, desc[UR8][R30.64] ;  /* 0x000000081e237981 */ /* 0x000ee4000c1e1900 */
[----:B---3--:R-:W-:Y:S01]  /*0530*/  FADD R20, R20, R35 ;  /* 0x0000002314147221 */ /* 0x008fe20000000000 */
[----:B------:R-:W-:-:S04]  /*0540*/  IMAD.WIDE.U32 R34, R11, 0x4, R26 ;  /* 0x000000040b227825 */ /* 0x000fc800078e001a */
[----:B------:R1:W-:Y:S04]  /*0550*/  STG.E desc[UR8][R30.64], R20 ;  /* 0x000000141e007986 */ /* 0x0003e8000c101908 */
[----:B--2---:R-:W2:Y:S04]  /*0560*/  LDG.E R22, desc[UR8][R24.64+-0xc] ;  /* 0xfffff40818167981 */ /* 0x004ea8000c1e1900 */
        /* <DEDUP_REMOVED lines=45> */
[----:B------:R-:W2:Y:S01]  /*0840*/  LDG.E R29, desc[UR8][R32.64] ;  /* 0x00000008201d7981 */ /* 0x000ea2000c1e1900 */
[----:B------:R-:W-:Y:S01]  /*0850*/  IMAD.WIDE.U32 R26, R10, 0x4, R26 ;  /* 0x000000040a1a7825 */ /* 0x000fe200078e001a */
[----:B------:R-:W-:-:S03]  /*0860*/  IADD3 R16, PT, PT, R16, 0x10, RZ ;  /* 0x0000001010107810 */ /* 0x000fc60007ffe0ff */
[----:B--2---:R-:W-:-:S05]  /*0870*/  FADD R29, R22, R29 ;  /* 0x0000001d161d7221 */ /* 0x004fca0000000000 */
[----:B------:R1:W-:Y:S04]  /*0880*/  STG.E desc[UR8][R32.64], R29 ;  /* 0x0000001d20007986 */ /* 0x0003e8000c101908 */
[----:B0-----:R-:W2:Y:S04]  /*0890*/  LDG.E R18, desc[UR8][R24.64+0x1c] ;  /* 0x00001c0818127981 */ /* 0x001ea8000c1e1900 */
[----:B------:R-:W2:Y:S01]  /*08a0*/  LDG.E R31, desc[UR8][R26.64] ;  /* 0x000000081a1f7981 */ /* 0x000ea2000c1e1900 */
[----:B------:R-:W-:Y:S02]  /*08b0*/  ISETP.NE.AND P0, PT, R16, RZ, PT ;  /* 0x000000ff1000720c */ /* 0x000fe40003f05270 */
[----:B------:R-:W-:-:S02]  /*08c0*/  LEA R14, R0, R14, 0x4 ;  /* 0x0000000e000e7211 */ /* 0x000fc400078e20ff */
[C---:B------:R-:W-:Y:S02]  /*08d0*/  LEA R5, R0.reuse, R5, 0x4 ;  /* 0x0000000500057211 */ /* 0x040fe400078e20ff */
[C---:B------:R-:W-:Y:S02]  /*08e0*/  LEA R7, R0.reuse, R7, 0x4 ;  /* 0x0000000700077211 */ /* 0x040fe400078e20ff */
[C---:B------:R-:W-:Y:S02]  /*08f0*/  LEA R9, R0.reuse, R9, 0x4 ;  /* 0x0000000900097211 */ /* 0x040fe400078e20ff */
[C---:B------:R-:W-:Y:S02]  /*0900*/  LEA R11, R0.reuse, R11, 0x4 ;  /* 0x0000000b000b7211 */ /* 0x040fe400078e20ff */
[C---:B------:R-:W-:Y:S02]  /*0910*/  LEA R13, R0.reuse, R13, 0x4 ;  /* 0x0000000d000d7211 */ /* 0x040fe400078e20ff */
        /* <DEDUP_REMOVED lines=9> */
[----:B------:R-:W-:Y:S01]  /*09b0*/  LEA R12, R0, R12, 0x4 ;  /* 0x0000000c000c7211 */ /* 0x000fe200078e20ff */
[----:B--2---:R-:W-:Y:S01]  /*09c0*/  FADD R31, R18, R31 ;  /* 0x0000001f121f7221 */ /* 0x004fe20000000000 */
[----:B------:R-:W-:-:S04]  /*09d0*/  IADD3 R18, P1, PT, R24, 0x40, RZ ;  /* 0x0000004018127810 */ /* 0x000fc80007f3e0ff */
[----:B------:R1:W-:Y:S01]  /*09e0*/  STG.E desc[UR8][R26.64], R31 ;  /* 0x0000001f1a007986 */ /* 0x0003e2000c101908 */
[----:B------:R-:W-:Y:S01]  /*09f0*/  IADD3.X R25, PT, PT, RZ, R25, RZ, P1, !PT ;  /* 0x00000019ff197210 */ /* 0x000fe20000ffe4ff */
[----:B------:R-:W-:Y:S07]  /*0a00*/  @P0 BRA `(.L_x_1) ;  /* 0xfffffff800640947 */ /* 0x000fee000383ffff */
.L_x_0:
[----:B------:R-:W-:-:S13]  /*0a10*/  LOP3.LUT P0, R5, R4, 0xf, RZ, 0xc0, !PT ;  /* 0x0000000f04057812 */ /* 0x000fda000780c0ff */
[----:B------:R-:W-:Y:S05]  /*0a20*/  @!P0 EXIT ;  /* 0x000000000000894d */ /* 0x000fea0003800000 */
[----:B------:R-:W-:Y:S02]  /*0a30*/  ISETP.GE.U32.AND P0, PT, R5, 0x8, PT ;  /* 0x000000080500780c */ /* 0x000fe40003f06070 */
[----:B------:R-:W-:-:S04]  /*0a40*/  LOP3.LUT R18, R4, 0x7, RZ, 0xc0, !PT ;  /* 0x0000000704127812 */ /* 0x000fc800078ec0ff */
[----:B------:R-:W-:-:S07]  /*0a50*/  ISETP.NE.AND P1, PT, R18, RZ, PT ;  /* 0x000000ff1200720c */ /* 0x000fce0003f25270 */
[----:B------:R-:W-:Y:S06]  /*0a60*/  @!P0 BRA `(.L_x_2) ;  /* 0x0000000000d08947 */ /* 0x000fec0003800000 */
[----:B------:R-:W0:Y:S01]  /*0a70*/  LDC.64 R6, c[0x0][0x388] ;  /* 0x0000e200ff067b82 */ /* 0x000e220000000a00 */
[----:B------:R-:W-:-:S07]  /*0a80*/  IMAD R13, R2, R0, R3 ;  /* 0x00000000020d7224 */ /* 0x000fce00078e0203 */
[----:B------:R-:W2:Y:S01]  /*0a90*/  LDC.64 R8, c[0x0][0x380] ;  /* 0x0000e000ff087b82 */ /* 0x000ea20000000a00 */
[----:B0-----:R-:W-:-:S05]  /*0aa0*/  IMAD.WIDE.U32 R6, R2, 0x4, R6 ;  /* 0x0000000402067825 */ /* 0x001fca00078e0006 */
[----:B------:R-:W3:Y:S01]  /*0ab0*/  LDG.E R5, desc[UR8][R6.64] ;  /* 0x0000000806057981 */ /* 0x000ee2000c1e1900 */
[----:B--2---:R-:W-:-:S05]  /*0ac0*/  IMAD.WIDE.U32 R10, R13, 0x4, R8 ;  /* 0x000000040d0a7825 */ /* 0x004fca00078e0008 */
[----:B------:R-:W3:Y:S01]  /*0ad0*/  LDG.E R12, desc[UR8][R10.64] ;  /* 0x000000080a0c7981 */ /* 0x000ee2000c1e1900 */
[----:B------:R-:W-:Y:S01]  /*0ae0*/  IADD3 R15, PT, PT, R13, R0, RZ ;  /* 0x000000000d0f7210 */ /* 0x000fe20007ffe0ff */
[----:B---3--:R-:W-:-:S04]  /*0af0*/  FADD R5, R5, R12 ;  /* 0x0000000c05057221 */ /* 0x008fc80000000000 */
[C---:B------:R-:W-:Y:S01]  /*0b00*/  IMAD.WIDE.U32 R12, R15.reuse, 0x4, R8 ;  /* 0x000000040f0c7825 */ /* 0x040fe200078e0008 */
[----:B------:R0:W-:Y:S04]  /*0b10*/  STG.E desc[UR8][R10.64], R5 ;  /* 0x000000050a007986 */ /* 0x0001e8000c101908 */
[----:B------:R-:W2:Y:S04]  /*0b20*/  LDG.E R14, desc[UR8][R6.64+0x4] ;  /* 0x00000408060e7981 */ /* 0x000ea8000c1e1900 */
[----:B------:R-:W2:Y:S01]  /*0b30*/  LDG.E R17, desc[UR8][R12.64] ;  /* 0x000000080c117981 */ /* 0x000ea2000c1e1900 */
[----:B------:R-:W-:Y:S01]  /*0b40*/  IADD3 R19, PT, PT, R15, R0, RZ ;  /* 0x000000000f137210 */ /* 0x000fe20007ffe0ff */
[----:B--2---:R-:W-:-:S04]  /*0b50*/  FADD R17, R14, R17 ;  /* 0x000000110e117221 */ /* 0x004fc80000000000 */
[C---:B------:R-:W-:Y:S01]  /*0b60*/  IMAD.WIDE.U32 R14, R19.reuse, 0x4, R8 ;  /* 0x00000004130e7825 */ /* 0x040fe200078e0008 */
[----:B------:R2:W-:Y:S04]  /*0b70*/  STG.E desc[UR8][R12.64], R17 ;  /* 0x000000110c007986 */ /* 0x0005e8000c101908 */
[----:B------:R-:W3:Y:S04]  /*0b80*/  LDG.E R16, desc[UR8][R6.64+0x8] ;  /* 0x0000080806107981 */ /* 0x000ee8000c1e1900 */
[----:B------:R-:W3:Y:S01]  /*0b90*/  LDG.E R21, desc[UR8][R14.64] ;  /* 0x000000080e157981 */ /* 0x000ee2000c1e1900 */
[----:B------:R-:W-:-:S05]  /*0ba0*/  IADD3 R19, PT, PT, R19, R0, RZ ;  /* 0x0000000013137210 */ /* 0x000fca0007ffe0ff */
[----:B0-----:R-:W-:-:S04]  /*0bb0*/  IMAD.WIDE.U32 R10, R19, 0x4, R8 ;  /* 0x00000004130a7825 */ /* 0x001fc800078e0008 */
[----:B---3--:R-:W-:-:S05]  /*0bc0*/  FADD R21, R16, R21 ;  /* 0x0000001510157221 */ /* 0x008fca0000000000 */
[----:B------:R0:W-:Y:S04]  /*0bd0*/  STG.E desc[UR8][R14.64], R21 ;  /* 0x000000150e007986 */ /* 0x0001e8000c101908 */
[----:B------:R-:W3:Y:S04]  /*0be0*/  LDG.E R5, desc[UR8][R6.64+0xc] ;  /* 0x00000c0806057981 */ /* 0x000ee8000c1e1900 */
[----:B------:R-:W3:Y:S01]  /*0bf0*/  LDG.E R16, desc[UR8][R10.64] ;  /* 0x000000080a107981 */ /* 0x000ee2000c1e1900 */
[----:B------:R-:W-:-:S05]  /*0c00*/  IADD3 R19, PT, PT, R19, R0, RZ ;  /* 0x0000000013137210 */ /* 0x000fca0007ffe0ff */
[----:B--2---:R-:W-:-:S04]  /*0c10*/  IMAD.WIDE.U32 R12, R19, 0x4, R8 ;  /* 0x00000004130c7825 */ /* 0x004fc800078e0008 */
[----:B---3--:R-:W-:-:S05]  /*0c20*/  FADD R5, R5, R16 ;  /* 0x0000001005057221 */ /* 0x008fca0000000000 */
        /* <DEDUP_REMOVED lines=16> */
[----:B------:R-:W-:-:S04]  /*0d30*/  IMAD.WIDE.U32 R8, R19, 0x4, R8 ;  /* 0x0000000413087825 */ /* 0x000fc800078e0008 */
[----:B---3--:R-:W-:-:S05]  /*0d40*/  FADD R5, R5, R16 ;  /* 0x0000001005057221 */ /* 0x008fca0000000000 */
[----:B------:R2:W-:Y:S04]  /*0d50*/  STG.E desc[UR8][R10.64], R5 ;  /* 0x000000050a007986 */ /* 0x0005e8000c101908 */
[----:B0-----:R-:W3:Y:S04]  /*0d60*/  LDG.E R12, desc[UR8][R6.64+0x1c] ;  /* 0x00001c08060c7981 */ /* 0x001ee8000c1e1900 */
[----:B------:R-:W3:Y:S01]  /*0d70*/  LDG.E R13, desc[UR8][R8.64] ;  /* 0x00000008080d7981 */ /* 0x000ee2000c1e1900 */
[----:B------:R-:W-:Y:S01]  /*0d80*/  IADD3 R2, PT, PT, R2, 0x8, RZ ;  /* 0x0000000802027810 */ /* 0x000fe20007ffe0ff */
[----:B---3--:R-:W-:-:S05]  /*0d90*/  FADD R13, R12, R13 ;  /* 0x0000000d0c0d7221 */ /* 0x008fca0000000000 */
[----:B------:R2:W-:Y:S02]  /*0da0*/  STG.E desc[UR8][R8.64], R13 ;  /* 0x0000000d08007986 */ /* 0x0005e4000c101908 */
.L_x_2:
[----:B------:R-:W-:Y:S05]  /*0db0*/  @!P1 EXIT ;  /* 0x000000000000994d */ /* 0x000fea0003800000 */
[----:B------:R-:W-:Y:S02]  /*0dc0*/  ISETP.GE.U32.AND P0, PT, R18, 0x4, PT ;  /* 0x000000041200780c */ /* 0x000fe40003f06070 */
[----:B--2---:R-:W-:-:S04]  /*0dd0*/  LOP3.LUT R8, R4, 0x3, RZ, 0xc0, !PT ;  /* 0x0000000304087812 */ /* 0x004fc800078ec0ff */
        /* <DEDUP_REMOVED lines=30> */
.L_x_3:
[----:B------:R-:W-:Y:S05]  /*0fc0*/  @!P1 EXIT ;  /* 0x000000000000994d */ /* 0x000fea0003800000 */
[----:B------:R-:W0:Y:S01]  /*0fd0*/  LDC.64 R4, c[0x0][0x388] ;  /* 0x0000e200ff047b82 */ /* 0x000e220000000a00 */
[----:B--2---:R-:W-:Y:S01]  /*0fe0*/  IMAD R9, R2, R0, R3 ;  /* 0x0000000002097224 */ /* 0x004fe200078e0203 */
[----:B------:R-:W-:-:S06]  /*0ff0*/  IADD3 R8, PT, PT, -R8, RZ, RZ ;  /* 0x000000ff08087210 */ /* 0x000fcc0007ffe1ff */
[----:B------:R-:W2:Y:S01]  /*1000*/  LDC.64 R6, c[0x0][0x380] ;  /* 0x0000e000ff067b82 */ /* 0x000ea20000000a00 */
[----:B0-----:R-:W-:-:S03]  /*1010*/  IMAD.WIDE.U32 R4, R2, 0x4, R4 ;  /* 0x0000000402047825 */ /* 0x001fc600078e0004 */
[----:B------:R-:W-:-:S07]  /*1020*/  MOV R10, R4 ;  /* 0x00000004000a7202 */ /* 0x000fce0000000f00 */
.L_x_4:
[----:B------:R-:W-:Y:S01]  /*1030*/  MOV R4, R10 ;  /* 0x0000000a00047202 */ /* 0x000fe20000000f00 */
[----:B0-2---:R-:W-:-:S05]  /*1040*/  IMAD.WIDE.U32 R2, R9, 0x4, R6 ;  /* 0x0000000409027825 */ /* 0x005fca00078e0006 */
[----:B------:R0:W2:Y:S04]  /*1050*/  LDG.E R4, desc[UR8][R4.64] ;  /* 0x0000000804047981 */ /* 0x0000a8000c1e1900 */
[----:B------:R-:W2:Y:S01]  /*1060*/  LDG.E R11, desc[UR8][R2.64] ;  /* 0x00000008020b7981 */ /* 0x000ea2000c1e1900 */
[----:B------:R-:W-:Y:S02]  /*1070*/  IADD3 R8, PT, PT, R8, 0x1, RZ ;  /* 0x0000000108087810 */ /* 0x000fe40007ffe0ff */
[----:B------:R-:W-:Y:S02]  /*1080*/  IADD3 R10, P1, PT, R10, 0x4, RZ ;  /* 0x000000040a0a7810 */ /* 0x000fe40007f3e0ff */
[----:B------:R-:W-:Y:S02]  /*1090*/  ISETP.NE.AND P0, PT, R8, RZ, PT ;  /* 0x000000ff0800720c */ /* 0x000fe40003f05270 */
[----:B------:R-:W-:-:S02]  /*10a0*/  IADD3 R9, PT, PT, R9, R0, RZ ;  /* 0x0000000009097210 */ /* 0x000fc40007ffe0ff */
[----:B0-----:R-:W-:Y:S01]  /*10b0*/  IADD3.X R5, PT, PT, RZ, R5, RZ, P1, !PT ;  /* 0x00000005ff057210 */ /* 0x001fe20000ffe4ff */
[----:B--2---:R-:W-:-:S05]  /*10c0*/  FADD R11, R4, R11 ;  /* 0x0000000b040b7221 */ /* 0x004fca0000000000 */
[----:B------:R0:W-:Y:S03]  /*10d0*/  STG.E desc[UR8][R2.64], R11 ;  /* 0x0000000b02007986 */ /* 0x0001e6000c101908 */
[----:B------:R-:W-:Y:S05]  /*10e0*/  @P0 BRA `(.L_x_4) ;  /* 0xfffffffc00d00947 */ /* 0x000fea000383ffff */
[----:B------:R-:W-:Y:S05]  /*10f0*/  EXIT ;  /* 0x000000000000794d */ /* 0x000fea0003800000 */
.L_x_5:
[----:B------:R-:W-:-:S00]  /*1100*/  BRA `(.L_x_5) ;  /* 0xfffffffc00fc7947 */ /* 0x000fc0000383ffff */
[----:B------:R-:W-:-:S00]  /*1110*/  NOP ;  /* 0x0000000000007918 */ /* 0x000fc00000000000 */
        /* <DEDUP_REMOVED lines=14> */
.L_x_179:


//--------------------- .text.Accuracy            --------------------------
	.section	.text.Accuracy,"ax",@progbits
	.align	128
        .global         Accuracy
        .type           Accuracy,@function
        .size           Accuracy,(.L_x_180 - Accuracy)
        .other          Accuracy,@"STO_CUDA_ENTRY STV_DEFAULT"
Accuracy:
.text.Accuracy:
[----:B------:R-:W-:Y:S01]  /*0000*/  LDC R1, c[0x0][0x37c] ;  /* 0x0000df00ff017b82 */ /* 0x000fe20000000800 */
[----:B------:R-:W0:Y:S07]  /*0010*/  S2R R9, SR_TID.X ;  /* 0x0000000000097919 */ /* 0x000e2e0000002100 */
[----:B------:R-:W1:Y:S01]  /*0020*/  S2UR UR5, SR_CTAID.X ;  /* 0x00000000000579c3 */ /* 0x000e620000002500 */
[----:B------:R-:W1:Y:S07]  /*0030*/  LDCU UR4, c[0x0][0x360] ;  /* 0x00006c00ff0477ac */ /* 0x000e6e0008000800 */
[----:B------:R-:W2:Y:S01]  /*0040*/  LDC R0, c[0x0][0x398] ;  /* 0x0000e600ff007b82 */ /* 0x000ea20000000800 */
[----:B-1----:R-:W-:-:S06]  /*0050*/  UIMAD UR4, UR4, UR5, URZ ;  /* 0x00000005040472a4 */ /* 0x002fcc000f8e02ff */
[----:B0-----:R-:W-:-:S05]  /*0060*/  VIADD R3, R9, UR4 ;  /* 0x0000000409037c36 */ /* 0x001fca0008000000 */
[----:B--2---:R-:W-:-:S13]  /*0070*/  ISETP.GE.U32.AND P0, PT, R3, R0, PT ;  /* 0x000000000300720c */ /* 0x004fda0003f06070 */
[----:B------:R-:W-:Y:S05]  /*0080*/  @P0 EXIT ;  /* 0x000000000000094d */ /* 0x000fea0003800000 */
[----:B------:R-:W0:Y:S01]  /*0090*/  LDCU UR5, c[0x0][0x39c] ;  /* 0x00007380ff0577ac */ /* 0x000e220008000800 */
[----:B------:R-:W-:Y:S01]  /*00a0*/  IMAD.MOV.U32 R16, RZ, RZ, RZ ;  /* 0x000000ffff107224 */ /* 0x000fe200078e00ff */
[----:B------:R-:W1:Y:S01]  /*00b0*/  LDCU.64 UR6, c[0x0][0x358] ;  /* 0x00006b00ff0677ac */ /* 0x000e620008000a00 */
[----:B0-----:R-:W-:-:S13]  /*00c0*/  ISETP.GT.U32.AND P0, PT, R0, UR5, PT ;  /* 0x0000000500007c0c */ /* 0x001fda000bf04070 */
[----:B-1----:R-:W-:Y:S05]  /*00d0*/  @P0 BRA `(.L_x_6) ;  /* 0x0000000c00d80947 */ /* 0x002fea0003800000 */
[----:B------:R-:W0:Y:S01]  /*00e0*/  I2F.U32.RP R2, R0 ;  /* 0x0000000000027306 */ /* 0x000e220000209000 */
[----:B------:R-:W-:Y:S01]  /*00f0*/  ISETP.NE.U32.AND P2, PT, R0, RZ, PT ;  /* 0x000000ff0000720c */ /* 0x000fe20003f45070 */
[----:B------:R-:W-:Y:S02]  /*0100*/  HFMA2 R16, -RZ, RZ, 0, 0 ;  /* 0x00000000ff107431 */ /* 0x000fe400000001ff */
[----:B------:R-:W-:-:S04]  /*0110*/  IMAD.MOV.U32 R24, RZ, RZ, -0x800000 ;  /* 0xff800000ff187424 */ /* 0x000fc800078e00ff */
[----:B0-----:R-:W0:Y:S02]  /*0120*/  MUFU.RCP R2, R2 ;  /* 0x0000000200027308 */ /* 0x001e240000001000 */
[----:B0-----:R-:W-:-:S06]  /*0130*/  VIADD R4, R2, 0xffffffe ;  /* 0x0ffffffe02047836 */ /* 0x001fcc0000000000 */
[----:B------:R0:W1:Y:S02]  /*0140*/  F2I.FTZ.U32.TRUNC.NTZ R5, R4 ;  /* 0x0000000400057305 */ /* 0x000064000021f000 */
[----:B0-----:R-:W-:Y:S01]  /*0150*/  IMAD.MOV.U32 R4, RZ, RZ, RZ ;  /* 0x000000ffff047224 */ /* 0x001fe200078e00ff */
[----:B-1----:R-:W-:-:S05]  /*0160*/  IADD3 R7, PT, PT, RZ, -R5, RZ ;  /* 0x80000005ff077210 */ /* 0x002fca0007ffe0ff */
[----:B------:R-:W-:-:S04]  /*0170*/  IMAD R7, R7, R0, RZ ;  /* 0x0000000007077224 */ /* 0x000fc800078e02ff */
[----:B------:R-:W-:-:S06]  /*0180*/  IMAD.HI.U32 R5, R5, R7, R4 ;  /* 0x0000000705057227 */ /* 0x000fcc00078e0004 */
[----:B------:R-:W-:-:S04]  /*0190*/  IMAD.HI.U32 R5, R5, UR5, RZ ;  /* 0x0000000505057c27 */ /* 0x000fc8000f8e00ff */
[----:B------:R-:W-:-:S04]  /*01a0*/  IMAD.MOV R7, RZ, RZ, -R5 ;  /* 0x000000ffff077224 */ /* 0x000fc800078e0a05 */
[----:B------:R-:W-:-:S05]  /*01b0*/  IMAD R7, R0, R7, UR5 ;  /* 0x0000000500077e24 */ /* 0x000fca000f8e0207 */
[----:B------:R-:W-:-:S13]  /*01c0*/  ISETP.GE.U32.AND P0, PT, R7, R0, PT ;  /* 0x000000000700720c */ /* 0x000fda0003f06070 */
[----:B------:R-:W-:Y:S01]  /*01d0*/  @P0 IMAD.IADD R7, R7, 0x1, -R0 ;  /* 0x0000000107070824 */ /* 0x000fe200078e0a00 */
[----:B------:R-:W-:-:S04]  /*01e0*/  @P0 IADD3 R5, PT, PT, R5, 0x1, RZ ;  /* 0x0000000105050810 */ /* 0x000fc80007ffe0ff */
[----:B------:R-:W-:Y:S01]  /*01f0*/  ISETP.GE.U32.AND P1, PT, R7, R0, PT ;  /* 0x000000000700720c */ /* 0x000fe20003f26070 */
[----:B------:R-:W-:-:S12]  /*0200*/  IMAD.MOV.U32 R7, RZ, RZ, RZ ;  /* 0x000000ffff077224 */ /* 0x000fd800078e00ff */
[----:B------:R-:W-:Y:S01]  /*0210*/  @P1 VIADD R5, R5, 0x1 ;  /* 0x0000000105051836 */ /* 0x000fe20000000000 */
[----:B------:R-:W-:-:S04]  /*0220*/  @!P2 LOP3.LUT R5, RZ, R0, RZ, 0x33, !PT ;  /* 0x00000000ff05a212 */ /* 0x000fc800078e33ff */
[C---:B------:R-:W-:Y:S02]  /*0230*/  ISETP.GE.U32.AND P0, PT, R5.reuse, 0x10, PT ;  /* 0x000000100500780c */ /* 0x040fe40003f06070 */
[----:B------:R-:W-:-:S11]  /*0240*/  VIMNMX.U32 R2, PT, PT, R5, 0x1, !PT ;  /* 0x0000000105027848 */ /* 0x000fd60007fe0000 */
[----:B------:R-:W-:Y:S05]  /*0250*/  @!P0 BRA `(.L_x_7) ;  /* 0x0000000400e48947 */ /* 0x000fea0003800000 */
[C---:B------:R-:W-:Y:S01]  /*0260*/  IADD3 R28, PT, PT, R0.reuse, UR4, R9 ;  /* 0x00000004001c7c10 */ /* 0x040fe2000fffe009 */
[C-C-:B------:R-:W-:Y:S01]  /*0270*/  IMAD R7, R0.reuse, 0x2, R3.reuse ;  /* 0x0000000200077824 */ /* 0x140fe200078e0203 */
[----:B------:R-:W-:Y:S01]  /*0280*/  MOV R24, 0xff800000 ;  /* 0xff80000000187802 */ /* 0x000fe20000000f00 */
[C-C-:B------:R-:W-:Y:S02]  /*0290*/  IMAD R9, R0.reuse, 0x3, R3.reuse ;  /* 0x0000000300097824 */ /* 0x140fe400078e0203 */
[C-C-:B------:R-:W-:Y:S02]  /*02a0*/  IMAD R11, R0.reuse, 0x4, R3.reuse ;  /* 0x00000004000b7824 */ /* 0x140fe400078e0203 */
[C-C-:B------:R-:W-:Y:S02]  /*02b0*/  IMAD R13, R0.reuse, 0x5, R3.reuse ;  /* 0x00000005000d7824 */ /* 0x140fe400078e0203 */
[C-C-:B------:R-:W-:Y:S02]  /*02c0*/  IMAD R15, R0.reuse, 0x6, R3.reuse ;  /* 0x00000006000f7824 */ /* 0x140fe400078e0203 */
[----:B------:R-:W-:-:S02]  /*02d0*/  IMAD R17, R0, 0x7, R3 ;  /* 0x0000000700117824 */ /* 0x000fc400078e0203 */
[C-C-:B------:R-:W-:Y:S02]  /*02e0*/  IMAD R18, R0.reuse, 0x8, R3.reuse ;  /* 0x0000000800127824 */ /* 0x140fe400078e0203 */
[C-C-:B------:R-:W-:Y:S02]  /*02f0*/  IMAD R19, R0.reuse, 0x9, R3.reuse ;  /* 0x0000000900137824 */ /* 0x140fe400078e0203 */
[C-C-:B------:R-:W-:Y:S02]  /*0300*/  IMAD R29, R0.reuse, 0xa, R3.reuse ;  /* 0x0000000a001d7824 */ /* 0x140fe400078e0203 */
[C-C-:B------:R-:W-:Y:S02]  /*0310*/  IMAD R6, R0.reuse, 0xb, R3.reuse ;  /* 0x0000000b00067824 */ /* 0x140fe400078e0203 */
[C-C-:B------:R-:W-:Y:S02]  /*0320*/  IMAD R8, R0.reuse, 0xc, R3.reuse ;  /* 0x0000000c00087824 */ /* 0x140fe400078e0203 */
[----:B------:R-:W-:-:S02]  /*0330*/  IMAD R10, R0, 0xd, R3 ;  /* 0x0000000d000a7824 */ /* 0x000fc400078e0203 */
[C-C-:B------:R-:W-:Y:S02]  /*0340*/  IMAD R12, R0.reuse, 0xe, R3.reuse ;  /* 0x0000000e000c7824 */ /* 0x140fe400078e0203 */
[--C-:B------:R-:W-:Y:S02]  /*0350*/  IMAD R14, R0, 0xf, R3.reuse ;  /* 0x0000000f000e7824 */ /* 0x100fe400078e0203 */
[----:B------:R-:W-:Y:S02]  /*0360*/  IMAD.MOV.U32 R4, RZ, RZ, RZ ;  /* 0x000000ffff047224 */ /* 0x000fe400078e00ff */
[----:B------:R-:W-:Y:S02]  /*0370*/  IMAD.MOV.U32 R5, RZ, RZ, R3 ;  /* 0x000000ffff057224 */ /* 0x000fe400078e0003 */
[----:B------:R-:W-:-:S07]  /*0380*/  IMAD.MOV.U32 R16, RZ, RZ, RZ ;  /* 0x000000ffff107224 */ /* 0x000fce00078e00ff */
.L_x_8:
[----:B------:R-:W0:Y:S02]  /*0390*/  LDC.64 R20, c[0x0][0x388] ;  /* 0x0000e200ff147b82 */ /* 0x000e240000000a00 */
[----:B0-----:R-:W-:-:S06]  /*03a0*/  IMAD.WIDE.U32 R22, R5, 0x4, R20 ;  /* 0x0000000405167825 */ /* 0x001fcc00078e0014 */
[----:B------:R-:W2:Y:S02]  /*03b0*/  LDG.E R23, desc[UR6][R22.64] ;  /* 0x0000000616177981 */ /* 0x000ea4000c1e1900 */
[----:B--2---:R-:W-:-:S04]  /*03c0*/  FSETP.GT.AND P3, PT, R23, R24, PT ;  /* 0x000000181700720b */ /* 0x004fc80003f64000 */
[----:B------:R-:W-:Y:S01]  /*03d0*/  FSEL R26, R23, R24, P3 ;  /* 0x00000018171a7208 */ /* 0x000fe20001800000 */
[----:B------:R-:W-:-:S06]  /*03e0*/  IMAD.WIDE.U32 R24, R28, 0x4, R20 ;  /* 0x000000041c187825 */ /* 0x000fcc00078e0014 */
[----:B------:R-:W2:Y:S01]  /*03f0*/  LDG.E R25, desc[UR6][R24.64] ;  /* 0x0000000618197981 */ /* 0x000ea2000c1e1900 */
[----:B------:R-:W-:-:S06]  /*0400*/  IMAD.WIDE.U32 R22, R9, 0x4, R20 ;  /* 0x0000000409167825 */ /* 0x000fcc00078e0014 */
[----:B------:R-:W3:Y:S01]  /*0410*/  LDG.E R22, desc[UR6][R22.64] ;  /* 0x0000000616167981 */ /* 0x000ee2000c1e1900 */
[----:B--2---:R-:W-:-:S04]  /*0420*/  FSETP.GT.AND P4, PT, R25, R26, PT ;  /* 0x0000001a1900720b */ /* 0x004fc80003f84000 */
[----:B------:R-:W-:Y:S01]  /*0430*/  FSEL R25, R25, R26, P4 ;  /* 0x0000001a19197208 */ /* 0x000fe20002000000 */
[----:B------:R-:W-:-:S06]  /*0440*/  IMAD.WIDE.U32 R26, R7, 0x4, R20 ;  /* 0x00000004071a7825 */ /* 0x000fcc00078e0014 */
[----:B------:R-:W2:Y:S02]  /*0450*/  LDG.E R26, desc[UR6][R26.64] ;  /* 0x000000061a1a7981 */ /* 0x000ea4000c1e1900 */
[----:B--2---:R-:W-:-:S04]  /*0460*/  FSETP.GT.AND P5, PT, R26, R25, PT ;  /* 0x000000191a00720b */ /* 0x004fc80003fa4000 */
[----:B------:R-:W-:-:S04]  /*0470*/  FSEL R25, R26, R25, P5 ;  /* 0x000000191a197208 */ /* 0x000fc80002800000 */
[----:B---3--:R-:W-:-:S04]  /*0480*/  FSETP.GT.AND P6, PT, R22, R25, PT ;  /* 0x000000191600720b */ /* 0x008fc80003fc4000 */
[----:B------:R-:W-:Y:S01]  /*0490*/  FSEL R22, R22, R25, P6 ;  /* 0x0000001916167208 */ /* 0x000fe20003000000 */
[----:B------:R-:W-:-:S04]  /*04a0*/  IMAD.WIDE.U32 R24, R11, 0x4, R20 ;  /* 0x000000040b187825 */ /* 0x000fc800078e0014 */
[----:B------:R-:W-:Y:S02]  /*04b0*/  IMAD.WIDE.U32 R26, R13, 0x4, R20 ;  /* 0x000000040d1a7825 */ /* 0x000fe400078e0014 */
[----:B------:R-:W2:Y:S04]  /*04c0*/  LDG.E R25, desc[UR6][R24.64] ;  /* 0x0000000618197981 */ /* 0x000ea8000c1e1900 */
[----:B------:R-:W3:Y:S01]  /*04d0*/  LDG.E R27, desc[UR6][R26.64] ;  /* 0x000000061a1b7981 */ /* 0x000ee2000c1e1900 */
[----:B--2---:R-:W-:-:S04]  /*04e0*/  FSETP.GT.AND P0, PT, R25, R22, PT ;  /* 0x000000161900720b */ /* 0x004fc80003f04000 */
[----:B------:R-:W-:-:S04]  /*04f0*/  FSEL R22, R25, R22, P0 ;  /* 0x0000001619167208 */ /* 0x000fc80000000000 */
[----:B---3--:R-:W-:-:S04]  /*0500*/  FSETP.GT.AND P1, PT, R27, R22, PT ;  /* 0x000000161b00720b */ /* 0x008fc80003f24000 */
        /* <DEDUP_REMOVED lines=8> */
[----:B------:R-:W2:Y:S01]  /*0590*/  LDG.E R27, desc[UR6][R26.64] ;  /* 0x000000061a1b7981 */ /* 0x000ea2000c1e1900 */
[----:B------:R-:W-:Y:S02]  /*05a0*/  SEL R16, R4, R16, P3 ;  /* 0x0000001004107207 */ /* 0x000fe40001800000 */
[----:B---3--:R-:W-:-:S04]  /*05b0*/  FSETP.GT.AND P3, PT, R25, R22, PT ;  /* 0x000000161900720b */ /* 0x008fc80003f64000 */
[----:B------:R-:W-:Y:S02]  /*05c0*/  FSEL R22, R25, R22, P3 ;  /* 0x0000001619167208 */ /* 0x000fe40001800000 */
[----:B------:R-:W-:Y:S02]  /*05d0*/  @P4 IADD3 R16, PT, PT, R4, 0x1, RZ ;  /* 0x0000000104104810 */ /* 0x000fe40007ffe0ff */
[----:B--2---:R-:W-:-:S04]  /*05e0*/  FSETP.GT.AND P4, PT, R27, R22, PT ;  /* 0x000000161b00720b */ /* 0x004fc80003f84000 */
[----:B------:R-:W-:Y:S01]  /*05f0*/  FSEL R27, R27, R22, P4 ;  /* 0x000000161b1b7208 */ /* 0x000fe20002000000 */
[----:B------:R-:W-:-:S06]  /*0600*/  IMAD.WIDE.U32 R22, R19, 0x4, R20 ;  /* 0x0000000413167825 */ /* 0x000fcc00078e0014 */
[----:B------:R-:W2:Y:S01]  /*0610*/  LDG.E R22, desc[UR6][R22.64] ;  /* 0x0000000616167981 */ /* 0x000ea2000c1e1900 */
[----:B------:R-:W-:-:S04]  /*0620*/  IMAD.WIDE.U32 R24, R29, 0x4, R20 ;  /* 0x000000041d187825 */ /* 0x000fc800078e0014 */
[----:B------:R-:W-:Y:S02]  /*0630*/  @P5 VIADD R16, R4, 0x2 ;  /* 0x0000000204105836 */ /* 0x000fe40000000000 */
[----:B------:R-:W3:Y:S01]  /*0640*/  LDG.E R25, desc[UR6][R24.64] ;  /* 0x0000000618197981 */ /* 0x000ee2000c1e1900 */
[----:B--2---:R-:W-:-:S04]  /*0650*/  FSETP.GT.AND P5, PT, R22, R27, PT ;  /* 0x0000001b1600720b */ /* 0x004fc80003fa4000 */
[----:B------:R-:W-:Y:S01]  /*0660*/  FSEL R22, R22, R27, P5 ;  /* 0x0000001b16167208 */ /* 0x000fe20002800000 */
[----:B------:R-:W-:-:S06]  /*0670*/  IMAD.WIDE.U32 R26, R6, 0x4, R20 ;  /* 0x00000004061a7825 */ /* 0x000fcc00078e0014 */
[----:B------:R-:W2:Y:S01]  /*0680*/  LDG.E R27, desc[UR6][R26.64] ;  /* 0x000000061a1b7981 */ /* 0x000ea2000c1e1900 */
[C---:B------:R-:W-:Y:S01]  /*0690*/  @P6 VIADD R16, R4.reuse, 0x3 ;  /* 0x0000000304106836 */ /* 0x040fe20000000000 */
[----:B---3--:R-:W-:Y:S01]  /*06a0*/  FSETP.GT.AND P6, PT, R25, R22, PT ;  /* 0x000000161900720b */ /* 0x008fe20003fc4000 */
[----:B------:R-:W-:-:S03]  /*06b0*/  @P0 VIADD R16, R4, 0x4 ;  /* 0x0000000404100836 */ /* 0x000fc60000000000 */
[----:B------:R-:W-:-:S04]  /*06c0*/  FSEL R22, R25, R22, P6 ;  /* 0x0000001619167208 */ /* 0x000fc80003000000 */
[----:B--2---:R-:W-:-:S04]  /*06d0*/  FSETP.GT.AND P0, PT, R27, R22, PT ;  /* 0x000000161b00720b */ /* 0x004fc80003f04000 */
[----:B------:R-:W-:Y:S01]  /*06e0*/  FSEL R27, R27, R22, P0 ;  /* 0x000000161b1b7208 */ /* 0x000fe20000000000 */
[----:B------:R-:W-:-:S06]  /*06f0*/  IMAD.WIDE.U32 R22, R8, 0x4, R20 ;  /* 0x0000000408167825 */ /* 0x000fcc00078e0014 */
[----:B------:R-:W2:Y:S01]  /*0700*/  LDG.E R22, desc[UR6][R22.64] ;  /* 0x0000000616167981 */ /* 0x000ea2000c1e1900 */
[----:B------:R-:W-:Y:S01]  /*0710*/  IMAD.WIDE.U32 R24, R10, 0x4, R20 ;  /* 0x000000040a187825 */ /* 0x000fe200078e0014 */
[----:B------:R-:W-:-:S05]  /*0720*/  @P1 IADD3 R16, PT, PT, R4, 0x5, RZ ;  /* 0x0000000504101810 */ /* 0x000fca0007ffe0ff */
[----:B------:R-:W3:Y:S01]  /*0730*/  LDG.E R25, desc[UR6][R24.64] ;  /* 0x0000000618197981 */ /* 0x000ee2000c1e1900 */
[----:B--2---:R-:W-:-:S04]  /*0740*/  FSETP.GT.AND P1, PT, R22, R27, PT ;  /* 0x0000001b1600720b */ /* 0x004fc80003f24000 */
[----:B------:R-:W-:Y:S01]  /*0750*/  FSEL R22, R22, R27, P1 ;  /* 0x0000001b16167208 */ /* 0x000fe20000800000 */
[----:B------:R-:W-:-:S04]  /*0760*/  IMAD.WIDE.U32 R26, R12, 0x4, R20 ;  /* 0x000000040c1a7825 */ /* 0x000fc800078e0014 */
[----:B------:R-:W-:Y:S02]  /*0770*/  IMAD.WIDE.U32 R20, R14, 0x4, R20 ;  /* 0x000000040e147825 */ /* 0x000fe400078e0014 */
[----:B------:R-:W2:Y:S04]  /*0780*/  LDG.E R27, desc[UR6][R26.64] ;  /* 0x000000061a1b7981 */ /* 0x000ea8000c1e1900 */
[----:B------:R-:W4:Y:S01]  /*0790*/  LDG.E R21, desc[UR6][R20.64] ;  /* 0x0000000614157981 */ /* 0x000f22000c1e1900 */
[C---:B------:R-:W-:Y:S01]  /*07a0*/  @P2 VIADD R16, R4.reuse, 0x6 ;  /* 0x0000000604102836 */ /* 0x040fe20000000000 */
[----:B---3--:R-:W-:Y:S01]  /*07b0*/  FSETP.GT.AND P2, PT, R25, R22, PT ;  /* 0x000000161900720b */ /* 0x008fe20003f44000 */
[----:B------:R-:W-:-:S03]  /*07c0*/  @P3 VIADD R16, R4, 0x7 ;  /* 0x0000000704103836 */ /* 0x000fc60000000000 */
[----:B------:R-:W-:Y:S01]  /*07d0*/  FSEL R22, R25, R22, P2 ;  /* 0x0000001619167208 */ /* 0x000fe20001000000 */
[C---:B------:R-:W-:Y:S01]  /*07e0*/  @P4 VIADD R16, R4.reuse, 0x8 ;  /* 0x0000000804104836 */ /* 0x040fe20000000000 */
[C---:B------:R-:W-:Y:S01]  /*07f0*/  @P5 IADD3 R16, PT, PT, R4.reuse, 0x9, RZ ;  /* 0x0000000904105810 */ /* 0x040fe20007ffe0ff */
[C---:B------:R-:W-:Y:S02]  /*0800*/  @P6 VIADD R16, R4.reuse, 0xa ;  /* 0x0000000a04106836 */ /* 0x040fe40000000000 */
[C---:B------:R-:W-:Y:S02]  /*0810*/  @P0 VIADD R16, R4.reuse, 0xb ;  /* 0x0000000b04100836 */ /* 0x040fe40000000000 */
[C---:B------:R-:W-:Y:S02]  /*0820*/  @P1 VIADD R16, R4.reuse, 0xc ;  /* 0x0000000c04101836 */ /* 0x040fe40000000000 */
[----:B------:R-:W-:Y:S01]  /*0830*/  @P2 VIADD R16, R4, 0xd ;  /* 0x0000000d04102836 */ /* 0x000fe20000000000 */
[----:B------:R-:W-:Y:S01]  /*0840*/  LOP3.LUT R23, R2, 0xfffffff0, RZ, 0xc0, !PT ;  /* 0xfffffff002177812 */ /* 0x000fe200078ec0ff */
[C---:B------:R-:W-:Y:S01]  /*0850*/  IMAD R28, R0.reuse, 0x10, R28 ;  /* 0x00000010001c7824 */ /* 0x040fe200078e021c */
[C---:B------:R-:W-:Y:S01]  /*0860*/  LEA R5, R0.reuse, R5, 0x4 ;  /* 0x0000000500057211 */ /* 0x040fe200078e20ff */
        /* <DEDUP_REMOVED lines=10> */
[----:B------:R-:W-:-:S02]  /*0910*/  IMAD R29, R0, 0x10, R29 ;  /* 0x00000010001d7824 */ /* 0x000fc400078e021d */
[C---:B------:R-:W-:Y:S02]  /*0920*/  IMAD R8, R0.reuse, 0x10, R8 ;  /* 0x0000001000087824 */ /* 0x040fe400078e0208 */
[C---:B------:R-:W-:Y:S02]  /*0930*/  IMAD R10, R0.reuse, 0x10, R10 ;  /* 0x00000010000a7824 */ /* 0x040fe400078e020a */
[----:B------:R-:W-:Y:S01]  /*0940*/  IMAD R14, R0, 0x10, R14 ;  /* 0x00000010000e7824 */ /* 0x000fe200078e020e */
[----:B--2---:R-:W-:-:S04]  /*0950*/  FSETP.GT.AND P3, PT, R27, R22, PT ;  /* 0x000000161b00720b */ /* 0x004fc80003f64000 */
[----:B------:R-:W-:-:S04]  /*0960*/  FSEL R22, R27, R22, P3 ;  /* 0x000000161b167208 */ /* 0x000fc80001800000 */
[----:B----4-:R-:W-:-:S05]  /*0970*/  FSETP.GT.AND P0, PT, R21, R22, PT ;  /* 0x000000161500720b */ /* 0x010fca0003f04000 */
[----:B------:R-:W-:Y:S02]  /*0980*/  @P3 IADD3 R16, PT, PT, R4, 0xe, RZ ;  /* 0x0000000e04103810 */ /* 0x000fe40007ffe0ff */
[----:B------:R-:W-:-:S06]  /*0990*/  FSEL R24, R21, R22, P0 ;  /* 0x0000001615187208 */ /* 0x000fcc0000000000 */
[C---:B------:R-:W-:Y:S02]  /*09a0*/  @P0 VIADD R16, R4.reuse, 0xf ;  /* 0x0000000f04100836 */ /* 0x040fe40000000000 */
[----:B------:R-:W-:-:S05]  /*09b0*/  VIADD R4, R4, 0x10 ;  /* 0x0000001004047836 */ /* 0x000fca0000000000 */
[----:B------:R-:W-:-:S13]  /*09c0*/  ISETP.NE.AND P0, PT, R4, R23, PT ;  /* 0x000000170400720c */ /* 0x000fda0003f05270 */
[----:B------:R-:W-:Y:S05]  /*09d0*/  @P0 BRA `(.L_x_8) ;  /* 0xfffffff8006c0947 */ /* 0x000fea000383ffff */
[----:B------:R-:W-:-:S07]  /*09e0*/  IMAD.MOV.U32 R7, RZ, RZ, R23 ;  /* 0x000000ffff077224 */ /* 0x000fce00078e0017 */
.L_x_7:
[----:B------:R-:W-:-:S13]  /*09f0*/  LOP3.LUT P0, R4, R2, 0xf, RZ, 0xc0, !PT ;  /* 0x0000000f02047812 */ /* 0x000fda000780c0ff */
[----:B------:R-:W-:Y:S05]  /*0a00*/  @!P0 BRA `(.L_x_6) ;  /* 0x00000004008c8947 */ /* 0x000fea0003800000 */
[----:B------:R-:W-:Y:S02]  /*0a10*/  ISETP.GE.U32.AND P1, PT, R4, 0x8, PT ;  /* 0x000000080400780c */ /* 0x000fe40003f26070 */
[----:B------:R-:W-:-:S04]  /*0a20*/  LOP3.LUT R20, R2, 0x7, RZ, 0xc0, !PT ;  /* 0x0000000702147812 */ /* 0x000fc800078ec0ff */
[----:B------:R-:W-:-:S07]  /*0a30*/  ISETP.NE.AND P0, PT, R20, RZ, PT ;  /* 0x000000ff1400720c */ /* 0x000fce0003f05270 */
[----:B------:R-:W-:Y:S06]  /*0a40*/  @!P1 BRA `(.L_x_9) ;  /* 0x0000000000c89947 */ /* 0x000fec0003800000 */
[----:B------:R-:W0:Y:S01]  /*0a50*/  LDC.64 R4, c[0x0][0x388] ;  /* 0x0000e200ff047b82 */ /* 0x000e220000000a00 */
[----:B------:R-:W-:-:S05]  /*0a60*/  IMAD R9, R7, R0, R3 ;  /* 0x0000000007097224 */ /* 0x000fca00078e0203 */
[C---:B------:R-:W-:Y:S01]  /*0a70*/  IADD3 R11, PT, PT, R9.reuse, R0, RZ ;  /* 0x00000000090b7210 */ /* 0x040fe20007ffe0ff */
[----:B0-----:R-:W-:-:S05]  /*0a80*/  IMAD.WIDE.U32 R12, R9, 0x4, R4 ;  /* 0x00000004090c7825 */ /* 0x001fca00078e0004 */
[----:B------:R0:W2:Y:S01]  /*0a90*/  LDG.E R9, desc[UR6][R12.64] ;  /* 0x000000060c097981 */ /* 0x0000a2000c1e1900 */
[----:B------:R-:W-:-:S04]  /*0aa0*/  IMAD.WIDE.U32 R14, R11, 0x4, R4 ;  /* 0x000000040b0e7825 */ /* 0x000fc800078e0004 */
[----:B------:R-:W-:Y:S01]  /*0ab0*/  IMAD.IADD R11, R11, 0x1, R0 ;  /* 0x000000010b0b7824 */ /* 0x000fe200078e0200 */
[----:B------:R1:W3:Y:S03]  /*0ac0*/  LDG.E R6, desc[UR6][R14.64] ;  /* 0x000000060e067981 */ /* 0x0002e6000c1e1900 */
[----:B------:R-:W-:-:S04]  /*0ad0*/  IMAD.WIDE.U32 R18, R11, 0x4, R4 ;  /* 0x000000040b127825 */ /* 0x000fc800078e0004 */
[----:B------:R-:W-:Y:S01]  /*0ae0*/  IMAD.IADD R11, R11, 0x1, R0 ;  /* 0x000000010b0b7824 */ /* 0x000fe200078e0200 */
[----:B------:R-:W4:Y:S03]  /*0af0*/  LDG.E R8, desc[UR6][R18.64] ;  /* 0x0000000612087981 */ /* 0x000f26000c1e1900 */
[C---:B------:R-:W-:Y:S01]  /*0b00*/  IMAD.WIDE.U32 R22, R11.reuse, 0x4, R4 ;  /* 0x000000040b167825 */ /* 0x040fe200078e0004 */
[----:B------:R-:W-:-:S04]  /*0b10*/  IADD3 R21, PT, PT, R11, R0, RZ ;  /* 0x000000000b157210 */ /* 0x000fc80007ffe0ff */
[----:B------:R-:W5:Y:S01]  /*0b20*/  LDG.E R17, desc[UR6][R22.64] ;  /* 0x0000000616117981 */ /* 0x000f62000c1e1900 */
[----:B------:R-:W-:-:S04]  /*0b30*/  IMAD.WIDE.U32 R10, R21, 0x4, R4 ;  /* 0x00000004150a7825 */ /* 0x000fc800078e0004 */
[----:B------:R-:W-:Y:S02]  /*0b40*/  IMAD.IADD R21, R21, 0x1, R0 ;  /* 0x0000000115157824 */ /* 0x000fe400078e0200 */
[----:B------:R-:W5:Y:S02]  /*0b50*/  LDG.E R10, desc[UR6][R10.64] ;  /* 0x000000060a0a7981 */ /* 0x000f64000c1e1900 */
[----:B0-----:R-:W-:-:S04]  /*0b60*/  IMAD.WIDE.U32 R12, R21, 0x4, R4 ;  /* 0x00000004150c7825 */ /* 0x001fc800078e0004 */
[----:B------:R-:W-:Y:S02]  /*0b70*/  IMAD.IADD R21, R21, 0x1, R0 ;  /* 0x0000000115157824 */ /* 0x000fe400078e0200 */
[----:B------:R-:W5:Y:S02]  /*0b80*/  LDG.E R13, desc[UR6][R12.64] ;  /* 0x000000060c0d7981 */ /* 0x000f64000c1e1900 */
[C---:B-1----:R-:W-:Y:S01]  /*0b90*/  IMAD.WIDE.U32 R14, R21.reuse, 0x4, R4 ;  /* 0x00000004150e7825 */ /* 0x042fe200078e0004 */
[----:B------:R-:W-:-:S05]  /*0ba0*/  IADD3 R21, PT, PT, R21, R0, RZ ;  /* 0x0000000015157210 */ /* 0x000fca0007ffe0ff */
[----:B------:R-:W5:Y:S01]  /*0bb0*/  LDG.E R15, desc[UR6][R14.64] ;  /* 0x000000060e0f7981 */ /* 0x000f62000c1e1900 */
[----:B------:R-:W-:-:S06]  /*0bc0*/  IMAD.WIDE.U32 R4, R21, 0x4, R4 ;  /* 0x0000000415047825 */ /* 0x000fcc00078e0004 */
[----:B------:R-:W5:Y:S01]  /*0bd0*/  LDG.E R5, desc[UR6][R4.64] ;  /* 0x0000000604057981 */ /* 0x000f62000c1e1900 */
[----:B--2---:R-:W-:-:S04]  /*0be0*/  FSETP.GT.AND P5, PT, R9, R24, PT ;  /* 0x000000180900720b */ /* 0x004fc80003fa4000 */
[----:B------:R-:W-:Y:S02]  /*0bf0*/  FSEL R9, R9, R24, P5 ;  /* 0x0000001809097208 */ /* 0x000fe40002800000 */
[----:B------:R-:W-:Y:S02]  /*0c00*/  SEL R16, R7, R16, P5 ;  /* 0x0000001007107207 */ /* 0x000fe40002800000 */
[----:B---3--:R-:W-:-:S04]  /*0c10*/  FSETP.GT.AND P6, PT, R6, R9, PT ;  /* 0x000000090600720b */ /* 0x008fc80003fc4000 */
[----:B------:R-:W-:-:S04]  /*0c20*/  FSEL R9, R6, R9, P6 ;  /* 0x0000000906097208 */ /* 0x000fc80003000000 */
[----:B----4-:R-:W-:-:S04]  /*0c30*/  FSETP.GT.AND P4, PT, R8, R9, PT ;  /* 0x000000090800720b */ /* 0x010fc80003f84000 */
[----:B------:R-:W-:Y:S01]  /*0c40*/  FSEL R8, R8, R9, P4 ;  /* 0x0000000908087208 */ /* 0x000fe20002000000 */
[----:B------:R-:W-:-:S03]  /*0c50*/  @P6 VIADD R16, R7, 0x1 ;  /* 0x0000000107106836 */ /* 0x000fc60000000000 */
[----:B-----5:R-:W-:-:S04]  /*0c60*/  FSETP.GT.AND P3, PT, R17, R8, PT ;  /* 0x000000081100720b */ /* 0x020fc80003f64000 */
[----:B------:R-:W-:Y:S01]  /*0c70*/  FSEL R17, R17, R8, P3 ;  /* 0x0000000811117208 */ /* 0x000fe20001800000 */
[----:B------:R-:W-:-:S03]  /*0c80*/  @P4 VIADD R16, R7, 0x2 ;  /* 0x0000000207104836 */ /* 0x000fc60000000000 */
[----:B------:R-:W-:-:S04]  /*0c90*/  FSETP.GT.AND P1, PT, R10, R17, PT ;  /* 0x000000110a00720b */ /* 0x000fc80003f24000 */
[----:B------:R-:W-:Y:S02]  /*0ca0*/  FSEL R10, R10, R17, P1 ;  /* 0x000000110a0a7208 */ /* 0x000fe40000800000 */
[----:B------:R-:W-:Y:S02]  /*0cb0*/  @P3 IADD3 R16, PT, PT, R7, 0x3, RZ ;  /* 0x0000000307103810 */ /* 0x000fe40007ffe0ff */
[----:B------:R-:W-:-:S04]  /*0cc0*/  FSETP.GT.AND P2, PT, R13, R10, PT ;  /* 0x0000000a0d00720b */ /* 0x000fc80003f44000 */
[----:B------:R-:W-:Y:S01]  /*0cd0*/  FSEL R10, R13, R10, P2 ;  /* 0x0000000a0d0a7208 */ /* 0x000fe20001000000 */
[----:B------:R-:W-:-:S03]  /*0ce0*/  @P1 VIADD R16, R7, 0x4 ;  /* 0x0000000407101836 */ /* 0x000fc60000000000 */
[----:B------:R-:W-:-:S04]  /*0cf0*/  FSETP.GT.AND P5, PT, R15, R10, PT ;  /* 0x0000000a0f00720b */ /* 0x000fc80003fa4000 */
[----:B------:R-:W-:Y:S01]  /*0d00*/  FSEL R10, R15, R10, P5 ;  /* 0x0000000a0f0a7208 */ /* 0x000fe20002800000 */
[----:B------:R-:W-:-:S03]  /*0d10*/  @P2 VIADD R16, R7, 0x5 ;  /* 0x0000000507102836 */ /* 0x000fc60000000000 */
[----:B------:R-:W-:-:S04]  /*0d20*/  FSETP.GT.AND P3, PT, R5, R10, PT ;  /* 0x0000000a0500720b */ /* 0x000fc80003f64000 */
[----:B------:R-:W-:Y:S02]  /*0d30*/  FSEL R24, R5, R10, P3 ;  /* 0x0000000a05187208 */ /* 0x000fe40001800000 */
[----:B------:R-:W-:-:S07]  /*0d40*/  @P5 IADD3 R16, PT, PT, R7, 0x6, RZ ;  /* 0x0000000607105810 */ /* 0x000fce0007ffe0ff */
[C---:B------:R-:W-:Y:S02]  /*0d50*/  @P3 VIADD R16, R7.reuse, 0x7 ;  /* 0x0000000707103836 */ /* 0x040fe40000000000 */
[----:B------:R-:W-:-:S07]  /*0d60*/  VIADD R7, R7, 0x8 ;  /* 0x0000000807077836 */ /* 0x000fce0000000000 */
.L_x_9:
[----:B------:R-:W-:Y:S05]  /*0d70*/  @!P0 BRA `(.L_x_6) ;  /* 0x0000000000b08947 */ /* 0x000fea0003800000 */
[----:B------:R-:W-:Y:S02]  /*0d80*/  ISETP.GE.U32.AND P0, PT, R20, 0x4, PT ;  /* 0x000000041400780c */ /* 0x000fe40003f06070 */
[----:B------:R-:W-:-:S04]  /*0d90*/  LOP3.LUT R2, R2, 0x3, RZ, 0xc0, !PT ;  /* 0x0000000302027812 */ /* 0x000fc800078ec0ff */
[----:B------:R-:W-:-:S07]  /*0da0*/  ISETP.NE.AND P1, PT, R2, RZ, PT ;  /* 0x000000ff0200720c */ /* 0x000fce0003f25270 */
[----:B------:R-:W-:Y:S06]  /*0db0*/  @!P0 BRA `(.L_x_10) ;  /* 0x0000000000688947 */ /* 0x000fec0003800000 */
[----:B------:R-:W0:Y:S01]  /*0dc0*/  LDC.64 R4, c[0x0][0x388] ;  /* 0x0000e200ff047b82 */ /* 0x000e220000000a00 */
[----:B------:R-:W-:-:S05]  /*0dd0*/  IMAD R11, R7, R0, R3 ;  /* 0x00000000070b7224 */ /* 0x000fca00078e0203 */
[----:B------:R-:W-:-:S05]  /*0de0*/  IADD3 R13, PT, PT, R11, R0, RZ ;  /* 0x000000000b0d7210 */ /* 0x000fca0007ffe0ff */
[----:B------:R-:W-:Y:S02]  /*0df0*/  IMAD.IADD R15, R13, 0x1, R0 ;  /* 0x000000010d0f7824 */ /* 0x000fe400078e0200 */
[----:B0-----:R-:W-:-:S04]  /*0e00*/  IMAD.WIDE.U32 R8, R11, 0x4, R4 ;  /* 0x000000040b087825 */ /* 0x001fc800078e0004 */
[--C-:B------:R-:W-:Y:S02]  /*0e10*/  IMAD.WIDE.U32 R10, R13, 0x4, R4.reuse ;  /* 0x000000040d0a7825 */ /* 0x100fe400078e0004 */
[----:B------:R-:W2:Y:S02]  /*0e20*/  LDG.E R9, desc[UR6][R8.64] ;  /* 0x0000000608097981 */ /* 0x000ea4000c1e1900 */
[C---:B------:R-:W-:Y:S02]  /*0e30*/  IMAD.WIDE.U32 R12, R15.reuse, 0x4, R4 ;  /* 0x000000040f0c7825 */ /* 0x040fe400078e0004 */
[----:B------:R-:W3:Y:S02]  /*0e40*/  LDG.E R11, desc[UR6][R10.64] ;  /* 0x000000060a0b7981 */ /* 0x000ee4000c1e1900 */
[----:B------:R-:W-:Y:S02]  /*0e50*/  IMAD.IADD R15, R15, 0x1, R0 ;  /* 0x000000010f0f7824 */ /* 0x000fe400078e0200 */
[----:B------:R-:W4:Y:S02]  /*0e60*/  LDG.E R13, desc[UR6][R12.64] ;  /* 0x000000060c0d7981 */ /* 0x000f24000c1e1900 */
        /* <DEDUP_REMOVED lines=8> */
[----:B------:R-:W-:Y:S02]  /*0ef0*/  FSEL R24, R13, R24, P3 ;  /* 0x000000180d187208 */ /* 0x000fe40001800000 */
[----:B------:R-:W-:Y:S02]  /*0f00*/  @P2 IADD3 R16, PT, PT, R7, 0x1, RZ ;  /* 0x0000000107102810 */ /* 0x000fe40007ffe0ff */
[----:B-----5:R-:W-:-:S04]  /*0f10*/  FSETP.GT.AND P4, PT, R5, R24, PT ;  /* 0x000000180500720b */ /* 0x020fc80003f84000 */
[----:B------:R-:W-:Y:S01]  /*0f20*/  FSEL R24, R5, R24, P4 ;  /* 0x0000001805187208 */ /* 0x000fe20002000000 */
[----:B------:R-:W-:-:S08]  /*0f30*/  @P3 VIADD R16, R7, 0x2 ;  /* 0x0000000207103836 */ /* 0x000fd00000000000 */
[C---:B------:R-:W-:Y:S01]  /*0f40*/  @P4 VIADD R16, R7.reuse, 0x3 ;  /* 0x0000000307104836 */ /* 0x040fe20000000000 */
[----:B------:R-:W-:-:S07]  /*0f50*/  IADD3 R7, PT, PT, R7, 0x4, RZ ;  /* 0x0000000407077810 */ /* 0x000fce0007ffe0ff */
.L_x_10:
[----:B------:R-:W-:Y:S05]  /*0f60*/  @!P1 BRA `(.L_x_6) ;  /* 0x0000000000349947 */ /* 0x000fea0003800000 */
[----:B------:R-:W0:Y:S01]  /*0f70*/  LDC.64 R8, c[0x0][0x388] ;  /* 0x0000e200ff087b82 */ /* 0x000e220000000a00 */
[----:B------:R-:W-:Y:S02]  /*0f80*/  IMAD.MOV R2, RZ, RZ, -R2 ;  /* 0x000000ffff027224 */ /* 0x000fe400078e0a02 */
[----:B------:R-:W-:-:S07]  /*0f90*/  IMAD R11, R7, R0, R3 ;  /* 0x00000000070b7224 */ /* 0x000fce00078e0203 */
.L_x_11:
[----:B0-----:R-:W-:-:S06]  /*0fa0*/  IMAD.WIDE.U32 R4, R11, 0x4, R8 ;  /* 0x000000040b047825 */ /* 0x001fcc00078e0008 */
[----:B------:R-:W2:Y:S01]  /*0fb0*/  LDG.E R5, desc[UR6][R4.64] ;  /* 0x0000000604057981 */ /* 0x000ea2000c1e1900 */
[----:B------:R-:W-:Y:S01]  /*0fc0*/  VIADD R2, R2, 0x1 ;  /* 0x0000000102027836 */ /* 0x000fe20000000000 */
[----:B------:R-:W-:-:S04]  /*0fd0*/  IADD3 R11, PT, PT, R11, R0, RZ ;  /* 0x000000000b0b7210 */ /* 0x000fc80007ffe0ff */
[----:B------:R-:W-:Y:S02]  /*0fe0*/  ISETP.NE.AND P1, PT, R2, RZ, PT ;  /* 0x000000ff0200720c */ /* 0x000fe40003f25270 */
[----:B--2---:R-:W-:-:S04]  /*0ff0*/  FSETP.GT.AND P0, PT, R5, R24, PT ;  /* 0x000000180500720b */ /* 0x004fc80003f04000 */
[C---:B------:R-:W-:Y:S01]  /*1000*/  SEL R16, R7.reuse, R16, P0 ;  /* 0x0000001007107207 */ /* 0x040fe20000000000 */
[----:B------:R-:W-:Y:S01]  /*1010*/  VIADD R7, R7, 0x1 ;  /* 0x0000000107077836 */ /* 0x000fe20000000000 */
[----:B------:R-:W-:-:S05]  /*1020*/  FSEL R24, R5, R24, P0 ;  /* 0x0000001805187208 */ /* 0x000fca0000000000 */
[----:B------:R-:W-:Y:S05]  /*1030*/  @P1 BRA `(.L_x_11) ;  /* 0xfffffffc00d81947 */ /* 0x000fea000383ffff */
.L_x_6:
[----:B------:R-:W0:Y:S01]  /*1040*/  LDC.64 R4, c[0x0][0x390] ;  /* 0x0000e400ff047b82 */ /* 0x000e220000000a00 */
[----:B------:R-:W-:-:S04]  /*1050*/  IMAD R7, R16, R0, R3 ;  /* 0x0000000010077224 */ /* 0x000fc800078e0203 */
[----:B0-----:R-:W-:-:S06]  /*1060*/  IMAD.WIDE.U32 R4, R7, 0x4, R4 ;  /* 0x0000000407047825 */ /* 0x001fcc00078e0004 */
[----:B------:R-:W2:Y:S01]  /*1070*/  LDG.E R4, desc[UR6][R4.64] ;  /* 0x0000000604047981 */ /* 0x000ea2000c1e1900 */
[----:B------:R-:W-:Y:S01]  /*1080*/  IMAD.MOV.U32 R0, RZ, RZ, 0x1 ;  /* 0x00000001ff007424 */ /* 0x000fe200078e00ff */
[----:B--2---:R-:W-:-:S13]  /*1090*/  FSETP.GT.AND P0, PT, R4, RZ, PT ;  /* 0x000000ff0400720b */ /* 0x004fda0003f04000 */
[----:B------:R-:W0:Y:S02]  /*10a0*/  @P0 LDC.64 R6, c[0x0][0x380] ;  /* 0x0000e000ff060b82 */ /* 0x000e240000000a00 */
[----:B0-----:R-:W-:-:S04]  /*10b0*/  @P0 IADD3 R6, P1, PT, R3, R6, RZ ;  /* 0x0000000603060210 */ /* 0x001fc80007f3e0ff */
[----:B------:R-:W-:-:S05]  /*10c0*/  @P0 IADD3.X R7, PT, PT, RZ, R7, RZ, P1, !PT ;  /* 0x00000007ff070210 */ /* 0x000fca0000ffe4ff */
[----:B------:R0:W-:Y:S01]  /*10d0*/  @P0 STG.E.U8 desc[UR6][R6.64], R0 ;  /* 0x0000000006000986 */ /* 0x0001e2000c101106 */
[----:B------:R-:W-:Y:S05]  /*10e0*/  @P0 EXIT ;  /* 0x000000000000094d */ /* 0x000fea0003800000 */
[----:B------:R-:W1:Y:S02]  /*10f0*/  LDCU.64 UR4, c[0x0][0x380] ;  /* 0x00007000ff0477ac */ /* 0x000e640008000a00 */
[----:B-1----:R-:W-:-:S05]  /*1100*/  IADD3 R2, P0, PT, R3, UR4, RZ ;  /* 0x0000000403027c10 */ /* 0x002fca000ff1e0ff */
[----:B------:R-:W-:-:S05]  /*1110*/  IMAD.X R3, RZ, RZ, UR5, P0 ;  /* 0x00000005ff037e24 */ /* 0x000fca00080e06ff */
[----:B------:R-:W-:Y:S01]  /*1120*/  STG.E.U8 desc[UR6][R2.64], RZ ;  /* 0x000000ff02007986 */ /* 0x000fe2000c101106 */
[----:B------:R-:W-:Y:S05]  /*1130*/  EXIT ;  /* 0x000000000000794d */ /* 0x000fea0003800000 */
.L_x_12:
        /* <DEDUP_REMOVED lines=12> */
.L_x_180:


//--------------------- .text.Cross_Entropy       --------------------------
	.section	.text.Cross_Entropy,"ax",@progbits
	.align	128
        .global         Cross_Entropy
        .type           Cross_Entropy,@function
        .size           Cross_Entropy,(.L_x_181 - Cross_Entropy)
        .other          Cross_Entropy,@"STO_CUDA_ENTRY STV_DEFAULT"
Cross_Entropy:
.text.Cross_Entropy:
[----:B------:R-:W-:Y:S01]  /*0000*/  LDC R1, c[0x0][0x37c] ;  /* 0x0000df00ff017b82 */ /* 0x000fe20000000800 */
[----:B------:R-:W0:Y:S07]  /*0010*/  S2R R19, SR_TID.X ;  /* 0x0000000000137919 */ /* 0x000e2e0000002100 */
[----:B------:R-:W1:Y:S01]  /*0020*/  S2UR UR5, SR_CTAID.X ;  /* 0x00000000000579c3 */ /* 0x000e620000002500 */
[----:B------:R-:W1:Y:S01]  /*0030*/  LDCU UR4, c[0x0][0x360] ;  /* 0x00006c00ff0477ac */ /* 0x000e620008000800 */
[----:B------:R-:W2:Y:S02]  /*0040*/  LDCU UR6, c[0x0][0x398] ;  /* 0x00007300ff0677ac */ /* 0x000ea40008000800 */
[----:B--2---:R-:W-:Y:S01]  /*0050*/  MOV R6, UR6 ;  /* 0x0000000600067c02 */ /* 0x004fe20008000f00 */
[----:B-1----:R-:W-:-:S06]  /*0060*/  UIMAD UR4, UR4, UR5, URZ ;  /* 0x00000005040472a4 */ /* 0x002fcc000f8e02ff */
[----:B0-----:R-:W-:-:S04]  /*0070*/  IADD3 R0, PT, PT, R19, UR4, RZ ;  /* 0x0000000413007c10 */ /* 0x001fc8000fffe0ff */
[----:B------:R-:W-:-:S13]  /*0080*/  ISETP.GE.U32.AND P0, PT, R0, R6, PT ;  /* 0x000000060000720c */ /* 0x000fda0003f06070 */
[----:B------:R-:W-:Y:S05]  /*0090*/  @P0 EXIT ;  /* 0x000000000000094d */ /* 0x000fea0003800000 */
[----:B------:R-:W0:Y:S01]  /*00a0*/  LDCU UR5, c[0x0][0x39c] ;  /* 0x00007380ff0577ac */ /* 0x000e220008000800 */
[----:B------:R-:W-:Y:S01]  /*00b0*/  HFMA2 R18, -RZ, RZ, 0, 0 ;  /* 0x00000000ff127431 */ /* 0x000fe200000001ff */
[----:B------:R-:W1:Y:S01]  /*00c0*/  LDCU.64 UR6, c[0x0][0x358] ;  /* 0x00006b00ff0677ac */ /* 0x000e620008000a00 */
[----:B0-----:R-:W-:-:S13]  /*00d0*/  ISETP.GT.U32.AND P0, PT, R6, UR5, PT ;  /* 0x0000000506007c0c */ /* 0x001fda000bf04070 */
[----:B-1----:R-:W-:Y:S05]  /*00e0*/  @P0 BRA `(.L_x_13) ;  /* 0x0000001000bc0947 */ /* 0x002fea0003800000 */
[----:B------:R-:W0:Y:S01]  /*00f0*/  I2F.U32.RP R4, R6 ;  /* 0x0000000600047306 */ /* 0x000e220000209000 */
[----:B------:R-:W-:Y:S02]  /*0100*/  ISETP.NE.U32.AND P2, PT, R6, RZ, PT ;  /* 0x000000ff0600720c */ /* 0x000fe40003f45070 */
[----:B------:R-:W-:Y:S02]  /*0110*/  MOV R18, RZ ;  /* 0x000000ff00127202 */ /* 0x000fe40000000f00 */
[----:B------:R-:W-:-:S03]  /*0120*/  MOV R17, RZ ;  /* 0x000000ff00117202 */ /* 0x000fc60000000f00 */
[----:B0-----:R-:W0:Y:S02]  /*0130*/  MUFU.RCP R4, R4 ;  /* 0x0000000400047308 */ /* 0x001e240000001000 */
[----:B0-----:R-:W-:-:S06]  /*0140*/  IADD3 R2, PT, PT, R4, 0xffffffe, RZ ;  /* 0x0ffffffe04027810 */ /* 0x001fcc0007ffe0ff */
[----:B------:R0:W1:Y:S02]  /*0150*/  F2I.FTZ.U32.TRUNC.NTZ R3, R2 ;  /* 0x0000000200037305 */ /* 0x000064000021f000 */
[----:B0-----:R-:W-:Y:S02]  /*0160*/  MOV R2, RZ ;  /* 0x000000ff00027202 */ /* 0x001fe40000000f00 */
[----:B-1----:R-:W-:-:S05]  /*0170*/  IADD3 R5, PT, PT, RZ, -R3, RZ ;  /* 0x80000003ff057210 */ /* 0x002fca0007ffe0ff */
        /* <DEDUP_REMOVED lines=12> */
[----:B------:R-:W-:-:S04]  /*0240*/  VIMNMX.U32 R15, PT, PT, R3, 0x1, !PT ;  /* 0x00000001030f7848 */ /* 0x000fc80007fe0000 */
[----:B------:R-:W-:-:S07]  /*0250*/  LOP3.LUT R20, R15, 0x3, RZ, 0xc0, !PT ;  /* 0x000000030f147812 */ /* 0x000fce00078ec0ff */
[----:B------:R-:W-:Y:S05]  /*0260*/  @!P0 BRA `(.L_x_14) ;  /* 0x0000000800788947 */ /* 0x000fea0003800000 */
[----:B------:R-:W0:Y:S01]  /*0270*/  LDC R16, c[0x0][0x398] ;  /* 0x0000e600ff107b82 */ /* 0x000e220000000800 */
[----:B------:R-:W-:Y:S01]  /*0280*/  LOP3.LUT R17, R15, 0xfffffffc, RZ, 0xc0, !PT ;  /* 0xfffffffc0f117812 */ /* 0x000fe200078ec0ff */
[C---:B------:R-:W-:Y:S01]  /*0290*/  IMAD R23, R6.reuse, 0x3, R0 ;  /* 0x0000000306177824 */ /* 0x040fe200078e0200 */
[C---:B------:R-:W-:Y:S02]  /*02a0*/  IADD3 R19, PT, PT, R6.reuse, UR4, R19 ;  /* 0x0000000406137c10 */ /* 0x040fe4000fffe013 */
[-C--:B------:R-:W-:Y:S02]  /*02b0*/  LEA R21, R6, R0.reuse, 0x1 ;  /* 0x0000000006157211 */ /* 0x080fe400078e08ff */
[----:B------:R-:W-:Y:S01]  /*02c0*/  MOV R18, RZ ;  /* 0x000000ff00127202 */ /* 0x000fe20000000f00 */
[----:B------:R-:W1:Y:S01]  /*02d0*/  LDC.64 R4, c[0x0][0x388] ;  /* 0x0000e200ff047b82 */ /* 0x000e620000000a00 */
[----:B------:R-:W-:Y:S02]  /*02e0*/  MOV R25, R0 ;  /* 0x0000000000197202 */ /* 0x000fe40000000f00 */
[----:B------:R-:W-:-:S05]  /*02f0*/  IADD3 R14, PT, PT, -R17, RZ, RZ ;  /* 0x000000ff110e7210 */ /* 0x000fca0007ffe1ff */
[----:B------:R-:W2:Y:S02]  /*0300*/  LDC.64 R2, c[0x0][0x390] ;  /* 0x0000e400ff027b82 */ /* 0x000ea40000000a00 */
.L_x_23:
[----:B--2---:R-:W-:-:S04]  /*0310*/  IMAD.WIDE.U32 R6, R25, 0x4, R2 ;  /* 0x0000000419067825 */ /* 0x004fc800078e0002 */
[--C-:B------:R-:W-:Y:S01]  /*0320*/  IMAD.WIDE.U32 R8, R19, 0x4, R2.reuse ;  /* 0x0000000413087825 */ /* 0x100fe200078e0002 */
[----:B------:R-:W2:Y:S03]  /*0330*/  LDG.E R27, desc[UR6][R6.64] ;  /* 0x00000006061b7981 */ /* 0x000ea6000c1e1900 */
[--C-:B------:R-:W-:Y:S02]  /*0340*/  IMAD.WIDE.U32 R10, R21, 0x4, R2.reuse ;  /* 0x00000004150a7825 */ /* 0x100fe400078e0002 */
[----:B------:R-:W3:Y:S02]  /*0350*/  LDG.E R9, desc[UR6][R8.64] ;  /* 0x0000000608097981 */ /* 0x000ee4000c1e1900 */
[----:B------:R-:W-:Y:S02]  /*0360*/  IMAD.WIDE.U32 R12, R23, 0x4, R2 ;  /* 0x00000004170c7825 */ /* 0x000fe400078e0002 */
[----:B------:R-:W4:Y:S04]  /*0370*/  LDG.E R11, desc[UR6][R10.64] ;  /* 0x000000060a0b7981 */ /* 0x000f28000c1e1900 */
[----:B------:R-:W5:Y:S01]  /*0380*/  LDG.E R13, desc[UR6][R12.64] ;  /* 0x000000060c0d7981 */ /* 0x000f62000c1e1900 */
[----:B------:R-:W-:Y:S01]  /*0390*/  IADD3 R14, PT, PT, R14, 0x4, RZ ;  /* 0x000000040e0e7810 */ /* 0x000fe20007ffe0ff */
[----:B------:R-:W-:Y:S03]  /*03a0*/  BSSY.RECONVERGENT B0, `(.L_x_15) ;  /* 0x0000024000007945 */ /* 0x000fe60003800200 */
[----:B------:R-:W-:-:S02]  /*03b0*/  ISETP.NE.AND P0, PT, R14, RZ, PT ;  /* 0x000000ff0e00720c */ /* 0x000fc40003f05270 */
[----:B--2---:R-:W-:Y:S02]  /*03c0*/  FSETP.NEU.AND P4, PT, R27, RZ, PT ;  /* 0x000000ff1b00720b */ /* 0x004fe40003f8d000 */
[----:B---3--:R-:W-:Y:S02]  /*03d0*/  FSETP.NEU.AND P3, PT, R9, RZ, PT ;  /* 0x000000ff0900720b */ /* 0x008fe40003f6d000 */
[----:B----4-:R-:W-:Y:S02]  /*03e0*/  FSETP.NEU.AND P1, PT, R11, RZ, PT ;  /* 0x000000ff0b00720b */ /* 0x010fe40003f2d000 */
[----:B-----5:R-:W-:-:S07]  /*03f0*/  FSETP.NEU.AND P2, PT, R13, RZ, PT ;  /* 0x000000ff0d00720b */ /* 0x020fce0003f4d000 */
[----:B------:R-:W-:Y:S06]  /*0400*/  @!P4 BRA `(.L_x_16) ;  /* 0x000000000074c947 */ /* 0x000fec0003800000 */
[----:B-1----:R-:W-:-:S05]  /*0410*/  IMAD.WIDE.U32 R6, R25, 0x4, R4 ;  /* 0x0000000419067825 */ /* 0x002fca00078e0004 */
[----:B------:R-:W2:Y:S01]  /*0420*/  LDG.E R8, desc[UR6][R6.64] ;  /* 0x0000000606087981 */ /* 0x000ea2000c1e1900 */
[----:B------:R-:W-:Y:S01]  /*0430*/  HFMA2 R12, -RZ, RZ, 1.5048828125, 33.21875 ;  /* 0x3e055027ff0c7431 */ /* 0x000fe200000001ff */
[----:B--2---:R-:W-:-:S04]  /*0440*/  FSETP.GEU.AND P4, PT, R8, 1.175494350822287508e-38, PT ;  /* 0x008000000800780b */ /* 0x004fc80003f8e000 */
[----:B------:R-:W-:-:S09]  /*0450*/  FSEL R6, RZ, -23, P4 ;  /* 0xc1b80000ff067808 */ /* 0x000fd20002000000 */
[----:B------:R-:W-:-:S05]  /*0460*/  @!P4 FMUL R8, R8, 8388608 ;  /* 0x4b0000000808c820 */ /* 0x000fca0000400000 */
[C---:B------:R-:W-:Y:S02]  /*0470*/  IADD3 R29, PT, PT, R8.reuse, -0x3f2aaaab, RZ ;  /* 0xc0d55555081d7810 */ /* 0x040fe40007ffe0ff */
[----:B------:R-:W-:Y:S02]  /*0480*/  ISETP.GT.U32.AND P4, PT, R8, 0x7f7fffff, PT ;  /* 0x7f7fffff0800780c */ /* 0x000fe40003f84070 */
[----:B------:R-:W-:-:S04]  /*0490*/  LOP3.LUT R29, R29, 0xff800000, RZ, 0xc0, !PT ;  /* 0xff8000001d1d7812 */ /* 0x000fc800078ec0ff */
[-C--:B------:R-:W-:Y:S02]  /*04a0*/  IADD3 R10, PT, PT, R8, -R29.reuse, RZ ;  /* 0x8000001d080a7210 */ /* 0x080fe40007ffe0ff */
[----:B------:R-:W-:-:S03]  /*04b0*/  I2FP.F32.S32 R29, R29 ;  /* 0x0000001d001d7245 */ /* 0x000fc60000201400 */
[----:B------:R-:W-:Y:S02]  /*04c0*/  FADD R10, R10, -1 ;  /* 0xbf8000000a0a7421 */ /* 0x000fe40000000000 */
[----:B------:R-:W-:Y:S01]  /*04d0*/  FFMA R6, R29, 1.1920928955078125e-07, R6 ;  /* 0x340000001d067823 */ /* 0x000fe20000000006 */
[----:B------:R-:W-:Y:S01]  /*04e0*/  MOV R29, 0x7f800000 ;  /* 0x7f800000001d7802 */ /* 0x000fe20000000f00 */
[----:B------:R-:W-:-:S04]  /*04f0*/  FFMA R12, R10, -R12, 0.14084610342979431152 ;  /* 0x3e1039f60a0c7423 */ /* 0x000fc8000000080c */
[----:B------:R-:W-:-:S04]  /*0500*/  FFMA R12, R10, R12, -0.12148627638816833496 ;  /* 0xbdf8cdcc0a0c7423 */ /* 0x000fc8000000000c */
[----:B------:R-:W-:-:S04]  /*0510*/  FFMA R12, R10, R12, 0.13980610668659210205 ;  /* 0x3e0f29550a0c7423 */ /* 0x000fc8000000000c */
[----:B------:R-:W-:-:S04]  /*0520*/  FFMA R7, R10, R12, -0.16684235632419586182 ;  /* 0xbe2ad8b90a077423 */ /* 0x000fc8000000000c */
[----:B------:R-:W-:-:S04]  /*0530*/  FFMA R7, R10, R7, 0.20012299716472625732 ;  /* 0x3e4ced0b0a077423 */ /* 0x000fc80000000007 */
[----:B------:R-:W-:-:S04]  /*0540*/  FFMA R7, R10, R7, -0.24999669194221496582 ;  /* 0xbe7fff220a077423 */ /* 0x000fc80000000007 */
[----:B------:R-:W-:-:S04]  /*0550*/  FFMA R7, R10, R7, 0.33333182334899902344 ;  /* 0x3eaaaa780a077423 */ /* 0x000fc80000000007 */
[----:B------:R-:W-:-:S04]  /*0560*/  FFMA R7, R10, R7, -0.5 ;  /* 0xbf0000000a077423 */ /* 0x000fc80000000007 */
[----:B------:R-:W-:-:S04]  /*0570*/  FMUL R7, R10, R7 ;  /* 0x000000070a077220 */ /* 0x000fc80000400000 */
[----:B------:R-:W-:-:S04]  /*0580*/  FFMA R7, R10, R7, R10 ;  /* 0x000000070a077223 */ /* 0x000fc8000000000a */
[----:B------:R-:W-:Y:S01]  /*0590*/  FFMA R6, R6, 0.69314718246459960938, R7 ;  /* 0x3f31721806067823 */ /* 0x000fe20000000007 */
[C---:B------:R-:W-:Y:S01]  /*05a0*/  @P4 FFMA R6, R8.reuse, R29, +INF ;  /* 0x7f80000008064423 */ /* 0x040fe2000000001d */
[----:B------:R-:W-:-:S04]  /*05b0*/  FSETP.NEU.AND P4, PT, R8, RZ, PT ;  /* 0x000000ff0800720b */ /* 0x000fc80003f8d000 */
[----:B------:R-:W-:-:S05]  /*05c0*/  FSEL R6, R6, -INF , P4 ;  /* 0xff80000006067808 */ /* 0x000fca0002000000 */
[----:B------:R-:W-:-:S07]  /*05d0*/  FFMA R18, R27, R6, R18 ;  /* 0x000000061b127223 */ /* 0x000fce0000000012 */
.L_x_16:
[----:B------:R-:W-:Y:S05]  /*05e0*/  BSYNC.RECONVERGENT B0 ;  /* 0x0000000000007941 */ /* 0x000fea0003800200 */
.L_x_15:
[----:B------:R-:W-:Y:S04]  /*05f0*/  BSSY.RECONVERGENT B0, `(.L_x_17) ;  /* 0x000001f000007945 */ /* 0x000fe80003800200 */
[----:B------:R-:W-:Y:S05]  /*0600*/  @!P3 BRA `(.L_x_18) ;  /* 0x000000000074b947 */ /* 0x000fea0003800000 */
[----:B-1----:R-:W-:-:S05]  /*0610*/  IMAD.WIDE.U32 R6, R19, 0x4, R4 ;  /* 0x0000000413067825 */ /* 0x002fca00078e0004 */
[----:B------:R1:W2:Y:S01]  /*0620*/  LDG.E R8, desc[UR6][R6.64] ;  /* 0x0000000606087981 */ /* 0x0002a2000c1e1900 */
[----:B------:R-:W-:Y:S01]  /*0630*/  HFMA2 R29, -RZ, RZ, 1.5048828125, 33.21875 ;  /* 0x3e055027ff1d7431 */ /* 0x000fe200000001ff */
[----:B-1----:R-:W-:Y:S02]  /*0640*/  MOV R7, 0x7f800000 ;  /* 0x7f80000000077802 */ /* 0x002fe40000000f00 */
        /* <DEDUP_REMOVED lines=9> */
[----:B------:R-:W-:Y:S02]  /*06e0*/  FFMA R6, R27, 1.1920928955078125e-07, R6 ;  /* 0x340000001b067823 */ /* 0x000fe40000000006 */
        /* <DEDUP_REMOVED lines=15> */
.L_x_18:
[----:B------:R-:W-:Y:S05]  /*07e0*/  BSYNC.RECONVERGENT B0 ;  /* 0x0000000000007941 */ /* 0x000fea0003800200 */
.L_x_17:
        /* <DEDUP_REMOVED lines=31> */
.L_x_20:
[----:B------:R-:W-:Y:S05]  /*09e0*/  BSYNC.RECONVERGENT B0 ;  /* 0x0000000000007941 */ /* 0x000fea0003800200 */
.L_x_19:
        /* <DEDUP_REMOVED lines=31> */
.L_x_22:
[----:B------:R-:W-:Y:S05]  /*0be0*/  BSYNC.RECONVERGENT B0 ;  /* 0x0000000000007941 */ /* 0x000fea0003800200 */
.L_x_21:
[----:B0-----:R-:W-:-:S04]  /*0bf0*/  MOV R6, R16 ;  /* 0x0000001000067202 */ /* 0x001fc80000000f00 */
[C---:B------:R-:W-:Y:S02]  /*0c00*/  LEA R19, R6.reuse, R19, 0x2 ;  /* 0x0000001306137211 */ /* 0x040fe400078e10ff */
[C---:B------:R-:W-:Y:S02]  /*0c10*/  LEA R21, R6.reuse, R21, 0x2 ;  /* 0x0000001506157211 */ /* 0x040fe400078e10ff */
[C---:B------:R-:W-:Y:S02]  /*0c20*/  LEA R23, R6.reuse, R23, 0x2 ;  /* 0x0000001706177211 */ /* 0x040fe400078e10ff */
[----:B------:R-:W-:Y:S01]  /*0c30*/  LEA R25, R6, R25, 0x2 ;  /* 0x0000001906197211 */ /* 0x000fe200078e10ff */
[----:B------:R-:W-:Y:S06]  /*0c40*/  @P0 BRA `(.L_x_23) ;  /* 0xfffffff400b00947 */ /* 0x000fec000383ffff */
.L_x_14:
[----:B------:R-:W-:-:S13]  /*0c50*/  ISETP.NE.AND P0, PT, R20, RZ, PT ;  /* 0x000000ff1400720c */ /* 0x000fda0003f05270 */
[----:B------:R-:W-:Y:S05]  /*0c60*/  @!P0 BRA `(.L_x_13) ;  /* 0x0000000400dc8947 */ /* 0x000fea0003800000 */
[----:B------:R-:W-:-:S13]  /*0c70*/  ISETP.NE.AND P0, PT, R20, 0x1, PT ;  /* 0x000000011400780c */ /* 0x000fda0003f05270 */
[----:B------:R-:W-:Y:S05]  /*0c80*/  @!P0 BRA `(.L_x_24) ;  /* 0x0000000400308947 */ /* 0x000fea0003800000 */
[----:B------:R-:W1:Y:S01]  /*0c90*/  LDC.64 R8, c[0x0][0x390] ;  /* 0x0000e400ff087b82 */ /* 0x000e620000000a00 */
[----:B------:R-:W-:-:S05]  /*0ca0*/  IMAD R7, R17, R6, R0 ;  /* 0x0000000611077224 */ /* 0x000fca00078e0200 */
[C---:B------:R-:W-:Y:S01]  /*0cb0*/  IADD3 R2, PT, PT, R7.reuse, R6, RZ ;  /* 0x0000000607027210 */ /* 0x040fe20007ffe0ff */
[----:B-1----:R-:W-:-:S04]  /*0cc0*/  IMAD.WIDE.U32 R4, R7, 0x4, R8 ;  /* 0x0000000407047825 */ /* 0x002fc800078e0008 */
[----:B------:R-:W-:Y:S02]  /*0cd0*/  IMAD.WIDE.U32 R8, R2, 0x4, R8 ;  /* 0x0000000402087825 */ /* 0x000fe400078e0008 */
[----:B------:R-:W2:Y:S04]  /*0ce0*/  LDG.E R5, desc[UR6][R4.64] ;  /* 0x0000000604057981 */ /* 0x000ea8000c1e1900 */
[----:B------:R-:W3:Y:S01]  /*0cf0*/  LDG.E R3, desc[UR6][R8.64] ;  /* 0x0000000608037981 */ /* 0x000ee2000c1e1900 */
[----:B------:R-:W-:Y:S01]  /*0d00*/  BSSY.RECONVERGENT B0, `(.L_x_25) ;  /* 0x0000022000007945 */ /* 0x000fe20003800200 */
[----:B--2---:R-:W-:Y:S02]  /*0d10*/  FSETP.NEU.AND P0, PT, R5, RZ, PT ;  /* 0x000000ff0500720b */ /* 0x004fe40003f0d000 */
[----:B---3--:R-:W-:-:S11]  /*0d20*/  FSETP.NEU.AND P1, PT, R3, RZ, PT ;  /* 0x000000ff0300720b */ /* 0x008fd60003f2d000 */
[----:B------:R-:W-:Y:S05]  /*0d30*/  @!P0 BRA `(.L_x_26) ;  /* 0x0000000000788947 */ /* 0x000fea0003800000 */
[----:B------:R-:W0:Y:S02]  /*0d40*/  LDC.64 R8, c[0x0][0x388] ;  /* 0x0000e200ff087b82 */ /* 0x000e240000000a00 */
[----:B0-----:R-:W-:-:S05]  /*0d50*/  IMAD.WIDE.U32 R8, R7, 0x4, R8 ;  /* 0x0000000407087825 */ /* 0x001fca00078e0008 */
[----:B------:R-:W2:Y:S01]  /*0d60*/  LDG.E R4, desc[UR6][R8.64] ;  /* 0x0000000608047981 */ /* 0x000ea2000c1e1900 */
[----:B------:R-:W-:Y:S01]  /*0d70*/  HFMA2 R13, -RZ, RZ, 1.5048828125, 33.21875 ;  /* 0x3e055027ff0d7431 */ /* 0x000fe200000001ff */
[----:B--2---:R-:W-:-:S13]  /*0d80*/  FSETP.GEU.AND P0, PT, R4, 1.175494350822287508e-38, PT ;  /* 0x008000000400780b */ /* 0x004fda0003f0e000 */
[----:B------:R-:W-:-:S05]  /*0d90*/  @!P0 FMUL R4, R4, 8388608 ;  /* 0x4b00000004048820 */ /* 0x000fca0000400000 */
[----:B------:R-:W-:-:S04]  /*0da0*/  IADD3 R7, PT, PT, R4, -0x3f2aaaab, RZ ;  /* 0xc0d5555504077810 */ /* 0x000fc80007ffe0ff */
[----:B------:R-:W-:-:S04]  /*0db0*/  LOP3.LUT R11, R7, 0xff800000, RZ, 0xc0, !PT ;  /* 0xff800000070b7812 */ /* 0x000fc800078ec0ff */
[-C--:B------:R-:W-:Y:S02]  /*0dc0*/  IADD3 R7, PT, PT, R4, -R11.reuse, RZ ;  /* 0x8000000b04077210 */ /* 0x080fe40007ffe0ff */
[----:B------:R-:W-:-:S03]  /*0dd0*/  I2FP.F32.S32 R8, R11 ;  /* 0x0000000b00087245 */ /* 0x000fc60000201400 */
[----:B------:R-:W-:-:S04]  /*0de0*/  FADD R10, R7, -1 ;  /* 0xbf800000070a7421 */ /* 0x000fc80000000000 */
[----:B------:R-:W-:-:S04]  /*0df0*/  FFMA R7, R10, -R13, 0.14084610342979431152 ;  /* 0x3e1039f60a077423 */ /* 0x000fc8000000080d */
[----:B------:R-:W-:-:S04]  /*0e00*/  FFMA R7, R10, R7, -0.12148627638816833496 ;  /* 0xbdf8cdcc0a077423 */ /* 0x000fc80000000007 */
[----:B------:R-:W-:-:S04]  /*0e10*/  FFMA R7, R10, R7, 0.13980610668659210205 ;  /* 0x3e0f29550a077423 */ /* 0x000fc80000000007 */
[----:B------:R-:W-:-:S04]  /*0e20*/  FFMA R7, R10, R7, -0.16684235632419586182 ;  /* 0xbe2ad8b90a077423 */ /* 0x000fc80000000007 */
[----:B------:R-:W-:-:S04]  /*0e30*/  FFMA R7, R10, R7, 0.20012299716472625732 ;  /* 0x3e4ced0b0a077423 */ /* 0x000fc80000000007 */
[----:B------:R-:W-:-:S04]  /*0e40*/  FFMA R7, R10, R7, -0.24999669194221496582 ;  /* 0xbe7fff220a077423 */ /* 0x000fc80000000007 */
[----:B------:R-:W-:-:S04]  /*0e50*/  FFMA R7, R10, R7, 0.33333182334899902344 ;  /* 0x3eaaaa780a077423 */ /* 0x000fc80000000007 */
[----:B------:R-:W-:Y:S01]  /*0e60*/  FFMA R9, R10, R7, -0.5 ;  /* 0xbf0000000a097423 */ /* 0x000fe20000000007 */
[----:B------:R-:W-:Y:S02]  /*0e70*/  FSEL R7, RZ, -23, P0 ;  /* 0xc1b80000ff077808 */ /* 0x000fe40000000000 */
[----:B------:R-:W-:Y:S01]  /*0e80*/  ISETP.GT.U32.AND P0, PT, R4, 0x7f7fffff, PT ;  /* 0x7f7fffff0400780c */ /* 0x000fe20003f04070 */
[----:B------:R-:W-:Y:S02]  /*0e90*/  FMUL R9, R10, R9 ;  /* 0x000000090a097220 */ /* 0x000fe40000400000 */
[----:B------:R-:W-:Y:S02]  /*0ea0*/  FFMA R7, R8, 1.1920928955078125e-07, R7 ;  /* 0x3400000008077823 */ /* 0x000fe40000000007 */
[----:B------:R-:W-:Y:S01]  /*0eb0*/  FFMA R10, R10, R9, R10 ;  /* 0x000000090a0a7223 */ /* 0x000fe2000000000a */
[----:B------:R-:W-:-:S03]  /*0ec0*/  MOV R9, 0x7f800000 ;  /* 0x7f80000000097802 */ /* 0x000fc60000000f00 */
[----:B------:R-:W-:-:S04]  /*0ed0*/  FFMA R7, R7, 0.69314718246459960938, R10 ;  /* 0x3f31721807077823 */ /* 0x000fc8000000000a */
[C---:B------:R-:W-:Y:S01]  /*0ee0*/  @P0 FFMA R7, R4.reuse, R9, +INF ;  /* 0x7f80000004070423 */ /* 0x040fe20000000009 */
[----:B------:R-:W-:-:S04]  /*0ef0*/  FSETP.NEU.AND P0, PT, R4, RZ, PT ;  /* 0x000000ff0400720b */ /* 0x000fc80003f0d000 */
[----:B------:R-:W-:-:S05]  /*0f00*/  FSEL R7, R7, -INF , P0 ;  /* 0xff80000007077808 */ /* 0x000fca0000000000 */
[----:B------:R-:W-:-:S07]  /*0f10*/  FFMA R18, R5, R7, R18 ;  /* 0x0000000705127223 */ /* 0x000fce0000000012 */
.L_x_26:
[----:B------:R-:W-:Y:S05]  /*0f20*/  BSYNC.RECONVERGENT B0 ;  /* 0x0000000000007941 */ /* 0x000fea0003800200 */
.L_x_25:
[----:B------:R-:W-:Y:S04]  /*0f30*/  BSSY.RECONVERGENT B0, `(.L_x_27) ;  /* 0x0000020000007945 */ /* 0x000fe80003800200 */
[----:B------:R-:W-:Y:S05]  /*0f40*/  @!P1 BRA `(.L_x_28) ;  /* 0x0000000000789947 */ /* 0x000fea0003800000 */
[----:B------:R-:W0:Y:S02]  /*0f50*/  LDC.64 R4, c[0x0][0x388] ;  /* 0x0000e200ff047b82 */ /* 0x000e240000000a00 */
[----:B0-----:R-:W-:-:S05]  /*0f60*/  IMAD.WIDE.U32 R4, R2, 0x4, R4 ;  /* 0x0000000402047825 */ /* 0x001fca00078e0004 */
[----:B------:R0:W2:Y:S01]  /*0f70*/  LDG.E R2, desc[UR6][R4.64] ;  /* 0x0000000604027981 */ /* 0x0000a2000c1e1900 */
[----:B------:R-:W-:Y:S01]  /*0f80*/  HFMA2 R9, -RZ, RZ, 1.5048828125, 33.21875 ;  /* 0x3e055027ff097431 */ /* 0x000fe200000001ff */
[----:B0-----:R-:W-:Y:S02]  /*0f90*/  MOV R5, 0x7f800000 ;  /* 0x7f80000000057802 */ /* 0x001fe40000000f00 */
        /* <DEDUP_REMOVED lines=25> */
.L_x_28:
[----:B------:R-:W-:Y:S05]  /*1130*/  BSYNC.RECONVERGENT B0 ;  /* 0x0000000000007941 */ /* 0x000fea0003800200 */
.L_x_27:
[----:B------:R-:W-:-:S07]  /*1140*/  IADD3 R17, PT, PT, R17, 0x2, RZ ;  /* 0x0000000211117810 */ /* 0x000fce0007ffe0ff */
.L_x_24:
[----:B------:R-:W-:-:S04]  /*1150*/  LOP3.LUT R15, R15, 0x1, RZ, 0xc0, !PT ;  /* 0x000000010f0f7812 */ /* 0x000fc800078ec0ff */
[----:B------:R-:W-:-:S13]  /*1160*/  ISETP.NE.U32.AND P0, PT, R15, 0x1, PT ;  /* 0x000000010f00780c */ /* 0x000fda0003f05070 */
[----:B------:R-:W-:Y:S05]  /*1170*/  @P0 BRA `(.L_x_13) ;  /* 0x0000000000980947 */ /* 0x000fea0003800000 */
[----:B------:R-:W0:Y:S01]  /*1180*/  LDC.64 R2, c[0x0][0x390] ;  /* 0x0000e400ff027b82 */ /* 0x000e220000000a00 */
[----:B------:R-:W-:-:S04]  /*1190*/  IMAD R17, R17, R6, R0 ;  /* 0x0000000611117224 */ /* 0x000fc800078e0200 */
[----:B0-----:R-:W-:-:S06]  /*11a0*/  IMAD.WIDE.U32 R2, R17, 0x4, R2 ;  /* 0x0000000411027825 */ /* 0x001fcc00078e0002 */
[----:B------:R-:W2:Y:S01]  /*11b0*/  LDG.E R3, desc[UR6][R2.64] ;  /* 0x0000000602037981 */ /* 0x000ea2000c1e1900 */
[----:B------:R-:W-:Y:S01]  /*11c0*/  BSSY.RECONVERGENT B0, `(.L_x_13) ;  /* 0x0000021000007945 */ /* 0x000fe20003800200 */
[----:B--2---:R-:W-:-:S13]  /*11d0*/  FSETP.NEU.AND P0, PT, R3, RZ, PT ;  /* 0x000000ff0300720b */ /* 0x004fda0003f0d000 */
[----:B------:R-:W-:Y:S05]  /*11e0*/  @!P0 BRA `(.L_x_29) ;  /* 0x0000000000788947 */ /* 0x000fea0003800000 */
[----:B-1----:R-:W0:Y:S02]  /*11f0*/  LDC.64 R4, c[0x0][0x388] ;  /* 0x0000e200ff047b82 */ /* 0x002e240000000a00 */
        /* <DEDUP_REMOVED lines=29> */
.L_x_29:
[----:B------:R-:W-:Y:S05]  /*13d0*/  BSYNC.RECONVERGENT B0 ;  /* 0x0000000000007941 */ /* 0x000fea0003800200 */
.L_x_13:
[----:B------:R-:W0:Y:S01]  /*13e0*/  LDC.64 R2, c[0x0][0x380] ;  /* 0x0000e000ff027b82 */ /* 0x000e220000000a00 */
[----:B-1----:R-:W-:Y:S01]  /*13f0*/  FADD R5, -R18, -RZ ;  /* 0x800000ff12057221 */ /* 0x002fe20000000100 */
[----:B0-----:R-:W-:-:S05]  /*1400*/  IMAD.WIDE.U32 R2, R0, 0x4, R2 ;  /* 0x0000000400027825 */ /* 0x001fca00078e0002 */
[----:B------:R-:W-:Y:S01]  /*1410*/  STG.E desc[UR6][R2.64], R5 ;  /* 0x0000000502007986 */ /* 0x000fe2000c101906 */
[----:B------:R-:W-:Y:S05]  /*1420*/  EXIT ;  /* 0x000000000000794d */ /* 0x000fea0003800000 */
.L_x_30:
        /* <DEDUP_REMOVED lines=13> */
.L_x_181:


//--------------------- .text.Mean_Squared_Error  --------------------------
	.section	.text.Mean_Squared_Error,"ax",@progbits
	.align	128
        .global         Mean_Squared_Error
        .type           Mean_Squared_Error,@function
        .size           Mean_Squared_Error,(.L_x_182 - Mean_Squared_Error)
        .other          Mean_Squared_Error,@"STO_CUDA_ENTRY STV_DEFAULT"
Mean_Squared_Error:
.text.Mean_Squared_Error:
        /* <DEDUP_REMOVED lines=16> */
[----:B------:R-:W-:-:S05]  /*0100*/  MOV R27, RZ ;  /* 0x000000ff001b7202 */ /* 0x000fca0000000f00 */
        /* <DEDUP_REMOVED lines=18> */
[----:B------:R-:W-:Y:S05]  /*0230*/  @!P0 BRA `(.L_x_32) ;  /* 0x0000000800208947 */ /* 0x000fea0003800000 */
[----:B------:R-:W-:Y:S01]  /*0240*/  LOP3.LUT R4, R5, 0xfffffff0, RZ, 0xc0, !PT ;  /* 0xfffffff005047812 */ /* 0x000fe200078ec0ff */
[C-C-:B------:R-:W-:Y:S01]  /*0250*/  IMAD R7, R0.reuse, 0x3, R2.reuse ;  /* 0x0000000300077824 */ /* 0x140fe200078e0202 */
        /* <DEDUP_REMOVED lines=8> */
[----:B------:R-:W-:Y:S01]  /*02e0*/  MOV R27, RZ ;  /* 0x000000ff001b7202 */ /* 0x000fe20000000f00 */
[C-C-:B------:R-:W-:Y:S01]  /*02f0*/  IMAD R14, R0.reuse, 0xa, R2.reuse ;  /* 0x0000000a000e7824 */ /* 0x140fe200078e0202 */
[----:B------:R-:W-:Y:S01]  /*0300*/  MOV R26, R2 ;  /* 0x00000002001a7202 */ /* 0x000fe20000000f00 */
[--C-:B------:R-:W-:Y:S01]  /*0310*/  IMAD R15, R0, 0xb, R2.reuse ;  /* 0x0000000b000f7824 */ /* 0x100fe200078e0202 */
[----:B------:R-:W-:Y:S01]  /*0320*/  IADD3 R28, PT, PT, -R4, RZ, RZ ;  /* 0x000000ff041c7210 */ /* 0x000fe20007ffe1ff */
[----:B------:R-:W-:-:S02]  /*0330*/  IMAD R22, R0, 0xc, R2 ;  /* 0x0000000c00167824 */ /* 0x000fc400078e0202 */
[C-C-:B------:R-:W-:Y:S02]  /*0340*/  IMAD R23, R0.reuse, 0xd, R2.reuse ;  /* 0x0000000d00177824 */ /* 0x140fe400078e0202 */
[C-C-:B------:R-:W-:Y:S02]  /*0350*/  IMAD R24, R0.reuse, 0xe, R2.reuse ;  /* 0x0000000e00187824 */ /* 0x140fe400078e0202 */
[----:B------:R-:W-:-:S07]  /*0360*/  IMAD R25, R0, 0xf, R2 ;  /* 0x0000000f00197824 */ /* 0x000fce00078e0202 */
.L_x_33:
[----:B------:R-:W0:Y:S08]  /*0370*/  LDC.64 R20, c[0x0][0x388] ;  /* 0x0000e200ff147b82 */ /* 0x000e300000000a00 */
[----:B------:R-:W1:Y:S01]  /*0380*/  LDC.64 R16, c[0x0][0x390] ;  /* 0x0000e400ff107b82 */ /* 0x000e620000000a00 */
[----:B0-----:R-:W-:-:S04]  /*0390*/  IMAD.WIDE.U32 R34, R26, 0x4, R20 ;  /* 0x000000041a227825 */ /* 0x001fc800078e0014 */
[----:B------:R-:W-:Y:S02]  /*03a0*/  IMAD.WIDE.U32 R30, R6, 0x4, R20 ;  /* 0x00000004061e7825 */ /* 0x000fe400078e0014 */
[----:B------:R-:W2:Y:S02]  /*03b0*/  LDG.E R34, desc[UR6][R34.64] ;  /* 0x0000000622227981 */ /* 0x000ea4000c1e1900 */
[--C-:B-1----:R-:W-:Y:S02]  /*03c0*/  IMAD.WIDE.U32 R18, R26, 0x4, R16.reuse ;  /* 0x000000041a127825 */ /* 0x102fe400078e0010 */
[----:B------:R-:W3:Y:S04]  /*03d0*/  LDG.E R30, desc[UR6][R30.64] ;  /* 0x000000061e1e7981 */ /* 0x000ee8000c1e1900 */
[----:B------:R0:W2:Y:S02]  /*03e0*/  LDG.E R29, desc[UR6][R18.64] ;  /* 0x00000006121d7981 */ /* 0x0000a4000c1e1900 */
[----:B0-----:R-:W-:-:S05]  /*03f0*/  IMAD.WIDE.U32 R18, R6, 0x4, R16 ;  /* 0x0000000406127825 */ /* 0x001fca00078e0010 */
[----:B------:R0:W3:Y:S01]  /*0400*/  LDG.E R37, desc[UR6][R18.64] ;  /* 0x0000000612257981 */ /* 0x0000e2000c1e1900 */
[----:B------:R-:W-:-:S06]  /*0410*/  IMAD.WIDE.U32 R32, R3, 0x4, R20 ;  /* 0x0000000403207825 */ /* 0x000fcc00078e0014 */
[----:B------:R-:W4:Y:S01]  /*0420*/  LDG.E R32, desc[UR6][R32.64] ;  /* 0x0000000620207981 */ /* 0x000f22000c1e1900 */
[----:B0-----:R-:W-:-:S04]  /*0430*/  IMAD.WIDE.U32 R18, R3, 0x4, R16 ;  /* 0x0000000403127825 */ /* 0x001fc800078e0010 */
[----:B--2---:R-:W-:Y:S02]  /*0440*/  FADD R36, R34, -R29 ;  /* 0x8000001d22247221 */ /* 0x004fe40000000000 */
[----:B------:R0:W4:Y:S02]  /*0450*/  LDG.E R29, desc[UR6][R18.64] ;  /* 0x00000006121d7981 */ /* 0x000124000c1e1900 */
[----:B------:R-:W-:Y:S01]  /*0460*/  FFMA R27, R36, R36, R27 ;  /* 0x00000024241b7223 */ /* 0x000fe2000000001b */
[----:B0-----:R-:W-:-:S04]  /*0470*/  IMAD.WIDE.U32 R18, R7, 0x4, R16 ;  /* 0x0000000407127825 */ /* 0x001fc800078e0010 */
[----:B---3--:R-:W-:Y:S01]  /*0480*/  FADD R33, R30, -R37 ;  /* 0x800000251e217221 */ /* 0x008fe20000000000 */
[--C-:B------:R-:W-:Y:S01]  /*0490*/  IMAD.WIDE.U32 R30, R7, 0x4, R20.reuse ;  /* 0x00000004071e7825 */ /* 0x100fe200078e0014 */
[----:B------:R0:W2:Y:S05]  /*04a0*/  LDG.E R36, desc[UR6][R18.64] ;  /* 0x0000000612247981 */ /* 0x0000aa000c1e1900 */
[----:B------:R-:W2:Y:S01]  /*04b0*/  LDG.E R31, desc[UR6][R30.64] ;  /* 0x000000061e1f7981 */ /* 0x000ea2000c1e1900 */
[----:B0-----:R-:W-:-:S05]  /*04c0*/  IMAD.WIDE.U32 R18, R8, 0x4, R20 ;  /* 0x0000000408127825 */ /* 0x001fca00078e0014 */
[----:B------:R0:W3:Y:S02]  /*04d0*/  LDG.E R30, desc[UR6][R18.64] ;  /* 0x00000006121e7981 */ /* 0x0000e4000c1e1900 */
[----:B0-----:R-:W-:-:S05]  /*04e0*/  IMAD.WIDE.U32 R18, R8, 0x4, R16 ;  /* 0x0000000408127825 */ /* 0x001fca00078e0010 */
[----:B------:R0:W3:Y:S01]  /*04f0*/  LDG.E R34, desc[UR6][R18.64] ;  /* 0x0000000612227981 */ /* 0x0000e2000c1e1900 */
[----:B------:R-:W-:Y:S01]  /*0500*/  FFMA R27, R33, R33, R27 ;  /* 0x00000021211b7223 */ /* 0x000fe2000000001b */
[----:B0-----:R-:W-:-:S04]  /*0510*/  IMAD.WIDE.U32 R18, R9, 0x4, R16 ;  /* 0x0000000409127825 */ /* 0x001fc800078e0010 */
[----:B----4-:R-:W-:-:S04]  /*0520*/  FADD R32, R32, -R29 ;  /* 0x8000001d20207221 */ /* 0x010fc80000000000 */
[----:B------:R-:W-:Y:S01]  /*0530*/  FFMA R29, R32, R32, R27 ;  /* 0x00000020201d7223 */ /* 0x000fe2000000001b */
[----:B------:R-:W-:-:S05]  /*0540*/  IMAD.WIDE.U32 R32, R9, 0x4, R20 ;  /* 0x0000000409207825 */ /* 0x000fca00078e0014 */
[----:B------:R-:W4:Y:S04]  /*0550*/  LDG.E R27, desc[UR6][R32.64] ;  /* 0x00000006201b7981 */ /* 0x000f28000c1e1900 */
[----:B------:R0:W4:Y:S01]  /*0560*/  LDG.E R33, desc[UR6][R18.64] ;  /* 0x0000000612217981 */ /* 0x000122000c1e1900 */
[----:B--2---:R-:W-:Y:S01]  /*0570*/  FADD R36, R31, -R36 ;  /* 0x800000241f247221 */ /* 0x004fe20000000000 */
[----:B0-----:R-:W-:-:S05]  /*0580*/  IMAD.WIDE.U32 R18, R10, 0x4, R16 ;  /* 0x000000040a127825 */ /* 0x001fca00078e0010 */
[----:B------:R0:W2:Y:S01]  /*0590*/  LDG.E R35, desc[UR6][R18.64] ;  /* 0x0000000612237981 */ /* 0x0000a2000c1e1900 */
[----:B---3--:R-:W-:Y:S01]  /*05a0*/  FADD R32, R30, -R34 ;  /* 0x800000221e207221 */ /* 0x008fe20000000000 */
[----:B------:R-:W-:-:S04]  /*05b0*/  IMAD.WIDE.U32 R30, R10, 0x4, R20 ;  /* 0x000000040a1e7825 */ /* 0x000fc800078e0014 */
[C---:B0-----:R-:W-:Y:S02]  /*05c0*/  IMAD.WIDE.U32 R18, R11.reuse, 0x4, R20 ;  /* 0x000000040b127825 */ /* 0x041fe400078e0014 */
[----:B------:R-:W2:Y:S04]  /*05d0*/  LDG.E R30, desc[UR6][R30.64] ;  /* 0x000000061e1e7981 */ /* 0x000ea8000c1e1900 */
[----:B------:R0:W3:Y:S02]  /*05e0*/  LDG.E R31, desc[UR6][R18.64] ;  /* 0x00000006121f7981 */ /* 0x0000e4000c1e1900 */
[----:B0-----:R-:W-:-:S05]  /*05f0*/  IMAD.WIDE.U32 R18, R11, 0x4, R16 ;  /* 0x000000040b127825 */ /* 0x001fca00078e0010 */
[----:B------:R0:W3:Y:S01]  /*0600*/  LDG.E R34, desc[UR6][R18.64] ;  /* 0x0000000612227981 */ /* 0x0000e2000c1e1900 */
[----:B------:R-:W-:-:S04]  /*0610*/  FFMA R29, R36, R36, R29 ;  /* 0x00000024241d7223 */ /* 0x000fc8000000001d */
[----:B------:R-:W-:Y:S01]  /*0620*/  FFMA R29, R32, R32, R29 ;  /* 0x00000020201d7223 */ /* 0x000fe2000000001d */
[----:B0-----:R-:W-:-:S04]  /*0630*/  IMAD.WIDE.U32 R18, R13, 0x4, R20 ;  /* 0x000000040d127825 */ /* 0x001fc800078e0014 */
[----:B----4-:R-:W-:-:S04]  /*0640*/  FADD R32, R27, -R33 ;  /* 0x800000211b207221 */ /* 0x010fc80000000000 */
[----:B------:R-:W-:Y:S01]  /*0650*/  FFMA R36, R32, R32, R29 ;  /* 0x0000002020247223 */ /* 0x000fe2000000001d */
[--C-:B------:R-:W-:Y:S01]  /*0660*/  IMAD.WIDE.U32 R32, R12, 0x4, R20.reuse ;  /* 0x000000040c207825 */ /* 0x100fe200078e0014 */
[----:B------:R0:W4:Y:S04]  /*0670*/  LDG.E R29, desc[UR6][R18.64] ;  /* 0x00000006121d7981 */ /* 0x000128000c1e1900 */
[----:B------:R1:W5:Y:S01]  /*0680*/  LDG.E R27, desc[UR6][R32.64] ;  /* 0x00000006201b7981 */ /* 0x000362000c1e1900 */
[----:B0-----:R-:W-:-:S04]  /*0690*/  IMAD.WIDE.U32 R18, R14, 0x4, R20 ;  /* 0x000000040e127825 */ /* 0x001fc800078e0014 */
[----:B--2---:R-:W-:-:S04]  /*06a0*/  FADD R35, R30, -R35 ;  /* 0x800000231e237221 */ /* 0x004fc80000000000 */
[----:B-1----:R-:W-:Y:S01]  /*06b0*/  FFMA R32, R35, R35, R36 ;  /* 0x0000002323207223 */ /* 0x002fe20000000024 */
[----:B---3--:R-:W-:Y:S01]  /*06c0*/  FADD R35, R31, -R34 ;  /* 0x800000221f237221 */ /* 0x008fe20000000000 */
[--C-:B------:R-:W-:Y:S01]  /*06d0*/  IMAD.WIDE.U32 R30, R12, 0x4, R16.reuse ;  /* 0x000000040c1e7825 */ /* 0x100fe200078e0010 */
[----:B------:R0:W2:Y:S05]  /*06e0*/  LDG.E R34, desc[UR6][R18.64] ;  /* 0x0000000612227981 */ /* 0x0000aa000c1e1900 */
[----:B------:R-:W5:Y:S01]  /*06f0*/  LDG.E R30, desc[UR6][R30.64] ;  /* 0x000000061e1e7981 */ /* 0x000f62000c1e1900 */
[----:B0-----:R-:W-:-:S05]  /*0700*/  IMAD.WIDE.U32 R18, R13, 0x4, R16 ;  /* 0x000000040d127825 */ /* 0x001fca00078e0010 */
[----:B------:R0:W4:Y:S02]  /*0710*/  LDG.E R36, desc[UR6][R18.64] ;  /* 0x0000000612247981 */ /* 0x000124000c1e1900 */
[----:B0-----:R-:W-:-:S05]  /*0720*/  IMAD.WIDE.U32 R18, R14, 0x4, R16 ;  /* 0x000000040e127825 */ /* 0x001fca00078e0010 */
[----:B------:R0:W2:Y:S01]  /*0730*/  LDG.E R33, desc[UR6][R18.64] ;  /* 0x0000000612217981 */ /* 0x0000a2000c1e1900 */
[----:B------:R-:W-:Y:S01]  /*0740*/  FFMA R32, R35, R35, R32 ;  /* 0x0000002323207223 */ /* 0x000fe20000000020 */
[----:B0-----:R-:W-:-:S04]  /*0750*/  IMAD.WIDE.U32 R18, R22, 0x4, R16 ;  /* 0x0000000416127825 */ /* 0x001fc800078e0010 */
[----:B-----5:R-:W-:-:S04]  /*0760*/  FADD R27, R27, -R30 ;  /* 0x8000001e1b1b7221 */ /* 0x020fc80000000000 */
[----:B------:R-:W-:Y:S01]  /*0770*/  FFMA R32, R27, R27, R32 ;  /* 0x0000001b1b207223 */ /* 0x000fe20000000020 */
[----:B------:R-:W-:-:S04]  /*0780*/  IMAD.WIDE.U32 R30, R23, 0x4, R20 ;  /* 0x00000004171e7825 */ /* 0x000fc800078e0014 */
[----:B----4-:R-:W-:Y:S02]  /*0790*/  FADD R29, R29, -R36 ;  /* 0x800000241d1d7221 */ /* 0x010fe40000000000 */
[----:B------:R-:W3:Y:S02]  /*07a0*/  LDG.E R30, desc[UR6][R30.64] ;  /* 0x000000061e1e7981 */ /* 0x000ee4000c1e1900 */
[----:B------:R-:W-:Y:S02]  /*07b0*/  FFMA R36, R29, R29, R32 ;  /* 0x0000001d1d247223 */ /* 0x000fe40000000020 */
[----:B------:R0:W4:Y:S01]  /*07c0*/  LDG.E R31, desc[UR6][R18.64] ;  /* 0x00000006121f7981 */ /* 0x000122000c1e1900 */
[----:B--2---:R-:W-:Y:S01]  /*07d0*/  FADD R27, R34, -R33 ;  /* 0x80000021221b7221 */ /* 0x004fe20000000000 */
[----:B------:R-:W-:-:S04]  /*07e0*/  IMAD.WIDE.U32 R32, R22, 0x4, R20 ;  /* 0x0000000416207825 */ /* 0x000fc800078e0014 */
[----:B------:R-:W-:Y:S02]  /*07f0*/  IMAD.WIDE.U32 R34, R15, 0x4, R20 ;  /* 0x000000040f227825 */ /* 0x000fe400078e0014 */
[----:B------:R1:W4:Y:S02]  /*0800*/  LDG.E R32, desc[UR6][R32.64] ;  /* 0x0000000620207981 */ /* 0x000324000c1e1900 */
[----:B0-----:R-:W-:Y:S02]  /*0810*/  IMAD.WIDE.U32 R18, R23, 0x4, R16 ;  /* 0x0000000417127825 */ /* 0x001fe400078e0010 */
[----:B------:R-:W2:Y:S04]  /*0820*/  LDG.E R34, desc[UR6][R34.64] ;  /* 0x0000000622227981 */ /* 0x000ea8000c1e1900 */
[----:B------:R0:W3:Y:S01]  /*0830*/  LDG.E R29, desc[UR6][R18.64] ;  /* 0x00000006121d7981 */ /* 0x0000e2000c1e1900 */
[----:B-1----:R-:W-:Y:S01]  /*0840*/  FFMA R33, R27, R27, R36 ;  /* 0x0000001b1b217223 */ /* 0x002fe20000000024 */
[----:B------:R-:W-:-:S05]  /*0850*/  IMAD.WIDE.U32 R36, R15, 0x4, R16 ;  /* 0x000000040f247825 */ /* 0x000fca00078e0010 */
[----:B------:R-:W2:Y:S01]  /*0860*/  LDG.E R27, desc[UR6][R36.64] ;  /* 0x00000006241b7981 */ /* 0x000ea2000c1e1900 */
[----:B0-----:R-:W-:-:S05]  /*0870*/  IMAD.WIDE.U32 R18, R24, 0x4, R20 ;  /* 0x0000000418127825 */ /* 0x001fca00078e0014 */
[----:B------:R0:W5:Y:S01]  /*0880*/  LDG.E R35, desc[UR6][R18.64] ;  /* 0x0000000612237981 */ /* 0x000162000c1e1900 */
[----:B------:R-:W-:-:S06]  /*0890*/  IMAD.WIDE.U32 R20, R25, 0x4, R20 ;  /* 0x0000000419147825 */ /* 0x000fcc00078e0014 */
[----:B------:R-:W5:Y:S01]  /*08a0*/  LDG.E R20, desc[UR6][R20.64] ;  /* 0x0000000614147981 */ /* 0x000f62000c1e1900 */
[----:B0-----:R-:W-:-:S04]  /*08b0*/  IMAD.WIDE.U32 R18, R24, 0x4, R16 ;  /* 0x0000000418127825 */ /* 0x001fc800078e0010 */
[----:B------:R-:W-:Y:S01]  /*08c0*/  IMAD.WIDE.U32 R16, R25, 0x4, R16 ;  /* 0x0000000419107825 */ /* 0x000fe200078e0010 */
[----:B------:R-:W5:Y:S05]  /*08d0*/  LDG.E R36, desc[UR6][R18.64] ;  /* 0x0000000612247981 */ /* 0x000f6a000c1e1900 */
[----:B------:R-:W5:Y:S01]  /*08e0*/  LDG.E R17, desc[UR6][R16.64] ;  /* 0x0000000610117981 */ /* 0x000f62000c1e1900 */
[----:B------:R-:W-:-:S04]  /*08f0*/  IADD3 R28, PT, PT, R28, 0x10, RZ ;  /* 0x000000101c1c7810 */ /* 0x000fc80007ffe0ff */
[----:B------:R-:W-:Y:S02]  /*0900*/  ISETP.NE.AND P0, PT, R28, RZ, PT ;  /* 0x000000ff1c00720c */ /* 0x000fe40003f05270 */
        /* <DEDUP_REMOVED lines=15> */
[----:B------:R-:W-:Y:S01]  /*0a00*/  LEA R26, R0, R26, 0x4 ;  /* 0x0000001a001a7211 */ /* 0x000fe200078e20ff */
[----:B----4-:R-:W-:Y:S01]  /*0a10*/  FADD R32, R32, -R31 ;  /* 0x8000001f20207221 */ /* 0x010fe20000000000 */
[----:B---3--:R-:W-:Y:S01]  /*0a20*/  FADD R30, R30, -R29 ;  /* 0x8000001d1e1e7221 */ /* 0x008fe20000000000 */
[----:B--2---:R-:W-:-:S04]  /*0a30*/  FADD R34, R34, -R27 ;  /* 0x8000001b22227221 */ /* 0x004fc80000000000 */
[----:B------:R-:W-:-:S04]  /*0a40*/  FFMA R33, R34, R34, R33 ;  /* 0x0000002222217223 */ /* 0x000fc80000000021 */
[----:B------:R-:W-:-:S04]  /*0a50*/  FFMA R33, R32, R32, R33 ;  /* 0x0000002020217223 */ /* 0x000fc80000000021 */
[----:B------:R-:W-:Y:S01]  /*0a60*/  FFMA R33, R30, R30, R33 ;  /* 0x0000001e1e217223 */ /* 0x000fe20000000021 */
[----:B-----5:R-:W-:-:S04]  /*0a70*/  FADD R36, R35, -R36 ;  /* 0x8000002423247221 */ /* 0x020fc80000000000 */
[----:B------:R-:W-:Y:S01]  /*0a80*/  FFMA R33, R36, R36, R33 ;  /* 0x0000002424217223 */ /* 0x000fe20000000021 */
[----:B------:R-:W-:-:S04]  /*0a90*/  FADD R20, R20, -R17 ;  /* 0x8000001114147221 */ /* 0x000fc80000000000 */
[----:B------:R-:W-:Y:S01]  /*0aa0*/  FFMA R27, R20, R20, R33 ;  /* 0x00000014141b7223 */ /* 0x000fe20000000021 */
[----:B------:R-:W-:Y:S06]  /*0ab0*/  @P0 BRA `(.L_x_33) ;  /* 0xfffffff8002c0947 */ /* 0x000fec000383ffff */
.L_x_32:
        /* <DEDUP_REMOVED lines=8> */
[-C--:B------:R-:W-:Y:S02]  /*0b40*/  IADD3 R35, PT, PT, R11, R0.reuse, RZ ;  /* 0x000000000b237210 */ /* 0x080fe40007ffe0ff */
[----:B------:R-:W1:Y:S02]  /*0b50*/  LDC.64 R6, c[0x0][0x390] ;  /* 0x0000e400ff067b82 */ /* 0x000e640000000a00 */
[----:B------:R-:W-:-:S04]  /*0b60*/  IADD3 R19, PT, PT, R35, R0, RZ ;  /* 0x0000000023137210 */ /* 0x000fc80007ffe0ff */
[----:B------:R-:W-:Y:S01]  /*0b70*/  IADD3 R31, PT, PT, R19, R0, RZ ;  /* 0x00000000131f7210 */ /* 0x000fe20007ffe0ff */
[----:B0-----:R-:W-:-:S04]  /*0b80*/  IMAD.WIDE.U32 R22, R11, 0x4, R8 ;  /* 0x000000040b167825 */ /* 0x001fc800078e0008 */
[----:B------:R-:W-:Y:S02]  /*0b90*/  IMAD.WIDE.U32 R14, R35, 0x4, R8 ;  /* 0x00000004230e7825 */ /* 0x000fe400078e0008 */
[----:B------:R-:W2:Y:S02]  /*0ba0*/  LDG.E R22, desc[UR6][R22.64] ;  /* 0x0000000616167981 */ /* 0x000ea4000c1e1900 */
[--C-:B-1----:R-:W-:Y:S01]  /*0bb0*/  IMAD.WIDE.U32 R10, R11, 0x4, R6.reuse ;  /* 0x000000040b0a7825 */ /* 0x102fe200078e0006 */
[----:B------:R-:W-:Y:S01]  /*0bc0*/  IADD3 R17, PT, PT, R31, R0, RZ ;  /* 0x000000001f117210 */ /* 0x000fe20007ffe0ff */
[----:B------:R-:W3:Y:S02]  /*0bd0*/  LDG.E R29, desc[UR6][R14.64] ;  /* 0x000000060e1d7981 */ /* 0x000ee4000c1e1900 */
[----:B------:R-:W-:Y:S02]  /*0be0*/  IMAD.WIDE.U32 R34, R35, 0x4, R6 ;  /* 0x0000000423227825 */ /* 0x000fe400078e0006 */
[----:B------:R-:W2:Y:S02]  /*0bf0*/  LDG.E R3, desc[UR6][R10.64] ;  /* 0x000000060a037981 */ /* 0x000ea4000c1e1900 */
[----:B------:R-:W-:-:S02]  /*0c00*/  IMAD.WIDE.U32 R12, R19, 0x4, R8 ;  /* 0x00000004130c7825 */ /* 0x000fc400078e0008 */
[----:B------:R0:W3:Y:S02]  /*0c10*/  LDG.E R26, desc[UR6][R34.64] ;  /* 0x00000006221a7981 */ /* 0x0000e4000c1e1900 */
[----:B------:R-:W-:Y:S01]  /*0c20*/  IMAD.WIDE.U32 R18, R19, 0x4, R6 ;  /* 0x0000000413127825 */ /* 0x000fe200078e0006 */
[-C--:B------:R-:W-:Y:S01]  /*0c30*/  IADD3 R33, PT, PT, R17, R0.reuse, RZ ;  /* 0x0000000011217210 */ /* 0x080fe20007ffe0ff */
[----:B------:R1:W4:Y:S02]  /*0c40*/  LDG.E R25, desc[UR6][R12.64] ;  /* 0x000000060c197981 */ /* 0x000324000c1e1900 */
[C---:B------:R-:W-:Y:S02]  /*0c50*/  IMAD.WIDE.U32 R20, R31.reuse, 0x4, R8 ;  /* 0x000000041f147825 */ /* 0x040fe400078e0008 */
[----:B------:R5:W4:Y:S02]  /*0c60*/  LDG.E R24, desc[UR6][R18.64] ;  /* 0x0000000612187981 */ /* 0x000b24000c1e1900 */
[----:B------:R-:W-:Y:S01]  /*0c70*/  IMAD.WIDE.U32 R30, R31, 0x4, R6 ;  /* 0x000000041f1e7825 */ /* 0x000fe200078e0006 */
[----:B0-----:R-:W-:Y:S01]  /*0c80*/  IADD3 R35, PT, PT, R33, R0, RZ ;  /* 0x0000000021237210 */ /* 0x001fe20007ffe0ff */
[----:B------:R0:W4:Y:S02]  /*0c90*/  LDG.E R23, desc[UR6][R20.64] ;  /* 0x0000000614177981 */ /* 0x000124000c1e1900 */
[----:B------:R-:W-:-:S02]  /*0ca0*/  IMAD.WIDE.U32 R14, R17, 0x4, R8 ;  /* 0x00000004110e7825 */ /* 0x000fc400078e0008 */
[----:B------:R-:W4:Y:S02]  /*0cb0*/  LDG.E R28, desc[UR6][R30.64] ;  /* 0x000000061e1c7981 */ /* 0x000f24000c1e1900 */
[----:B------:R-:W-:Y:S02]  /*0cc0*/  IMAD.WIDE.U32 R16, R17, 0x4, R6 ;  /* 0x0000000411107825 */ /* 0x000fe400078e0006 */
[----:B------:R-:W4:Y:S02]  /*0cd0*/  LDG.E R14, desc[UR6][R14.64] ;  /* 0x000000060e0e7981 */ /* 0x000f24000c1e1900 */
[C---:B------:R-:W-:Y:S02]  /*0ce0*/  IMAD.WIDE.U32 R10, R33.reuse, 0x4, R8 ;  /* 0x00000004210a7825 */ /* 0x040fe400078e0008 */
[----:B------:R-:W4:Y:S02]  /*0cf0*/  LDG.E R17, desc[UR6][R16.64] ;  /* 0x0000000610117981 */ /* 0x000f24000c1e1900 */
[----:B-1----:R-:W-:-:S02]  /*0d00*/  IMAD.WIDE.U32 R12, R33, 0x4, R6 ;  /* 0x00000004210c7825 */ /* 0x002fc400078e0006 */
[----:B------:R-:W4:Y:S02]  /*0d10*/  LDG.E R10, desc[UR6][R10.64] ;  /* 0x000000060a0a7981 */ /* 0x000f24000c1e1900 */
[C---:B-----5:R-:W-:Y:S02]  /*0d20*/  IMAD.WIDE.U32 R18, R35.reuse, 0x4, R8 ;  /* 0x0000000423127825 */ /* 0x060fe400078e0008 */
[----:B------:R-:W5:Y:S02]  /*0d30*/  LDG.E R13, desc[UR6][R12.64] ;  /* 0x000000060c0d7981 */ /* 0x000f64000c1e1900 */
[C---:B0-----:R-:W-:Y:S01]  /*0d40*/  IMAD.WIDE.U32 R20, R35.reuse, 0x4, R6 ;  /* 0x0000000423147825 */ /* 0x041fe200078e0006 */
[----:B------:R-:W-:Y:S01]  /*0d50*/  IADD3 R35, PT, PT, R35, R0, RZ ;  /* 0x0000000023237210 */ /* 0x000fe20007ffe0ff */
[----:B------:R-:W5:Y:S04]  /*0d60*/  LDG.E R18, desc[UR6][R18.64] ;  /* 0x0000000612127981 */ /* 0x000f68000c1e1900 */
[C---:B------:R-:W-:Y:S01]  /*0d70*/  IMAD.WIDE.U32 R8, R35.reuse, 0x4, R8 ;  /* 0x0000000423087825 */ /* 0x040fe200078e0008 */
[----:B------:R-:W5:Y:S03]  /*0d80*/  LDG.E R21, desc[UR6][R20.64] ;  /* 0x0000000614157981 */ /* 0x000f66000c1e1900 */
[----:B------:R-:W-:-:S02]  /*0d90*/  IMAD.WIDE.U32 R6, R35, 0x4, R6 ;  /* 0x0000000423067825 */ /* 0x000fc400078e0006 */
[----:B------:R-:W5:Y:S04]  /*0da0*/  LDG.E R8, desc[UR6][R8.64] ;  /* 0x0000000608087981 */ /* 0x000f68000c1e1900 */
[----:B------:R-:W5:Y:S01]  /*0db0*/  LDG.E R7, desc[UR6][R6.64] ;  /* 0x0000000606077981 */ /* 0x000f62000c1e1900 */
[----:B------:R-:W-:Y:S01]  /*0dc0*/  IADD3 R4, PT, PT, R4, 0x8, RZ ;  /* 0x0000000804047810 */ /* 0x000fe20007ffe0ff */
[----:B--2---:R-:W-:-:S04]  /*0dd0*/  FADD R22, R22, -R3 ;  /* 0x8000000316167221 */ /* 0x004fc80000000000 */
[----:B------:R-:W-:Y:S01]  /*0de0*/  FFMA R22, R22, R22, R27 ;  /* 0x0000001616167223 */ /* 0x000fe2000000001b */
[----:B---3--:R-:W-:-:S04]  /*0df0*/  FADD R29, R29, -R26 ;  /* 0x8000001a1d1d7221 */ /* 0x008fc80000000000 */
[----:B------:R-:W-:Y:S01]  /*0e00*/  FFMA R22, R29, R29, R22 ;  /* 0x0000001d1d167223 */ /* 0x000fe20000000016 */
[----:B----4-:R-:W-:-:S04]  /*0e10*/  FADD R25, R25, -R24 ;  /* 0x8000001819197221 */ /* 0x010fc80000000000 */
[----:B------:R-:W-:Y:S01]  /*0e20*/  FFMA R22, R25, R25, R22 ;  /* 0x0000001919167223 */ /* 0x000fe20000000016 */
[----:B------:R-:W-:-:S04]  /*0e30*/  FADD R23, R23, -R28 ;  /* 0x8000001c17177221 */ /* 0x000fc80000000000 */
[----:B------:R-:W-:Y:S01]  /*0e40*/  FFMA R22, R23, R23, R22 ;  /* 0x0000001717167223 */ /* 0x000fe20000000016 */
[----:B------:R-:W-:-:S04]  /*0e50*/  FADD R17, R14, -R17 ;  /* 0x800000110e117221 */ /* 0x000fc80000000000 */
[----:B------:R-:W-:Y:S01]  /*0e60*/  FFMA R22, R17, R17, R22 ;  /* 0x0000001111167223 */ /* 0x000fe20000000016 */
[----:B-----5:R-:W-:-:S04]  /*0e70*/  FADD R13, R10, -R13 ;  /* 0x8000000d0a0d7221 */ /* 0x020fc80000000000 */
[----:B------:R-:W-:Y:S01]  /*0e80*/  FFMA R22, R13, R13, R22 ;  /* 0x0000000d0d167223 */ /* 0x000fe20000000016 */
[----:B------:R-:W-:-:S04]  /*0e90*/  FADD R21, R18, -R21 ;  /* 0x8000001512157221 */ /* 0x000fc80000000000 */
[----:B------:R-:W-:Y:S01]  /*0ea0*/  FFMA R22, R21, R21, R22 ;  /* 0x0000001515167223 */ /* 0x000fe20000000016 */
[----:B------:R-:W-:-:S04]  /*0eb0*/  FADD R7, R8, -R7 ;  /* 0x8000000708077221 */ /* 0x000fc80000000000 */
[----:B------:R-:W-:-:S07]  /*0ec0*/  FFMA R27, R7, R7, R22 ;  /* 0x00000007071b7223 */ /* 0x000fce0000000016 */
.L_x_34:
        /* <DEDUP_REMOVED lines=9> */
[----:B------:R-:W-:Y:S01]  /*0f60*/  IADD3 R3, PT, PT, R17, R0, RZ ;  /* 0x0000000011037210 */ /* 0x000fe20007ffe0ff */
[----:B0-----:R-:W-:-:S04]  /*0f70*/  IMAD.WIDE.U32 R10, R13, 0x4, R8 ;  /* 0x000000040d0a7825 */ /* 0x001fc800078e0008 */
[----:B------:R-:W-:Y:S02]  /*0f80*/  IMAD.WIDE.U32 R14, R17, 0x4, R8 ;  /* 0x00000004110e7825 */ /* 0x000fe400078e0008 */
[----:B------:R-:W2:Y:S02]  /*0f90*/  LDG.E R10, desc[UR6][R10.64] ;  /* 0x000000060a0a7981 */ /* 0x000ea4000c1e1900 */
[--C-:B-1----:R-:W-:Y:S02]  /*0fa0*/  IMAD.WIDE.U32 R12, R13, 0x4, R6.reuse ;  /* 0x000000040d0c7825 */ /* 0x102fe400078e0006 */
[----:B------:R-:W3:Y:S02]  /*0fb0*/  LDG.E R14, desc[UR6][R14.64] ;  /* 0x000000060e0e7981 */ /* 0x000ee4000c1e1900 */
[----:B------:R-:W-:Y:S02]  /*0fc0*/  IMAD.WIDE.U32 R16, R17, 0x4, R6 ;  /* 0x0000000411107825 */ /* 0x000fe400078e0006 */
[----:B------:R-:W2:Y:S02]  /*0fd0*/  LDG.E R13, desc[UR6][R12.64] ;  /* 0x000000060c0d7981 */ /* 0x000ea4000c1e1900 */
[----:B------:R-:W-:-:S02]  /*0fe0*/  IMAD.WIDE.U32 R18, R3, 0x4, R8 ;  /* 0x0000000403127825 */ /* 0x000fc400078e0008 */
[----:B------:R-:W3:Y:S02]  /*0ff0*/  LDG.E R17, desc[UR6][R16.64] ;  /* 0x0000000610117981 */ /* 0x000ee4000c1e1900 */
[C---:B------:R-:W-:Y:S01]  /*1000*/  IMAD.WIDE.U32 R20, R3.reuse, 0x4, R6 ;  /* 0x0000000403147825 */ /* 0x040fe200078e0006 */
[----:B------:R-:W-:Y:S01]  /*1010*/  IADD3 R3, PT, PT, R3, R0, RZ ;  /* 0x0000000003037210 */ /* 0x000fe20007ffe0ff */
[----:B------:R-:W4:Y:S04]  /*1020*/  LDG.E R18, desc[UR6][R18.64] ;  /* 0x0000000612127981 */ /* 0x000f28000c1e1900 */
[C---:B------:R-:W-:Y:S01]  /*1030*/  IMAD.WIDE.U32 R8, R3.reuse, 0x4, R8 ;  /* 0x0000000403087825 */ /* 0x040fe200078e0008 */
[----:B------:R-:W4:Y:S03]  /*1040*/  LDG.E R21, desc[UR6][R20.64] ;  /* 0x0000000614157981 */ /* 0x000f26000c1e1900 */
        /* <DEDUP_REMOVED lines=10> */
[----:B-----5:R-:W-:-:S04]  /*10f0*/  FADD R27, R8, -R7 ;  /* 0x80000007081b7221 */ /* 0x020fc80000000000 */
[----:B------:R-:W-:-:S07]  /*1100*/  FFMA R27, R27, R27, R10 ;  /* 0x0000001b1b1b7223 */ /* 0x000fce000000000a */
.L_x_35:
[----:B------:R-:W-:Y:S05]  /*1110*/  @!P1 BRA `(.L_x_31) ;  /* 0x0000000000389947 */ /* 0x000fea0003800000 */
[----:B------:R-:W0:Y:S01]  /*1120*/  LDC.64 R8, c[0x0][0x388] ;  /* 0x0000e200ff087b82 */ /* 0x000e220000000a00 */
[----:B------:R-:W-:Y:S01]  /*1130*/  IMAD R3, R4, R0, R2 ;  /* 0x0000000004037224 */ /* 0x000fe200078e0202 */
[----:B------:R-:W-:-:S06]  /*1140*/  IADD3 R12, PT, PT, -R5, RZ, RZ ;  /* 0x000000ff050c7210 */ /* 0x000fcc0007ffe1ff */
[----:B------:R-:W1:Y:S02]  /*1150*/  LDC.64 R10, c[0x0][0x390] ;  /* 0x0000e400ff0a7b82 */ /* 0x000e640000000a00 */
.L_x_36:
[----:B0-----:R-:W-:-:S04]  /*1160*/  IMAD.WIDE.U32 R4, R3, 0x4, R8 ;  /* 0x0000000403047825 */ /* 0x001fc800078e0008 */
[C---:B-1----:R-:W-:Y:S02]  /*1170*/  IMAD.WIDE.U32 R6, R3.reuse, 0x4, R10 ;  /* 0x0000000403067825 */ /* 0x042fe400078e000a */
[----:B------:R-:W2:Y:S04]  /*1180*/  LDG.E R4, desc[UR6][R4.64] ;  /* 0x0000000604047981 */ /* 0x000ea8000c1e1900 */
[----:B------:R-:W2:Y:S01]  /*1190*/  LDG.E R7, desc[UR6][R6.64] ;  /* 0x0000000606077981 */ /* 0x000ea2000c1e1900 */
[----:B------:R-:W-:Y:S02]  /*11a0*/  IADD3 R12, PT, PT, R12, 0x1, RZ ;  /* 0x000000010c0c7810 */ /* 0x000fe40007ffe0ff */
[----:B------:R-:W-:Y:S02]  /*11b0*/  IADD3 R3, PT, PT, R3, R0, RZ ;  /* 0x0000000003037210 */ /* 0x000fe40007ffe0ff */
[----:B------:R-:W-:Y:S01]  /*11c0*/  ISETP.NE.AND P0, PT, R12, RZ, PT ;  /* 0x000000ff0c00720c */ /* 0x000fe20003f05270 */
[----:B--2---:R-:W-:-:S04]  /*11d0*/  FADD R14, R4, -R7 ;  /* 0x80000007040e7221 */ /* 0x004fc80000000000 */
[----:B------:R-:W-:-:S08]  /*11e0*/  FFMA R27, R14, R14, R27 ;  /* 0x0000000e0e1b7223 */ /* 0x000fd0000000001b */
[----:B------:R-:W-:Y:S05]  /*11f0*/  @P0 BRA `(.L_x_36) ;  /* 0xfffffffc00d80947 */ /* 0x000fea000383ffff */
.L_x_31:
[----:B------:R-:W0:Y:S02]  /*1200*/  LDC.64 R4, c[0x0][0x380] ;  /* 0x0000e000ff047b82 */ /* 0x000e240000000a00 */
[----:B0-----:R-:W-:-:S05]  /*1210*/  IMAD.WIDE.U32 R2, R2, 0x4, R4 ;  /* 0x0000000402027825 */ /* 0x001fca00078e0004 */
[----:B------:R-:W-:Y:S01]  /*1220*/  STG.E desc[UR6][R2.64], R27 ;  /* 0x0000001b02007986 */ /* 0x000fe2000c101906 */
[----:B------:R-:W-:Y:S05]  /*1230*/  EXIT ;  /* 0x000000000000794d */ /* 0x000fea0003800000 */
.L_x_37:
        /* <DEDUP_REMOVED lines=12> */
.L_x_182:


//--------------------- .text.SoftMax             --------------------------
	.section	.text.SoftMax,"ax",@progbits
	.align	128
        .global         SoftMax
        .type           SoftMax,@function
        .size           SoftMax,(.L_x_175 - SoftMax)
        .other          SoftMax,@"STO_CUDA_ENTRY STV_DEFAULT"
SoftMax:
.text.SoftMax:
        /* <DEDUP_REMOVED lines=10> */
[----:B------:R-:W0:Y:S01]  /*00a0*/  I2F.U32.RP R2, R0 ;  /* 0x0000000000027306 */ /* 0x000e220000209000 */
[----:B------:R-:W1:Y:S01]  /*00b0*/  LDCU UR5, c[0x0][0x38c] ;  /* 0x00007180ff0577ac */ /* 0x000e620008000800 */
[----:B------:R-:W-:Y:S01]  /*00c0*/  ISETP.NE.U32.AND P2, PT, R0, RZ, PT ;  /* 0x000000ff0000720c */ /* 0x000fe20003f45070 */
[----:B------:R-:W2:Y:S05]  /*00d0*/  LDCU.64 UR6, c[0x0][0x358] ;  /* 0x00006b00ff0677ac */ /* 0x000eaa0008000a00 */
[----:B0-----:R-:W0:Y:S02]  /*00e0*/  MUFU.RCP R2, R2 ;  /* 0x0000000200027308 */ /* 0x001e240000001000 */
[----:B0-----:R-:W-:-:S06]  /*00f0*/  IADD3 R4, PT, PT, R2, 0xffffffe, RZ ;  /* 0x0ffffffe02047810 */ /* 0x001fcc0007ffe0ff */
[----:B------:R0:W3:Y:S02]  /*0100*/  F2I.FTZ.U32.TRUNC.NTZ R5, R4 ;  /* 0x0000000400057305 */ /* 0x0000e4000021f000 */
[----:B0-----:R-:W-:Y:S01]  /*0110*/  HFMA2 R4, -RZ, RZ, 0, 0 ;  /* 0x00000000ff047431 */ /* 0x001fe200000001ff */
[----:B---3--:R-:W-:-:S05]  /*0120*/  IADD3 R7, PT, PT, RZ, -R5, RZ ;  /* 0x80000005ff077210 */ /* 0x008fca0007ffe0ff */
[----:B------:R-:W-:-:S04]  /*0130*/  IMAD R7, R7, R0, RZ ;  /* 0x0000000007077224 */ /* 0x000fc800078e02ff */
[----:B------:R-:W-:-:S06]  /*0140*/  IMAD.HI.U32 R5, R5, R7, R4 ;  /* 0x0000000705057227 */ /* 0x000fcc00078e0004 */
[----:B-1----:R-:W-:-:S05]  /*0150*/  IMAD.HI.U32 R5, R5, UR5, RZ ;  /* 0x0000000505057c27 */ /* 0x002fca000f8e00ff */
[----:B------:R-:W-:-:S05]  /*0160*/  IADD3 R7, PT, PT, -R5, RZ, RZ ;  /* 0x000000ff05077210 */ /* 0x000fca0007ffe1ff */
[----:B------:R-:W-:-:S05]  /*0170*/  IMAD R7, R0, R7, UR5 ;  /* 0x0000000500077e24 */ /* 0x000fca000f8e0207 */
[----:B------:R-:W-:-:S13]  /*0180*/  ISETP.GE.U32.AND P0, PT, R7, R0, PT ;  /* 0x000000000700720c */ /* 0x000fda0003f06070 */
[-C--:B------:R-:W-:Y:S02]  /*0190*/  @P0 IADD3 R7, PT, PT, R7, -R0.reuse, RZ ;  /* 0x8000000007070210 */ /* 0x080fe40007ffe0ff */
[----:B------:R-:W-:Y:S02]  /*01a0*/  @P0 IADD3 R5, PT, PT, R5, 0x1, RZ ;  /* 0x0000000105050810 */ /* 0x000fe40007ffe0ff */
[----:B------:R-:W-:Y:S02]  /*01b0*/  ISETP.GT.U32.AND P0, PT, R0, UR5, PT ;  /* 0x0000000500007c0c */ /* 0x000fe4000bf04070 */
[----:B------:R-:W-:-:S13]  /*01c0*/  ISETP.GE.U32.AND P1, PT, R7, R0, PT ;  /* 0x000000000700720c */ /* 0x000fda0003f26070 */
[----:B------:R-:W-:Y:S02]  /*01d0*/  @P1 IADD3 R5, PT, PT, R5, 0x1, RZ ;  /* 0x0000000105051810 */ /* 0x000fe40007ffe0ff */
[----:B------:R-:W-:Y:S01]  /*01e0*/  @!P2 LOP3.LUT R5, RZ, R0, RZ, 0x33, !PT ;  /* 0x00000000ff05a212 */ /* 0x000fe200078e33ff */
[----:B--2---:R-:W-:Y:S06]  /*01f0*/  @P0 BRA `(.L_x_38) ;  /* 0x0000000c00c00947 */ /* 0x004fec0003800000 */
[C---:B------:R-:W-:Y:S02]  /*0200*/  ISETP.GE.U32.AND P0, PT, R5.reuse, 0x8, PT ;  /* 0x000000080500780c */ /* 0x040fe40003f06070 */
[----:B------:R-:W-:Y:S02]  /*0210*/  VIMNMX.U32 R2, PT, PT, R5, 0x1, !PT ;  /* 0x0000000105027848 */ /* 0x000fe40007fe0000 */
[----:B------:R-:W-:Y:S02]  /*0220*/  MOV R14, RZ ;  /* 0x000000ff000e7202 */ /* 0x000fe40000000f00 */
[----:B------:R-:W-:-:S04]  /*0230*/  LOP3.LUT R18, R2, 0x7, RZ, 0xc0, !PT ;  /* 0x0000000702127812 */ /* 0x000fc800078ec0ff */
[----:B------:R-:W-:-:S03]  /*0240*/  ISETP.NE.AND P1, PT, R18, RZ, PT ;  /* 0x000000ff1200720c */ /* 0x000fc60003f25270 */
[----:B------:R-:W-:Y:S10]  /*0250*/  @!P0 BRA `(.L_x_39) ;  /* 0x0000000400e48947 */ /* 0x000ff40003800000 */
[----:B------:R-:W-:Y:S01]  /*0260*/  LOP3.LUT R14, R2, 0xfffffff8, RZ, 0xc0, !PT ;  /* 0xfffffff8020e7812 */ /* 0x000fe200078ec0ff */
[C---:B------:R-:W-:Y:S01]  /*0270*/  IMAD R29, R0.reuse, 0x7, R3 ;  /* 0x00000007001d7824 */ /* 0x040fe200078e0203 */
[C---:B------:R-:W-:Y:S01]  /*0280*/  IADD3 R31, PT, PT, R0.reuse, UR4, R15 ;  /* 0x00000004001f7c10 */ /* 0x040fe2000fffe00f */
[C-C-:B------:R-:W-:Y:S01]  /*0290*/  IMAD R21, R0.reuse, 0x3, R3.reuse ;  /* 0x0000000300157824 */ /* 0x140fe200078e0203 */
[CC--:B------:R-:W-:Y:S01]  /*02a0*/  LEA R19, R0.reuse, R3.reuse, 0x1 ;  /* 0x0000000300137211 */ /* 0x0c0fe200078e08ff */
[C-C-:B------:R-:W-:Y:S01]  /*02b0*/  IMAD R25, R0.reuse, 0x5, R3.reuse ;  /* 0x0000000500197824 */ /* 0x140fe200078e0203 */
[CC--:B------:R-:W-:Y:S01]  /*02c0*/  LEA R23, R0.reuse, R3.reuse, 0x2 ;  /* 0x0000000300177211 */ /* 0x0c0fe200078e10ff */
[----:B------:R-:W-:Y:S01]  /*02d0*/  IMAD R27, R0, 0x6, R3 ;  /* 0x00000006001b7824 */ /* 0x000fe200078e0203 */
[----:B------:R-:W-:Y:S02]  /*02e0*/  MOV R17, R3 ;  /* 0x0000000300117202 */ /* 0x000fe40000000f00 */
[----:B------:R-:W-:-:S07]  /*02f0*/  IADD3 R16, PT, PT, -R14, RZ, RZ ;  /* 0x000000ff0e107210 */ /* 0x000fce0007ffe1ff */
.L_x_40:
[----:B------:R-:W0:Y:S02]  /*0300*/  LDC.64 R6, c[0x0][0x380] ;  /* 0x0000e000ff067b82 */ /* 0x000e240000000a00 */
[----:B0-----:R-:W-:-:S05]  /*0310*/  IMAD.WIDE.U32 R12, R17, 0x4, R6 ;  /* 0x00000004110c7825 */ /* 0x001fca00078e0006 */
[----:B------:R-:W2:Y:S01]  /*0320*/  LDG.E R9, desc[UR6][R12.64] ;  /* 0x000000060c097981 */ /* 0x000ea2000c1e1900 */
[----:B------:R-:W-:Y:S01]  /*0330*/  HFMA2 R20, -RZ, RZ, 0.96630859375, -0.0022525787353515625 ;  /* 0x3bbb989dff147431 */ /* 0x000fe200000001ff */
[----:B------:R-:W-:-:S04]  /*0340*/  MOV R0, 0x437c0000 ;  /* 0x437c000000007802 */ /* 0x000fc80000000f00 */
[----:B--2---:R-:W-:-:S04]  /*0350*/  FFMA.SAT R11, R9, R20, 0.5 ;  /* 0x3f000000090b7423 */ /* 0x004fc80000002014 */
[----:B------:R-:W-:-:S04]  /*0360*/  FFMA.RM R11, R11, R0, 12582913 ;  /* 0x4b4000010b0b7423 */ /* 0x000fc80000004000 */
[C---:B------:R-:W-:Y:S01]  /*0370*/  FADD R8, R11.reuse, -12583039 ;  /* 0xcb40007f0b087421 */ /* 0x040fe20000000000 */
[----:B------:R-:W-:-:S03]  /*0380*/  SHF.L.U32 R33, R11, 0x17, RZ ;  /* 0x000000170b217819 */ /* 0x000fc600000006ff */
[----:B------:R-:W-:-:S04]  /*0390*/  FFMA R8, R9, 1.4426950216293334961, -R8 ;  /* 0x3fb8aa3b09087823 */ /* 0x000fc80000000808 */
[----:B------:R-:W-:Y:S01]  /*03a0*/  FFMA R10, R9, 1.925963033500011079e-08, R8 ;  /* 0x32a57060090a7823 */ /* 0x000fe20000000008 */
[----:B------:R-:W-:-:S05]  /*03b0*/  IMAD.WIDE.U32 R8, R31, 0x4, R6 ;  /* 0x000000041f087825 */ /* 0x000fca00078e0006 */
[----:B------:R-:W0:Y:S02]  /*03c0*/  MUFU.EX2 R10, R10 ;  /* 0x0000000a000a7308 */ /* 0x000e240000000800 */
[----:B0-----:R-:W-:-:S05]  /*03d0*/  FMUL R33, R33, R10 ;  /* 0x0000000a21217220 */ /* 0x001fca0000400000 */
[----:B------:R0:W-:Y:S04]  /*03e0*/  STG.E desc[UR6][R12.64], R33 ;  /* 0x000000210c007986 */ /* 0x0001e8000c101906 */
[----:B------:R-:W2:Y:S02]  /*03f0*/  LDG.E R11, desc[UR6][R8.64] ;  /* 0x00000006080b7981 */ /* 0x000ea4000c1e1900 */
[----:B--2---:R-:W-:-:S04]  /*0400*/  FFMA.SAT R35, R11, R20, 0.5 ;  /* 0x3f0000000b237423 */ /* 0x004fc80000002014 */
[----:B------:R-:W-:-:S04]  /*0410*/  FFMA.RM R35, R35, R0, 12582913 ;  /* 0x4b40000123237423 */ /* 0x000fc80000004000 */
[C---:B------:R-:W-:Y:S01]  /*0420*/  FADD R22, R35.reuse, -12583039 ;  /* 0xcb40007f23167421 */ /* 0x040fe20000000000 */
[----:B------:R-:W-:-:S03]  /*0430*/  SHF.L.U32 R35, R35, 0x17, RZ ;  /* 0x0000001723237819 */ /* 0x000fc600000006ff */
[----:B------:R-:W-:-:S04]  /*0440*/  FFMA R22, R11, 1.4426950216293334961, -R22 ;  /* 0x3fb8aa3b0b167823 */ /* 0x000fc80000000816 */
[----:B------:R-:W-:Y:S01]  /*0450*/  FFMA R22, R11, 1.925963033500011079e-08, R22 ;  /* 0x32a570600b167823 */ /* 0x000fe20000000016 */
[----:B------:R-:W-:-:S05]  /*0460*/  IMAD.WIDE.U32 R10, R19, 0x4, R6 ;  /* 0x00000004130a7825 */ /* 0x000fca00078e0006 */
[----:B------:R-:W1:Y:S02]  /*0470*/  MUFU.EX2 R22, R22 ;  /* 0x0000001600167308 */ /* 0x000e640000000800 */
[----:B-1----:R-:W-:-:S05]  /*0480*/  FMUL R35, R35, R22 ;  /* 0x0000001623237220 */ /* 0x002fca0000400000 */
[----:B------:R1:W-:Y:S04]  /*0490*/  STG.E desc[UR6][R8.64], R35 ;  /* 0x0000002308007986 */ /* 0x0003e8000c101906 */
[----:B0-----:R-:W2:Y:S02]  /*04a0*/  LDG.E R13, desc[UR6][R10.64] ;  /* 0x000000060a0d7981 */ /* 0x001ea4000c1e1900 */
        /* <DEDUP_REMOVED lines=10> */
[----:B-1----:R-:W2:Y:S02]  /*0550*/  LDG.E R9, desc[UR6][R12.64] ;  /* 0x000000060c097981 */ /* 0x002ea4000c1e1900 */
[----:B--2---:R-:W-:-:S04]  /*0560*/  FFMA.SAT R8, R9, R20, 0.5 ;  /* 0x3f00000009087423 */ /* 0x004fc80000002014 */
[----:B------:R-:W-:-:S04]  /*0570*/  FFMA.RM R8, R8, R0, 12582913 ;  /* 0x4b40000108087423 */ /* 0x000fc80000004000 */
[----:B------:R-:W-:-:S04]  /*0580*/  FADD R22, R8, -12583039 ;  /* 0xcb40007f08167421 */ /* 0x000fc80000000000 */
[----:B------:R-:W-:-:S04]  /*0590*/  FFMA R22, R9, 1.4426950216293334961, -R22 ;  /* 0x3fb8aa3b09167823 */ /* 0x000fc80000000816 */
[----:B------:R-:W-:Y:S01]  /*05a0*/  FFMA R26, R9, 1.925963033500011079e-08, R22 ;  /* 0x32a57060091a7823 */ /* 0x000fe20000000016 */
[----:B------:R-:W-:-:S03]  /*05b0*/  SHF.L.U32 R22, R8, 0x17, RZ ;  /* 0x0000001708167819 */ /* 0x000fc600000006ff */
[----:B------:R-:W1:Y:S02]  /*05c0*/  MUFU.EX2 R9, R26 ;  /* 0x0000001a00097308 */ /* 0x000e640000000800 */
[----:B-1----:R-:W-:Y:S01]  /*05d0*/  FMUL R22, R22, R9 ;  /* 0x0000000916167220 */ /* 0x002fe20000400000 */
[----:B------:R-:W-:-:S04]  /*05e0*/  IMAD.WIDE.U32 R8, R23, 0x4, R6 ;  /* 0x0000000417087825 */ /* 0x000fc800078e0006 */
[----:B------:R1:W-:Y:S04]  /*05f0*/  STG.E desc[UR6][R12.64], R22 ;  /* 0x000000160c007986 */ /* 0x0003e8000c101906 */
[----:B0-----:R-:W2:Y:S02]  /*0600*/  LDG.E R11, desc[UR6][R8.64] ;  /* 0x00000006080b7981 */ /* 0x001ea4000c1e1900 */
[----:B--2---:R-:W-:-:S04]  /*0610*/  FFMA.SAT R10, R11, R20, 0.5 ;  /* 0x3f0000000b0a7423 */ /* 0x004fc80000002014 */
[----:B------:R-:W-:-:S04]  /*0620*/  FFMA.RM R10, R10, R0, 12582913 ;  /* 0x4b4000010a0a7423 */ /* 0x000fc80000004000 */
[----:B------:R-:W-:-:S04]  /*0630*/  FADD R24, R10, -12583039 ;  /* 0xcb40007f0a187421 */ /* 0x000fc80000000000 */
[----:B------:R-:W-:-:S04]  /*0640*/  FFMA R24, R11, 1.4426950216293334961, -R24 ;  /* 0x3fb8aa3b0b187823 */ /* 0x000fc80000000818 */
[----:B------:R-:W-:Y:S01]  /*0650*/  FFMA R28, R11, 1.925963033500011079e-08, R24 ;  /* 0x32a570600b1c7823 */ /* 0x000fe20000000018 */
[----:B------:R-:W-:-:S03]  /*0660*/  SHF.L.U32 R24, R10, 0x17, RZ ;  /* 0x000000170a187819 */ /* 0x000fc600000006ff */
[----:B------:R-:W0:Y:S02]  /*0670*/  MUFU.EX2 R11, R28 ;  /* 0x0000001c000b7308 */ /* 0x000e240000000800 */
[----:B0-----:R-:W-:Y:S01]  /*0680*/  FMUL R24, R24, R11 ;  /* 0x0000000b18187220 */ /* 0x001fe20000400000 */
[----:B------:R-:W-:-:S04]  /*0690*/  IMAD.WIDE.U32 R10, R25, 0x4, R6 ;  /* 0x00000004190a7825 */ /* 0x000fc800078e0006 */
        /* <DEDUP_REMOVED lines=12> */
[----:B0-----:R-:W2:Y:S01]  /*0760*/  LDG.E R9, desc[UR6][R12.64] ;  /* 0x000000060c097981 */ /* 0x001ea2000c1e1900 */
[----:B------:R-:W-:-:S04]  /*0770*/  IMAD.WIDE.U32 R6, R29, 0x4, R6 ;  /* 0x000000041d067825 */ /* 0x000fc800078e0006 */
[----:B--2---:R-:W-:-:S04]  /*0780*/  FFMA.SAT R8, R9, R20, 0.5 ;  /* 0x3f00000009087423 */ /* 0x004fc80000002014 */
[----:B------:R-:W-:-:S04]  /*0790*/  FFMA.RM R8, R8, R0, 12582913 ;  /* 0x4b40000108087423 */ /* 0x000fc80000004000 */
[----:B------:R-:W-:-:S04]  /*07a0*/  FADD R28, R8, -12583039 ;  /* 0xcb40007f081c7421 */ /* 0x000fc80000000000 */
[----:B------:R-:W-:-:S04]  /*07b0*/  FFMA R28, R9, 1.4426950216293334961, -R28 ;  /* 0x3fb8aa3b091c7823 */ /* 0x000fc8000000081c */
[----:B------:R-:W-:Y:S01]  /*07c0*/  FFMA R28, R9, 1.925963033500011079e-08, R28 ;  /* 0x32a57060091c7823 */ /* 0x000fe2000000001c */
[----:B------:R-:W-:-:S05]  /*07d0*/  SHF.L.U32 R9, R8, 0x17, RZ ;  /* 0x0000001708097819 */ /* 0x000fca00000006ff */
[----:B------:R-:W0:Y:S02]  /*07e0*/  MUFU.EX2 R28, R28 ;  /* 0x0000001c001c7308 */ /* 0x000e240000000800 */
[----:B0-----:R-:W-:-:S05]  /*07f0*/  FMUL R9, R9, R28 ;  /* 0x0000001c09097220 */ /* 0x001fca0000400000 */
[----:B------:R0:W-:Y:S04]  /*0800*/  STG.E desc[UR6][R12.64], R9 ;  /* 0x000000090c007986 */ /* 0x0001e8000c101906 */
[----:B-1----:R-:W2:Y:S01]  /*0810*/  LDG.E R11, desc[UR6][R6.64] ;  /* 0x00000006060b7981 */ /* 0x002ea2000c1e1900 */
[----:B------:R-:W-:Y:S01]  /*0820*/  FADD R4, R33, R4 ;  /* 0x0000000421047221 */ /* 0x000fe20000000000 */
[----:B------:R-:W-:-:S03]  /*0830*/  IADD3 R16, PT, PT, R16, 0x8, RZ ;  /* 0x0000000810107810 */ /* 0x000fc60007ffe0ff */
[----:B------:R-:W-:Y:S01]  /*0840*/  FADD R4, R4, R35 ;  /* 0x0000002304047221 */ /* 0x000fe20000000000 */
[----:B------:R-:W-:-:S03]  /*0850*/  ISETP.NE.AND P0, PT, R16, RZ, PT ;  /* 0x000000ff1000720c */ /* 0x000fc60003f05270 */
[----:B------:R-:W-:-:S04]  /*0860*/  FADD R37, R4, R37 ;  /* 0x0000002504257221 */ /* 0x000fc80000000000 */
[----:B------:R-:W-:-:S04]  /*0870*/  FADD R37, R37, R22 ;  /* 0x0000001625257221 */ /* 0x000fc80000000000 */
[----:B------:R-:W-:-:S04]  /*0880*/  FADD R37, R37, R24 ;  /* 0x0000001825257221 */ /* 0x000fc80000000000 */
[----:B------:R-:W-:-:S04]  /*0890*/  FADD R26, R37, R26 ;  /* 0x0000001a251a7221 */ /* 0x000fc80000000000 */
[----:B------:R-:W-:Y:S01]  /*08a0*/  FADD R26, R26, R9 ;  /* 0x000000091a1a7221 */ /* 0x000fe20000000000 */
[----:B--2---:R-:W-:-:S04]  /*08b0*/  FFMA.SAT R20, R11, R20, 0.5 ;  /* 0x3f0000000b147423 */ /* 0x004fc80000002014 */
[----:B------:R-:W-:-:S04]  /*08c0*/  FFMA.RM R20, R20, R0, 12582913 ;  /* 0x4b40000114147423 */ /* 0x000fc80000004000 */
[C---:B------:R-:W-:Y:S01]  /*08d0*/  FADD R0, R20.reuse, -12583039 ;  /* 0xcb40007f14007421 */ /* 0x040fe20000000000 */
[----:B------:R-:W-:-:S03]  /*08e0*/  SHF.L.U32 R20, R20, 0x17, RZ ;  /* 0x0000001714147819 */ /* 0x000fc600000006ff */
[----:B------:R-:W-:-:S04]  /*08f0*/  FFMA R0, R11, 1.4426950216293334961, -R0 ;  /* 0x3fb8aa3b0b007823 */ /* 0x000fc80000000800 */
[----:B------:R-:W-:Y:S02]  /*0900*/  FFMA R11, R11, 1.925963033500011079e-08, R0 ;  /* 0x32a570600b0b7823 */ /* 0x000fe40000000000 */
[----:B------:R-:W1:Y:S04]  /*0910*/  LDC R0, c[0x0][0x388] ;  /* 0x0000e200ff007b82 */ /* 0x000e680000000800 */
[----:B------:R-:W0:Y:S02]  /*0920*/  MUFU.EX2 R11, R11 ;  /* 0x0000000b000b7308 */ /* 0x000e240000000800 */
[----:B0-----:R-:W-:Y:S01]  /*0930*/  FMUL R13, R20, R11 ;  /* 0x0000000b140d7220 */ /* 0x001fe20000400000 */
[----:B-1----:R-:W-:-:S03]  /*0940*/  LEA R31, R0, R31, 0x3 ;  /* 0x0000001f001f7211 */ /* 0x002fc600078e18ff */
[----:B------:R-:W-:Y:S01]  /*0950*/  FADD R4, R26, R13 ;  /* 0x0000000d1a047221 */ /* 0x000fe20000000000 */
[----:B------:R0:W-:Y:S01]  /*0960*/  STG.E desc[UR6][R6.64], R13 ;  /* 0x0000000d06007986 */ /* 0x0001e2000c101906 */
[C---:B------:R-:W-:Y:S02]  /*0970*/  LEA R19, R0.reuse, R19, 0x3 ;  /* 0x0000001300137211 */ /* 0x040fe400078e18ff */
[C---:B------:R-:W-:Y:S02]  /*0980*/  LEA R21, R0.reuse, R21, 0x3 ;  /* 0x0000001500157211 */ /* 0x040fe400078e18ff */
[C---:B------:R-:W-:Y:S02]  /*0990*/  LEA R23, R0.reuse, R23, 0x3 ;  /* 0x0000001700177211 */ /* 0x040fe400078e18ff */
[C---:B------:R-:W-:Y:S02]  /*09a0*/  LEA R25, R0.reuse, R25, 0x3 ;  /* 0x0000001900197211 */ /* 0x040fe400078e18ff */
[----:B------:R-:W-:-:S02]  /*09b0*/  LEA R27, R0, R27, 0x3 ;  /* 0x0000001b001b7211 */ /* 0x000fc400078e18ff */
[C---:B------:R-:W-:Y:S02]  /*09c0*/  LEA R29, R0.reuse, R29, 0x3 ;  /* 0x0000001d001d7211 */ /* 0x040fe400078e18ff */
[----:B------:R-:W-:Y:S01]  /*09d0*/  LEA R17, R0, R17, 0x3 ;  /* 0x0000001100117211 */ /* 0x000fe200078e18ff */
[----:B0-----:R-:W-:Y:S06]  /*09e0*/  @P0 BRA `(.L_x_40) ;  /* 0xfffffff800440947 */ /* 0x001fec000383ffff */
.L_x_39:
[----:B------:R-:W-:Y:S05]  /*09f0*/  @!P1 BRA `(.L_x_38) ;  /* 0x0000000400c09947 */ /* 0x000fea0003800000 */
[----:B------:R-:W-:Y:S02]  /*0a00*/  ISETP.GE.U32.AND P0, PT, R18, 0x4, PT ;  /* 0x000000041200780c */ /* 0x000fe40003f06070 */
[----:B------:R-:W-:-:S04]  /*0a10*/  LOP3.LUT R20, R2, 0x3, RZ, 0xc0, !PT ;  /* 0x0000000302147812 */ /* 0x000fc800078ec0ff */
[----:B------:R-:W-:-:S07]  /*0a20*/  ISETP.NE.AND P1, PT, R20, RZ, PT ;  /* 0x000000ff1400720c */ /* 0x000fce0003f25270 */
[----:B------:R-:W-:Y:S06]  /*0a30*/  @!P0 BRA `(.L_x_41) ;  /* 0x0000000000e08947 */ /* 0x000fec0003800000 */
[----:B------:R-:W0:Y:S01]  /*0a40*/  LDC.64 R6, c[0x0][0x380] ;  /* 0x0000e000ff067b82 */ /* 0x000e220000000a00 */
[----:B------:R-:W-:-:S04]  /*0a50*/  IMAD R11, R14, R0, R3 ;  /* 0x000000000e0b7224 */ /* 0x000fc800078e0203 */
[----:B0-----:R-:W-:-:S05]  /*0a60*/  IMAD.WIDE.U32 R8, R11, 0x4, R6 ;  /* 0x000000040b087825 */ /* 0x001fca00078e0006 */
[----:B------:R-:W2:Y:S01]  /*0a70*/  LDG.E R17, desc[UR6][R8.64] ;  /* 0x0000000608117981 */ /* 0x000ea2000c1e1900 */
[----:B------:R-:W-:Y:S01]  /*0a80*/  HFMA2 R12, -RZ, RZ, 0.96630859375, -0.0022525787353515625 ;  /* 0x3bbb989dff0c7431 */ /* 0x000fe200000001ff */
[----:B------:R-:W-:Y:S02]  /*0a90*/  MOV R13, 0x437c0000 ;  /* 0x437c0000000d7802 */ /* 0x000fe40000000f00 */
[----:B------:R-:W-:Y:S02]  /*0aa0*/  IADD3 R19, PT, PT, R11, R0, RZ ;  /* 0x000000000b137210 */ /* 0x000fe40007ffe0ff */
[----:B--2---:R-:W-:-:S04]  /*0ab0*/  FFMA.SAT R10, R17, R12, 0.5 ;  /* 0x3f000000110a7423 */ /* 0x004fc8000000200c */
[----:B------:R-:W-:-:S04]  /*0ac0*/  FFMA.RM R10, R10, R13, 12582913 ;  /* 0x4b4000010a0a7423 */ /* 0x000fc8000000400d */
[----:B------:R-:W-:-:S04]  /*0ad0*/  FADD R16, R10, -12583039 ;  /* 0xcb40007f0a107421 */ /* 0x000fc80000000000 */
[----:B------:R-:W-:-:S04]  /*0ae0*/  FFMA R16, R17, 1.4426950216293334961, -R16 ;  /* 0x3fb8aa3b11107823 */ /* 0x000fc80000000810 */
[----:B------:R-:W-:Y:S01]  /*0af0*/  FFMA R16, R17, 1.925963033500011079e-08, R16 ;  /* 0x32a5706011107823 */ /* 0x000fe20000000010 */
[----:B------:R-:W-:Y:S01]  /*0b00*/  SHF.L.U32 R17, R10, 0x17, RZ ;  /* 0x000000170a117819 */ /* 0x000fe200000006ff */
[----:B------:R-:W-:-:S04]  /*0b10*/  IMAD.WIDE.U32 R10, R19, 0x4, R6 ;  /* 0x00000004130a7825 */ /* 0x000fc800078e0006 */
[----:B------:R-:W0:Y:S02]  /*0b20*/  MUFU.EX2 R16, R16 ;  /* 0x0000001000107308 */ /* 0x000e240000000800 */
[----:B0-----:R-:W-:-:S05]  /*0b30*/  FMUL R17, R17, R16 ;  /* 0x0000001011117220 */ /* 0x001fca0000400000 */
[----:B------:R0:W-:Y:S04]  /*0b40*/  STG.E desc[UR6][R8.64], R17 ;  /* 0x0000001108007986 */ /* 0x0001e8000c101906 */
[----:B------:R-:W2:Y:S01]  /*0b50*/  LDG.E R21, desc[UR6][R10.64] ;  /* 0x000000060a157981 */ /* 0x000ea2000c1e1900 */
[----:B------:R-:W-:-:S05]  /*0b60*/  IADD3 R23, PT, PT, R19, R0, RZ ;  /* 0x0000000013177210 */ /* 0x000fca0007ffe0ff */
[----:B0-----:R-:W-:-:S04]  /*0b70*/  IMAD.WIDE.U32 R8, R23, 0x4, R6 ;  /* 0x0000000417087825 */ /* 0x001fc800078e0006 */
[----:B--2---:R-:W-:-:S04]  /*0b80*/  FFMA.SAT R18, R21, R12, 0.5 ;  /* 0x3f00000015127423 */ /* 0x004fc8000000200c */
[----:B------:R-:W-:-:S04]  /*0b90*/  FFMA.RM R18, R18, R13, 12582913 ;  /* 0x4b40000112127423 */ /* 0x000fc8000000400d */
[C---:B------:R-:W-:Y:S01]  /*0ba0*/  FADD R22, R18.reuse, -12583039 ;  /* 0xcb40007f12167421 */ /* 0x040fe20000000000 */
[----:B------:R-:W-:-:S03]  /*0bb0*/  SHF.L.U32 R18, R18, 0x17, RZ ;  /* 0x0000001712127819 */ /* 0x000fc600000006ff */
[----:B------:R-:W-:-:S04]  /*0bc0*/  FFMA R22, R21, 1.4426950216293334961, -R22 ;  /* 0x3fb8aa3b15167823 */ /* 0x000fc80000000816 */
[----:B------:R-:W-:-:S04]  /*0bd0*/  FFMA R22, R21, 1.925963033500011079e-08, R22 ;  /* 0x32a5706015167823 */ /* 0x000fc80000000016 */
[----:B------:R-:W0:Y:S02]  /*0be0*/  MUFU.EX2 R21, R22 ;  /* 0x0000001600157308 */ /* 0x000e240000000800 */
[----:B0-----:R-:W-:-:S05]  /*0bf0*/  FMUL R19, R18, R21 ;  /* 0x0000001512137220 */ /* 0x001fca0000400000 */
[----:B------:R0:W-:Y:S04]  /*0c00*/  STG.E desc[UR6][R10.64], R19 ;  /* 0x000000130a007986 */ /* 0x0001e8000c101906 */
[----:B------:R-:W2:Y:S01]  /*0c10*/  LDG.E R21, desc[UR6][R8.64] ;  /* 0x0000000608157981 */ /* 0x000ea2000c1e1900 */
[----:B------:R-:W-:-:S05]  /*0c20*/  IADD3 R23, PT, PT, R23, R0, RZ ;  /* 0x0000000017177210 */ /* 0x000fca0007ffe0ff */
[----:B------:R-:W-:-:S04]  /*0c30*/  IMAD.WIDE.U32 R6, R23, 0x4, R6 ;  /* 0x0000000417067825 */ /* 0x000fc800078e0006 */
[----:B--2---:R-:W-:-:S04]  /*0c40*/  FFMA.SAT R16, R21, R12, 0.5 ;  /* 0x3f00000015107423 */ /* 0x004fc8000000200c */
[----:B------:R-:W-:-:S04]  /*0c50*/  FFMA.RM R16, R16, R13, 12582913 ;  /* 0x4b40000110107423 */ /* 0x000fc8000000400d */
[C---:B------:R-:W-:Y:S01]  /*0c60*/  FADD R18, R16.reuse, -12583039 ;  /* 0xcb40007f10127421 */ /* 0x040fe20000000000 */
[----:B------:R-:W-:-:S03]  /*0c70*/  SHF.L.U32 R16, R16, 0x17, RZ ;  /* 0x0000001710107819 */ /* 0x000fc600000006ff */
[----:B------:R-:W-:-:S04]  /*0c80*/  FFMA R18, R21, 1.4426950216293334961, -R18 ;  /* 0x3fb8aa3b15127823 */ /* 0x000fc80000000812 */
[----:B------:R-:W-:-:S04]  /*0c90*/  FFMA R18, R21, 1.925963033500011079e-08, R18 ;  /* 0x32a5706015127823 */ /* 0x000fc80000000012 */
[----:B------:R-:W1:Y:S02]  /*0ca0*/  MUFU.EX2 R21, R18 ;  /* 0x0000001200157308 */ /* 0x000e640000000800 */
[----:B-1----:R-:W-:-:S05]  /*0cb0*/  FMUL R21, R16, R21 ;  /* 0x0000001510157220 */ /* 0x002fca0000400000 */
[----:B------:R1:W-:Y:S04]  /*0cc0*/  STG.E desc[UR6][R8.64], R21 ;  /* 0x0000001508007986 */ /* 0x0003e8000c101906 */
[----:B0-----:R-:W2:Y:S01]  /*0cd0*/  LDG.E R11, desc[UR6][R6.64] ;  /* 0x00000006060b7981 */ /* 0x001ea2000c1e1900 */
[----:B------:R-:W-:Y:S01]  /*0ce0*/  FADD R4, R4, R17 ;  /* 0x0000001104047221 */ /* 0x000fe20000000000 */
[----:B------:R-:W-:-:S03]  /*0cf0*/  IADD3 R14, PT, PT, R14, 0x4, RZ ;  /* 0x000000040e0e7810 */ /* 0x000fc60007ffe0ff */
[----:B------:R-:W-:-:S04]  /*0d00*/  FADD R4, R4, R19 ;  /* 0x0000001304047221 */ /* 0x000fc80000000000 */
[----:B------:R-:W-:Y:S01]  /*0d10*/  FADD R4, R4, R21 ;  /* 0x0000001504047221 */ /* 0x000fe20000000000 */
[----:B--2---:R-:W-:-:S04]  /*0d20*/  FFMA.SAT R12, R11, R12, 0.5 ;  /* 0x3f0000000b0c7423 */ /* 0x004fc8000000200c */
[----:B------:R-:W-:-:S04]  /*0d30*/  FFMA.RM R12, R12, R13, 12582913 ;  /* 0x4b4000010c0c7423 */ /* 0x000fc8000000400d */
[C---:B------:R-:W-:Y:S01]  /*0d40*/  FADD R10, R12.reuse, -12583039 ;  /* 0xcb40007f0c0a7421 */ /* 0x040fe20000000000 */
[----:B------:R-:W-:-:S03]  /*0d50*/  SHF.L.U32 R12, R12, 0x17, RZ ;  /* 0x000000170c0c7819 */ /* 0x000fc600000006ff */
[----:B------:R-:W-:-:S04]  /*0d60*/  FFMA R10, R11, 1.4426950216293334961, -R10 ;  /* 0x3fb8aa3b0b0a7823 */ /* 0x000fc8000000080a */
[----:B------:R-:W-:-:S04]  /*0d70*/  FFMA R10, R11, 1.925963033500011079e-08, R10 ;  /* 0x32a570600b0a7823 */ /* 0x000fc8000000000a */
[----:B------:R-:W0:Y:S02]  /*0d80*/  MUFU.EX2 R11, R10 ;  /* 0x0000000a000b7308 */ /* 0x000e240000000800 */
[----:B0-----:R-:W-:-:S04]  /*0d90*/  FMUL R11, R12, R11 ;  /* 0x0000000b0c0b7220 */ /* 0x001fc80000400000 */
[----:B------:R-:W-:Y:S01]  /*0da0*/  FADD R4, R4, R11 ;  /* 0x0000000b04047221 */ /* 0x000fe20000000000 */
[----:B------:R1:W-:Y:S06]  /*0db0*/  STG.E desc[UR6][R6.64], R11 ;  /* 0x0000000b06007986 */ /* 0x0003ec000c101906 */
.L_x_41:
[----:B------:R-:W-:Y:S05]  /*0dc0*/  @!P1 BRA `(.L_x_38) ;  /* 0x0000000000cc9947 */ /* 0x000fea0003800000 */
[----:B------:R-:W-:Y:S02]  /*0dd0*/  ISETP.NE.AND P0, PT, R20, 0x1, PT ;  /* 0x000000011400780c */ /* 0x000fe40003f05270 */
[----:B------:R-:W-:-:S04]  /*0de0*/  LOP3.LUT R2, R2, 0x1, RZ, 0xc0, !PT ;  /* 0x0000000102027812 */ /* 0x000fc800078ec0ff */
[----:B------:R-:W-:-:S07]  /*0df0*/  ISETP.NE.U32.AND P1, PT, R2, 0x1, PT ;  /* 0x000000010200780c */ /* 0x000fce0003f25070 */
[----:B------:R-:W-:Y:S06]  /*0e00*/  @!P0 BRA `(.L_x_42) ;  /* 0x0000000000788947 */ /* 0x000fec0003800000 */
[----:B-1----:R-:W0:Y:S01]  /*0e10*/  LDC.64 R8, c[0x0][0x380] ;  /* 0x0000e000ff087b82 */ /* 0x002e220000000a00 */
[----:B------:R-:W-:-:S04]  /*0e20*/  IMAD R13, R14, R0, R3 ;  /* 0x000000000e0d7224 */ /* 0x000fc800078e0203 */
[----:B0-----:R-:W-:-:S05]  /*0e30*/  IMAD.WIDE.U32 R6, R13, 0x4, R8 ;  /* 0x000000040d067825 */ /* 0x001fca00078e0008 */
[----:B------:R-:W2:Y:S01]  /*0e40*/  LDG.E R2, desc[UR6][R6.64] ;  /* 0x0000000606027981 */ /* 0x000ea2000c1e1900 */
[----:B------:R-:W-:Y:S01]  /*0e50*/  HFMA2 R17, -RZ, RZ, 0.96630859375, -0.0022525787353515625 ;  /* 0x3bbb989dff117431 */ /* 0x000fe200000001ff */
[----:B------:R-:W-:Y:S02]  /*0e60*/  MOV R19, 0x437c0000 ;  /* 0x437c000000137802 */ /* 0x000fe40000000f00 */
[----:B------:R-:W-:-:S05]  /*0e70*/  IADD3 R21, PT, PT, R13, R0, RZ ;  /* 0x000000000d157210 */ /* 0x000fca0007ffe0ff */
[----:B------:R-:W-:-:S04]  /*0e80*/  IMAD.WIDE.U32 R8, R21, 0x4, R8 ;  /* 0x0000000415087825 */ /* 0x000fc800078e0008 */
[----:B--2---:R-:W-:-:S04]  /*0e90*/  FFMA.SAT R10, R2, R17, 0.5 ;  /* 0x3f000000020a7423 */ /* 0x004fc80000002011 */
[----:B------:R-:W-:-:S04]  /*0ea0*/  FFMA.RM R10, R10, R19, 12582913 ;  /* 0x4b4000010a0a7423 */ /* 0x000fc80000004013 */
[C---:B------:R-:W-:Y:S01]  /*0eb0*/  FADD R11, R10.reuse, -12583039 ;  /* 0xcb40007f0a0b7421 */ /* 0x040fe20000000000 */
[----:B------:R-:W-:-:S03]  /*0ec0*/  SHF.L.U32 R10, R10, 0x17, RZ ;  /* 0x000000170a0a7819 */ /* 0x000fc600000006ff */
[----:B------:R-:W-:-:S04]  /*0ed0*/  FFMA R11, R2, 1.4426950216293334961, -R11 ;  /* 0x3fb8aa3b020b7823 */ /* 0x000fc8000000080b */
[----:B------:R-:W-:-:S06]  /*0ee0*/  FFMA R11, R2, 1.925963033500011079e-08, R11 ;  /* 0x32a57060020b7823 */ /* 0x000fcc000000000b */
[----:B------:R-:W0:Y:S02]  /*0ef0*/  MUFU.EX2 R11, R11 ;  /* 0x0000000b000b7308 */ /* 0x000e240000000800 */
[----:B0-----:R-:W-:-:S05]  /*0f00*/  FMUL R13, R10, R11 ;  /* 0x0000000b0a0d7220 */ /* 0x001fca0000400000 */
[----:B------:R0:W-:Y:S04]  /*0f10*/  STG.E desc[UR6][R6.64], R13 ;  /* 0x0000000d06007986 */ /* 0x0001e8000c101906 */
[----:B------:R-:W2:Y:S01]  /*0f20*/  LDG.E R2, desc[UR6][R8.64] ;  /* 0x0000000608027981 */ /* 0x000ea2000c1e1900 */
[----:B------:R-:W-:Y:S01]  /*0f30*/  FADD R4, R4, R13 ;  /* 0x0000000d04047221 */ /* 0x000fe20000000000 */
[----:B------:R-:W-:Y:S01]  /*0f40*/  IADD3 R14, PT, PT, R14, 0x2, RZ ;  /* 0x000000020e0e7810 */ /* 0x000fe20007ffe0ff */
[----:B--2---:R-:W-:-:S04]  /*0f50*/  FFMA.SAT R10, R2, R17, 0.5 ;  /* 0x3f000000020a7423 */ /* 0x004fc80000002011 */
[----:B------:R-:W-:-:S04]  /*0f60*/  FFMA.RM R10, R10, R19, 12582913 ;  /* 0x4b4000010a0a7423 */ /* 0x000fc80000004013 */
[C---:B------:R-:W-:Y:S01]  /*0f70*/  FADD R17, R10.reuse, -12583039 ;  /* 0xcb40007f0a117421 */ /* 0x040fe20000000000 */
[----:B------:R-:W-:-:S03]  /*0f80*/  SHF.L.U32 R10, R10, 0x17, RZ ;  /* 0x000000170a0a7819 */ /* 0x000fc600000006ff */
[----:B------:R-:W-:-:S04]  /*0f90*/  FFMA R17, R2, 1.4426950216293334961, -R17 ;  /* 0x3fb8aa3b02117823 */ /* 0x000fc80000000811 */
[----:B------:R-:W-:-:S06]  /*0fa0*/  FFMA R17, R2, 1.925963033500011079e-08, R17 ;  /* 0x32a5706002117823 */ /* 0x000fcc0000000011 */
[----:B------:R-:W1:Y:S02]  /*0fb0*/  MUFU.EX2 R17, R17 ;  /* 0x0000001100117308 */ /* 0x000e640000000800 */
[----:B-1----:R-:W-:-:S04]  /*0fc0*/  FMUL R11, R10, R17 ;  /* 0x000000110a0b7220 */ /* 0x002fc80000400000 */
[----:B------:R-:W-:Y:S01]  /*0fd0*/  FADD R4, R4, R11 ;  /* 0x0000000b04047221 */ /* 0x000fe20000000000 */
[----:B------:R0:W-:Y:S06]  /*0fe0*/  STG.E desc[UR6][R8.64], R11 ;  /* 0x0000000b08007986 */ /* 0x0001ec000c101906 */
.L_x_42:
[----:B------:R-:W-:Y:S05]  /*0ff0*/  @P1 BRA `(.L_x_38) ;  /* 0x0000000000401947 */ /* 0x000fea0003800000 */
[----:B01----:R-:W0:Y:S01]  /*1000*/  LDC.64 R6, c[0x0][0x380] ;  /* 0x0000e000ff067b82 */ /* 0x003e220000000a00 */
[----:B------:R-:W-:-:S04]  /*1010*/  IMAD R9, R14, R0, R3 ;  /* 0x000000000e097224 */ /* 0x000fc800078e0203 */
        /* <DEDUP_REMOVED lines=9> */
[----:B------:R-:W-:-:S06]  /*10b0*/  FFMA R9, R2, 1.925963033500011079e-08, R9 ;  /* 0x32a5706002097823 */ /* 0x000fcc0000000009 */
[----:B------:R-:W0:Y:S02]  /*10c0*/  MUFU.EX2 R9, R9 ;  /* 0x0000000900097308 */ /* 0x000e240000000800 */
[----:B0-----:R-:W-:-:S04]  /*10d0*/  FMUL R11, R8, R9 ;  /* 0x00000009080b7220 */ /* 0x001fc80000400000 */
[----:B------:R-:W-:Y:S01]  /*10e0*/  FADD R4, R4, R11 ;  /* 0x0000000b04047221 */ /* 0x000fe20000000000 */
[----:B------:R2:W-:Y:S06]  /*10f0*/  STG.E desc[UR6][R6.64], R11 ;  /* 0x0000000b06007986 */ /* 0x0005ec000c101906 */
.L_x_38:
[----:B------:R-:W3:Y:S02]  /*1100*/  LDCU UR5, c[0x0][0x38c] ;  /* 0x00007180ff0577ac */ /* 0x000ee40008000800 */
[----:B---3--:R-:W-:-:S13]  /*1110*/  ISETP.GT.U32.AND P0, PT, R0, UR5, PT ;  /* 0x0000000500007c0c */ /* 0x008fda000bf04070 */
[----:B------:R-:W-:Y:S05]  /*1120*/  @P0 EXIT ;  /* 0x000000000000094d */ /* 0x000fea0003800000 */
[C---:B------:R-:W-:Y:S01]  /*1130*/  ISETP.GE.U32.AND P0, PT, R5.reuse, 0x10, PT ;  /* 0x000000100500780c */ /* 0x040fe20003f06070 */
[----:B012---:R-:W-:Y:S01]  /*1140*/  HFMA2 R6, -RZ, RZ, 0, 0 ;  /* 0x00000000ff067431 */ /* 0x007fe200000001ff */
[----:B------:R-:W-:-:S04]  /*1150*/  VIMNMX.U32 R5, PT, PT, R5, 0x1, !PT ;  /* 0x0000000105057848 */ /* 0x000fc80007fe0000 */
[----:B------:R-:W-:-:S07]  /*1160*/  LOP3.LUT R7, R5, 0xf, RZ, 0xc0, !PT ;  /* 0x0000000f05077812 */ /* 0x000fce00078ec0ff */
[----:B------:R-:W-:Y:S05]  /*1170*/  @!P0 BRA `(.L_x_43) ;  /* 0x0000001000d88947 */ /* 0x000fea0003800000 */
        /* <DEDUP_REMOVED lines=14> */
[C-C-:B------:R-:W-:Y:S02]  /*1260*/  IMAD R23, R0.reuse, 0xb, R3.reuse ;  /* 0x0000000b00177824 */ /* 0x140fe400078e0203 */
[C-C-:B------:R-:W-:Y:S02]  /*1270*/  IMAD R24, R0.reuse, 0xc, R3.reuse ;  /* 0x0000000c00187824 */ /* 0x140fe400078e0203 */
[C-C-:B------:R-:W-:Y:S02]  /*1280*/  IMAD R25, R0.reuse, 0xd, R3.reuse ;  /* 0x0000000d00197824 */ /* 0x140fe400078e0203 */
[----:B------:R-:W-:-:S07]  /*1290*/  IMAD R26, R0, 0xe, R3 ;  /* 0x0000000e001a7824 */ /* 0x000fce00078e0203 */
.L_x_76:
[----:B------:R-:W0:Y:S02]  /*12a0*/  LDC.64 R18, c[0x0][0x380] ;  /* 0x0000e000ff127b82 */ /* 0x000e240000000a00 */
[----:B0-----:R-:W-:-:S05]  /*12b0*/  IMAD.WIDE.U32 R18, R27, 0x4, R18 ;  /* 0x000000041b127825 */ /* 0x001fca00078e0012 */
[----:B------:R-:W2:Y:S01]  /*12c0*/  LDG.E R35, desc[UR6][R18.64] ;  /* 0x0000000612237981 */ /* 0x000ea2000c1e1900 */
[----:B------:R-:W0:Y:S01]  /*12d0*/  MUFU.RCP R21, R4 ;  /* 0x0000000400157308 */ /* 0x000e220000001000 */
[----:B------:R-:W-:Y:S01]  /*12e0*/  BSSY.RECONVERGENT B2, `(.L_x_44) ;  /* 0x000000b000027945 */ /* 0x000fe20003800200 */
[----:B0-----:R-:W-:-:S04]  /*12f0*/  FFMA R0, R21, -R4, 1 ;  /* 0x3f80000015007423 */ /* 0x001fc80000000804 */
[----:B------:R-:W-:Y:S02]  /*1300*/  FFMA R0, R21, R0, R21 ;  /* 0x0000000015007223 */ /* 0x000fe40000000015 */
[----:B--2---:R-:W0:Y:S02]  /*1310*/  FCHK P0, R35, R4 ;  /* 0x0000000423007302 */ /* 0x004e240000000000 */
[----:B------:R-:W-:-:S04]  /*1320*/  FFMA R21, R35, R0, RZ ;  /* 0x0000000023157223 */ /* 0x000fc800000000ff */
[----:B------:R-:W-:-:S04]  /*1330*/  FFMA R2, R21, -R4, R35 ;  /* 0x8000000415027223 */ /* 0x000fc80000000023 */
[----:B------:R-:W-:Y:S01]  /*1340*/  FFMA R29, R0, R2, R21 ;  /* 0x00000002001d7223 */ /* 0x000fe20000000015 */
[----:B0-----:R-:W-:Y:S06]  /*1350*/  @!P0 BRA `(.L_x_45) ;  /* 0x00000000000c8947 */ /* 0x001fec0003800000 */
[----:B------:R-:W-:-:S07]  /*1360*/  MOV R2, 0x1380 ;  /* 0x0000138000027802 */ /* 0x000fce0000000f00 */
[----:B------:R-:W-:Y:S05]  /*1370*/  CALL.REL.NOINC `($__internal_0_$__cuda_sm3x_div_rn_noftz_f32_slowpath) ;  /* 0x0000002000787944 */ /* 0x000fea0003c00000 */
[----:B------:R-:W-:-:S07]  /*1380*/  MOV R29, R0 ;  /* 0x00000000001d7202 */ /* 0x000fce0000000f00 */
.L_x_45:
[----:B------:R-:W-:Y:S05]  /*1390*/  BSYNC.RECONVERGENT B2 ;  /* 0x0000000000027941 */ /* 0x000fea0003800200 */
.L_x_44:
[----:B------:R-:W0:Y:S01]  /*13a0*/  LDC.64 R20, c[0x0][0x380] ;  /* 0x0000e000ff147b82 */ /* 0x000e220000000a00 */
[----:B------:R1:W-:Y:S01]  /*13b0*/  STG.E desc[UR6][R18.64], R29 ;  /* 0x0000001d12007986 */ /* 0x0003e2000c101906 */
        /* <DEDUP_REMOVED lines=10> */
[----:B01----:R-:W-:Y:S06]  /*1460*/  @!P0 BRA `(.L_x_47) ;  /* 0x00000000000c8947 */ /* 0x003fec0003800000 */
[----:B------:R-:W-:-:S07]  /*1470*/  MOV R2, 0x1490 ;  /* 0x0000149000027802 */ /* 0x000fce0000000f00 */
[----:B------:R-:W-:Y:S05]  /*1480*/  CALL.REL.NOINC `($__internal_0_$__cuda_sm3x_div_rn_noftz_f32_slowpath) ;  /* 0x0000002000347944 */ /* 0x000fea0003c00000 */
[----:B------:R-:W-:-:S07]  /*1490*/  MOV R31, R0 ;  /* 0x00000000001f7202 */ /* 0x000fce0000000f00 */
.L_x_47:
[----:B------:R-:W-:Y:S05]  /*14a0*/  BSYNC.RECONVERGENT B2 ;  /* 0x0000000000027941 */ /* 0x000fea0003800200 */
.L_x_46:
        /* <DEDUP_REMOVED lines=16> */
.L_x_49:
[----:B------:R-:W-:Y:S05]  /*15b0*/  BSYNC.RECONVERGENT B2 ;  /* 0x0000000000027941 */ /* 0x000fea0003800200 */
.L_x_48:
        /* <DEDUP_REMOVED lines=16> */
.L_x_51:
[----:B------:R-:W-:Y:S05]  /*16c0*/  BSYNC.RECONVERGENT B2 ;  /* 0x0000000000027941 */ /* 0x000fea0003800200 */
.L_x_50:
        /* <DEDUP_REMOVED lines=16> */
.L_x_53:
[----:B------:R-:W-:Y:S05]  /*17d0*/  BSYNC.RECONVERGENT B2 ;  /* 0x0000000000027941 */ /* 0x000fea0003800200 */
.L_x_52:
        /* <DEDUP_REMOVED lines=16> */
.L_x_55:
[----:B------:R-:W-:Y:S05]  /*18e0*/  BSYNC.RECONVERGENT B2 ;  /* 0x0000000000027941 */ /* 0x000fea0003800200 */
.L_x_54:
        /* <DEDUP_REMOVED lines=16> */
.L_x_57:
[----:B------:R-:W-:Y:S05]  /*19f0*/  BSYNC.RECONVERGENT B2 ;  /* 0x0000000000027941 */ /* 0x000fea0003800200 */
.L_x_56:
        /* <DEDUP_REMOVED lines=16> */
.L_x_59:
[----:B------:R-:W-:Y:S05]  /*1b00*/  BSYNC.RECONVERGENT B2 ;  /* 0x0000000000027941 */ /* 0x000fea0003800200 */
.L_x_58:
        /* <DEDUP_REMOVED lines=16> */
.L_x_61:
[----:B------:R-:W-:Y:S05]  /*1c10*/  BSYNC.RECONVERGENT B2 ;  /* 0x0000000000027941 */ /* 0x000fea0003800200 */
.L_x_60:
        /* <DEDUP_REMOVED lines=16> */
.L_x_63:
[----:B------:R-:W-:Y:S05]  /*1d20*/  BSYNC.RECONVERGENT B2 ;  /* 0x0000000000027941 */ /* 0x000fea0003800200 */
.L_x_62:
        /* <DEDUP_REMOVED lines=16> */
.L_x_65:
[----:B------:R-:W-:Y:S05]  /*1e30*/  BSYNC.RECONVERGENT B2 ;  /* 0x0000000000027941 */ /* 0x000fea0003800200 */
.L_x_64:
        /* <DEDUP_REMOVED lines=16> */
.L_x_67:
[----:B------:R-:W-:Y:S05]  /*1f40*/  BSYNC.RECONVERGENT B2 ;  /* 0x0000000000027941 */ /* 0x000fea0003800200 */
.L_x_66:
        /* <DEDUP_REMOVED lines=16> */
.L_x_69:
[----:B------:R-:W-:Y:S05]  /*2050*/  BSYNC.RECONVERGENT B2 ;  /* 0x0000000000027941 */ /* 0x000fea0003800200 */
.L_x_68:
        /* <DEDUP_REMOVED lines=16> */
.L_x_71:
[----:B------:R-:W-:Y:S05]  /*2160*/  BSYNC.RECONVERGENT B2 ;  /* 0x0000000000027941 */ /* 0x000fea0003800200 */
.L_x_70:
        /* <DEDUP_REMOVED lines=16> */
.L_x_73:
[----:B------:R-:W-:Y:S05]  /*2270*/  BSYNC.RECONVERGENT B2 ;  /* 0x0000000000027941 */ /* 0x000fea0003800200 */
.L_x_72:
        /* <DEDUP_REMOVED lines=16> */
.L_x_75:
[----:B------:R-:W-:Y:S05]  /*2380*/  BSYNC.RECONVERGENT B2 ;  /* 0x0000000000027941 */ /* 0x000fea0003800200 */
.L_x_74:
[----:B------:R-:W0:Y:S01]  /*2390*/  LDC R0, c[0x0][0x388] ;  /* 0x0000e200ff007b82 */ /* 0x000e220000000800 */
[----:B------:R1:W-:Y:S01]  /*23a0*/  STG.E desc[UR6][R20.64], R31 ;  /* 0x0000001f14007986 */ /* 0x0003e2000c101906 */
[----:B------:R-:W-:-:S04]  /*23b0*/  IADD3 R28, PT, PT, R28, 0x10, RZ ;  /* 0x000000101c1c7810 */ /* 0x000fc80007ffe0ff */
[----:B------:R-:W-:Y:S02]  /*23c0*/  ISETP.NE.AND P0, PT, R28, RZ, PT ;  /* 0x000000ff1c00720c */ /* 0x000fe40003f05270 */
[C---:B0-----:R-:W-:Y:S02]  /*23d0*/  LEA R8, R0.reuse, R8, 0x4 ;  /* 0x0000000800087211 */ /* 0x041fe400078e20ff */
        /* <DEDUP_REMOVED lines=15> */
[----:B-1----:R-:W-:Y:S06]  /*24d0*/  @P0 BRA `(.L_x_76) ;  /* 0xffffffec00700947 */ /* 0x002fec000383ffff */
.L_x_43:
[----:B------:R-:W-:-:S13]  /*24e0*/  ISETP.NE.AND P0, PT, R7, RZ, PT ;  /* 0x000000ff0700720c */ /* 0x000fda0003f05270 */
[----:B------:R-:W-:Y:S05]  /*24f0*/  @!P0 EXIT ;  /* 0x000000000000894d */ /* 0x000fea0003800000 */
[----:B------:R-:W-:Y:S02]  /*2500*/  ISETP.GE.U32.AND P0, PT, R7, 0x8, PT ;  /* 0x000000080700780c */ /* 0x000fe40003f06070 */
[----:B------:R-:W-:-:S11]  /*2510*/  LOP3.LUT R7, R5, 0x7, RZ, 0xc0, !PT ;  /* 0x0000000705077812 */ /* 0x000fd600078ec0ff */
[----:B------:R-:W-:Y:S05]  /*2520*/  @!P0 BRA `(.L_x_77) ;  /* 0x00000008005c8947 */ /* 0x000fea0003800000 */
[----:B------:R-:W0:Y:S01]  /*2530*/  LDC.64 R12, c[0x0][0x380] ;  /* 0x0000e000ff0c7b82 */ /* 0x000e220000000a00 */
[----:B------:R-:W-:-:S04]  /*2540*/  IMAD R8, R6, R0, R3 ;  /* 0x0000000006087224 */ /* 0x000fc800078e0203 */
        /* <DEDUP_REMOVED lines=14> */
.L_x_79:
[----:B------:R-:W-:Y:S05]  /*2630*/  BSYNC.RECONVERGENT B2 ;  /* 0x0000000000027941 */ /* 0x000fea0003800200 */
.L_x_78:
[----:B------:R-:W0:Y:S01]  /*2640*/  LDC.64 R10, c[0x0][0x380] ;  /* 0x0000e000ff0a7b82 */ /* 0x000e220000000a00 */
[----:B------:R-:W1:Y:S01]  /*2650*/  LDCU UR4, c[0x0][0x388] ;  /* 0x00007100ff0477ac */ /* 0x000e620008000800 */
[----:B------:R2:W-:Y:S01]  /*2660*/  STG.E desc[UR6][R12.64], R9 ;  /* 0x000000090c007986 */ /* 0x0005e2000c101906 */
[----:B-1----:R-:W-:-:S05]  /*2670*/  IADD3 R8, PT, PT, R8, UR4, RZ ;  /* 0x0000000408087c10 */ /* 0x002fca000fffe0ff */
[----:B0-----:R-:W-:-:S05]  /*2680*/  IMAD.WIDE.U32 R10, R8, 0x4, R10 ;  /* 0x00000004080a7825 */ /* 0x001fca00078e000a */
[----:B------:R-:W3:Y:S01]  /*2690*/  LDG.E R35, desc[UR6][R10.64] ;  /* 0x000000060a237981 */ /* 0x000ee2000c1e1900 */
[----:B------:R-:W0:Y:S01]  /*26a0*/  MUFU.RCP R15, R4 ;  /* 0x00000004000f7308 */ /* 0x000e220000001000 */
[----:B------:R-:W-:Y:S01]  /*26b0*/  BSSY.RECONVERGENT B2, `(.L_x_80) ;  /* 0x000000b000027945 */ /* 0x000fe20003800200 */
[----:B0-----:R-:W-:-:S04]  /*26c0*/  FFMA R0, R15, -R4, 1 ;  /* 0x3f8000000f007423 */ /* 0x001fc80000000804 */
[----:B------:R-:W-:Y:S02]  /*26d0*/  FFMA R0, R15, R0, R15 ;  /* 0x000000000f007223 */ /* 0x000fe4000000000f */
[----:B---3--:R-:W0:Y:S02]  /*26e0*/  FCHK P0, R35, R4 ;  /* 0x0000000423007302 */ /* 0x008e240000000000 */
[----:B------:R-:W-:-:S04]  /*26f0*/  FFMA R15, R0, R35, RZ ;  /* 0x00000023000f7223 */ /* 0x000fc800000000ff */
[----:B------:R-:W-:-:S04]  /*2700*/  FFMA R2, R15, -R4, R35 ;  /* 0x800000040f027223 */ /* 0x000fc80000000023 */
[----:B------:R-:W-:Y:S01]  /*2710*/  FFMA R15, R0, R2, R15 ;  /* 0x00000002000f7223 */ /* 0x000fe2000000000f */
[----:B0-2---:R-:W-:Y:S06]  /*2720*/  @!P0 BRA `(.L_x_81) ;  /* 0x00000000000c8947 */ /* 0x005fec0003800000 */
[----:B------:R-:W-:-:S07]  /*2730*/  MOV R2, 0x2750 ;  /* 0x0000275000027802 */ /* 0x000fce0000000f00 */
[----:B------:R-:W-:Y:S05]  /*2740*/  CALL.REL.NOINC `($__internal_0_$__cuda_sm3x_div_rn_noftz_f32_slowpath) ;  /* 0x0000000c00847944 */ /* 0x000fea0003c00000 */
[----:B------:R-:W-:-:S07]  /*2750*/  MOV R15, R0 ;  /* 0x00000000000f7202 */ /* 0x000fce0000000f00 */
.L_x_81:
[----:B------:R-:W-:Y:S05]  /*2760*/  BSYNC.RECONVERGENT B2 ;  /* 0x0000000000027941 */ /* 0x000fea0003800200 */
.L_x_80:
        /* <DEDUP_REMOVED lines=18> */
.L_x_83:
[----:B------:R-:W-:Y:S05]  /*2890*/  BSYNC.RECONVERGENT B2 ;  /* 0x0000000000027941 */ /* 0x000fea0003800200 */
.L_x_82:
        /* <DEDUP_REMOVED lines=18> */
.L_x_85:
[----:B------:R-:W-:Y:S05]  /*29c0*/  BSYNC.RECONVERGENT B2 ;  /* 0x0000000000027941 */ /* 0x000fea0003800200 */
.L_x_84:
        /* <DEDUP_REMOVED lines=18> */
.L_x_87:
[----:B------:R-:W-:Y:S05]  /*2af0*/  BSYNC.RECONVERGENT B2 ;  /* 0x0000000000027941 */ /* 0x000fea0003800200 */
.L_x_86:
        /* <DEDUP_REMOVED lines=18> */
.L_x_89:
[----:B------:R-:W-:Y:S05]  /*2c20*/  BSYNC.RECONVERGENT B2 ;  /* 0x0000000000027941 */ /* 0x000fea0003800200 */
.L_x_88:
        /* <DEDUP_REMOVED lines=18> */
.L_x_91:
[----:B------:R-:W-:Y:S05]  /*2d50*/  BSYNC.RECONVERGENT B2 ;  /* 0x0000000000027941 */ /* 0x000fea0003800200 */
.L_x_90:
        /* <DEDUP_REMOVED lines=17> */
.L_x_93:
[----:B------:R-:W-:Y:S05]  /*2e70*/  BSYNC.RECONVERGENT B2 ;  /* 0x0000000000027941 */ /* 0x000fea0003800200 */
.L_x_92:
[----:B------:R0:W-:Y:S01]  /*2e80*/  STG.E desc[UR6][R8.64], R0 ;  /* 0x0000000008007986 */ /* 0x0001e2000c101906 */
[----:B------:R-:W-:-:S07]  /*2e90*/  IADD3 R6, PT, PT, R6, 0x8, RZ ;  /* 0x0000000806067810 */ /* 0x000fce0007ffe0ff */
.L_x_77:
[----:B------:R-:W-:-:S13]  /*2ea0*/  ISETP.NE.AND P0, PT, R7, RZ, PT ;  /* 0x000000ff0700720c */ /* 0x000fda0003f05270 */
[----:B------:R-:W-:Y:S05]  /*2eb0*/  @!P0 EXIT ;  /* 0x000000000000894d */ /* 0x000fea0003800000 */
[----:B------:R-:W-:Y:S02]  /*2ec0*/  ISETP.GE.U32.AND P0, PT, R7, 0x4, PT ;  /* 0x000000040700780c */ /* 0x000fe40003f06070 */
[----:B------:R-:W-:-:S11]  /*2ed0*/  LOP3.LUT R5, R5, 0x3, RZ, 0xc0, !PT ;  /* 0x0000000305057812 */ /* 0x000fd600078ec0ff */
[----:B------:R-:W-:Y:S05]  /*2ee0*/  @!P0 BRA `(.L_x_94) ;  /* 0x0000000400308947 */ /* 0x000fea0003800000 */
[----:B------:R-:W1:Y:S01]  /*2ef0*/  LDC.64 R10, c[0x0][0x380] ;  /* 0x0000e000ff0a7b82 */ /* 0x000e620000000a00 */
[----:B------:R-:W2:Y:S02]  /*2f00*/  LDCU UR4, c[0x0][0x388] ;  /* 0x00007100ff0477ac */ /* 0x000ea40008000800 */
[----:B--2---:R-:W-:-:S04]  /*2f10*/  IMAD R7, R6, UR4, R3 ;  /* 0x0000000406077c24 */ /* 0x004fc8000f8e0203 */
[----:B-1----:R-:W-:-:S05]  /*2f20*/  IMAD.WIDE.U32 R10, R7, 0x4, R10 ;  /* 0x00000004070a7825 */ /* 0x002fca00078e000a */
[----:B------:R-:W2:Y:S01]  /*2f30*/  LDG.E R35, desc[UR6][R10.64] ;  /* 0x000000060a237981 */ /* 0x000ea2000c1e1900 */
[----:B0-----:R-:W0:Y:S01]  /*2f40*/  MUFU.RCP R9, R4 ;  /* 0x0000000400097308 */ /* 0x001e220000001000 */
        /* <DEDUP_REMOVED lines=11> */
.L_x_96:
[----:B------:R-:W-:Y:S05]  /*3000*/  BSYNC.RECONVERGENT B2 ;  /* 0x0000000000027941 */ /* 0x000fea0003800200 */
.L_x_95:
        /* <DEDUP_REMOVED lines=18> */
.L_x_98:
[----:B------:R-:W-:Y:S05]  /*3130*/  BSYNC.RECONVERGENT B2 ;  /* 0x0000000000027941 */ /* 0x000fea0003800200 */
.L_x_97:
        /* <DEDUP_REMOVED lines=18> */
.L_x_100:
[----:B------:R-:W-:Y:S05]  /*3260*/  BSYNC.RECONVERGENT B2 ;  /* 0x0000000000027941 */ /* 0x000fea0003800200 */
.L_x_99:
        /* <DEDUP_REMOVED lines=17> */
.L_x_102:
[----:B------:R-:W-:Y:S05]  /*3380*/  BSYNC.RECONVERGENT B2 ;  /* 0x0000000000027941 */ /* 0x000fea0003800200 */
.L_x_101:
[----:B------:R1:W-:Y:S01]  /*3390*/  STG.E desc[UR6][R8.64], R0 ;  /* 0x0000000008007986 */ /* 0x0003e2000c101906 */
[----:B------:R-:W-:-:S07]  /*33a0*/  IADD3 R6, PT, PT, R6, 0x4, RZ ;  /* 0x0000000406067810 */ /* 0x000fce0007ffe0ff */
.L_x_94:
[----:B------:R-:W-:-:S13]  /*33b0*/  ISETP.NE.AND P0, PT, R5, RZ, PT ;  /* 0x000000ff0500720c */ /* 0x000fda0003f05270 */
[----:B------:R-:W-:Y:S05]  /*33c0*/  @!P0 EXIT ;  /* 0x000000000000894d */ /* 0x000fea0003800000 */
[----:B01----:R-:W0:Y:S01]  /*33d0*/  LDC.64 R8, c[0x0][0x380] ;  /* 0x0000e000ff087b82 */ /* 0x003e220000000a00 */
[----:B------:R-:W1:Y:S01]  /*33e0*/  LDCU UR4, c[0x0][0x388] ;  /* 0x00007100ff0477ac */ /* 0x000e620008000800 */
[----:B------:R-:W-:Y:S01]  /*33f0*/  IADD3 R5, PT, PT, -R5, RZ, RZ ;  /* 0x000000ff05057210 */ /* 0x000fe20007ffe1ff */
[----:B------:R-:W2:Y:S01]  /*3400*/  LDCU UR5, c[0x0][0x388] ;  /* 0x00007100ff0577ac */ /* 0x000ea20008000800 */
[----:B-1----:R-:W-:-:S07]  /*3410*/  IMAD R3, R6, UR4, R3 ;  /* 0x0000000406037c24 */ /* 0x002fce000f8e0203 */
.L_x_105:
[----:B01----:R-:W-:-:S05]  /*3420*/  IMAD.WIDE.U32 R6, R3, 0x4, R8 ;  /* 0x0000000403067825 */ /* 0x003fca00078e0008 */
[----:B------:R-:W3:Y:S01]  /*3430*/  LDG.E R35, desc[UR6][R6.64] ;  /* 0x0000000606237981 */ /* 0x000ee2000c1e1900 */
[----:B------:R-:W0:Y:S01]  /*3440*/  MUFU.RCP R11, R4 ;  /* 0x00000004000b7308 */ /* 0x000e220000001000 */
[----:B------:R-:W-:Y:S01]  /*3450*/  IADD3 R5, PT, PT, R5, 0x1, RZ ;  /* 0x0000000105057810 */ /* 0x000fe20007ffe0ff */
[----:B------:R-:W-:Y:S03]  /*3460*/  BSSY.RECONVERGENT B2, `(.L_x_103) ;  /* 0x000000b000027945 */ /* 0x000fe60003800200 */
[----:B------:R-:W-:Y:S01]  /*3470*/  ISETP.NE.AND P2, PT, R5, RZ, PT ;  /* 0x000000ff0500720c */ /* 0x000fe20003f45270 */
[----:B0-----:R-:W-:-:S04]  /*3480*/  FFMA R0, R11, -R4, 1 ;  /* 0x3f8000000b007423 */ /* 0x001fc80000000804 */
[----:B------:R-:W-:Y:S01]  /*3490*/  FFMA R0, R11, R0, R11 ;  /* 0x000000000b007223 */ /* 0x000fe2000000000b */
[----:B---3--:R-:W0:Y:S03]  /*34a0*/  FCHK P0, R35, R4 ;  /* 0x0000000423007302 */ /* 0x008e260000000000 */
[----:B------:R-:W-:-:S04]  /*34b0*/  FFMA R11, R0, R35, RZ ;  /* 0x00000023000b7223 */ /* 0x000fc800000000ff */
[----:B------:R-:W-:-:S04]  /*34c0*/  FFMA R2, R11, -R4, R35 ;  /* 0x800000040b027223 */ /* 0x000fc80000000023 */
[----:B------:R-:W-:Y:S01]  /*34d0*/  FFMA R0, R0, R2, R11 ;  /* 0x0000000200007223 */ /* 0x000fe2000000000b */
[----:B0-----:R-:W-:Y:S06]  /*34e0*/  @!P0 BRA `(.L_x_104) ;  /* 0x0000000000088947 */ /* 0x001fec0003800000 */
[----:B------:R-:W-:-:S07]  /*34f0*/  MOV R2, 0x3510 ;  /* 0x0000351000027802 */ /* 0x000fce0000000f00 */
[----:B--2---:R-:W-:Y:S05]  /*3500*/  CALL.REL.NOINC `($__internal_0_$__cuda_sm3x_div_rn_noftz_f32_slowpath) ;  /* 0x0000000000147944 */ /* 0x004fea0003c00000 */
.L_x_104:
[----:B--2---:R-:W-:Y:S05]  /*3510*/  BSYNC.RECONVERGENT B2 ;  /* 0x0000000000027941 */ /* 0x004fea0003800200 */
.L_x_103:
[----:B------:R1:W-:Y:S01]  /*3520*/  STG.E desc[UR6][R6.64], R0 ;  /* 0x0000000006007986 */ /* 0x0003e2000c101906 */
[----:B------:R-:W-:Y:S01]  /*3530*/  IADD3 R3, PT, PT, R3, UR5, RZ ;  /* 0x0000000503037c10 */ /* 0x000fe2000fffe0ff */
[----:B------:R-:W-:Y:S06]  /*3540*/  @P2 BRA `(.L_x_105) ;  /* 0xfffffffc00b42947 */ /* 0x000fec000383ffff */
[----:B------:R-:W-:Y:S05]  /*3550*/  EXIT ;  /* 0x000000000000794d */ /* 0x000fea0003800000 */
        .weak           $__internal_0_$__cuda_sm3x_div_rn_noftz_f32_slowpath
        .type           $__internal_0_$__cuda_sm3x_div_rn_noftz_f32_slowpath,@function
        .size           $__internal_0_$__cuda_sm3x_div_rn_noftz_f32_slowpath,(.L_x_175 - $__internal_0_$__cuda_sm3x_div_rn_noftz_f32_slowpath)
$__internal_0_$__cuda_sm3x_div_rn_noftz_f32_slowpath:
[----:B------:R-:W-:Y:S01]  /*3560*/  SHF.R.U32.HI R29, RZ, 0x17, R4 ;  /* 0x00000017ff1d7819 */ /* 0x000fe20000011604 */
[----:B------:R-:W-:Y:S01]  /*3570*/  BSSY.RECONVERGENT B0, `(.L_x_106) ;  /* 0x0000063000007945 */ /* 0x000fe20003800200 */
[----:B------:R-:W-:Y:S02]  /*3580*/  SHF.R.U32.HI R32, RZ, 0x17, R35 ;  /* 0x00000017ff207819 */ /* 0x000fe40000011623 */
[----:B------:R-:W-:Y:S02]  /*3590*/  LOP3.LUT R29, R29, 0xff, RZ, 0xc0, !PT ;  /* 0x000000ff1d1d7812 */ /* 0x000fe400078ec0ff */
[----:B------:R-:W-:Y:S02]  /*35a0*/  LOP3.LUT R32, R32, 0xff, RZ, 0xc0, !PT ;  /* 0x000000ff20207812 */ /* 0x000fe400078ec0ff */
[----:B------:R-:W-:Y:S02]  /*35b0*/  IADD3 R0, PT, PT, R29, -0x1, RZ ;  /* 0xffffffff1d007810 */ /* 0x000fe40007ffe0ff */
[----:B------:R-:W-:-:S02]  /*35c0*/  IADD3 R31, PT, PT, R32, -0x1, RZ ;  /* 0xffffffff201f7810 */ /* 0x000fc40007ffe0ff */
[----:B------:R-:W-:Y:S02]  /*35d0*/  ISETP.GT.U32.AND P0, PT, R0, 0xfd, PT ;  /* 0x000000fd0000780c */ /* 0x000fe40003f04070 */
[----:B------:R-:W-:Y:S02]  /*35e0*/  MOV R34, R4 ;  /* 0x0000000400227202 */ /* 0x000fe40000000f00 */
[----:B------:R-:W-:-:S13]  /*35f0*/  ISETP.GT.U32.OR P0, PT, R31, 0xfd, P0 ;  /* 0x000000fd1f00780c */ /* 0x000fda0000704470 */
[----:B------:R-:W-:Y:S01]  /*3600*/  @!P0 MOV R30, RZ ;  /* 0x000000ff001e8202 */ /* 0x000fe20000000f00 */
[----:B------:R-:W-:Y:S06]  /*3610*/  @!P0 BRA `(.L_x_107) ;  /* 0x00000000005c8947 */ /* 0x000fec0003800000 */
[----:B------:R-:W-:Y:S02]  /*3620*/  FSETP.GTU.FTZ.AND P0, PT, |R35|, +INF , PT ;  /* 0x7f8000002300780b */ /* 0x000fe40003f1c200 */
[----:B------:R-:W-:-:S04]  /*3630*/  FSETP.GTU.FTZ.AND P1, PT, |R4|, +INF , PT ;  /* 0x7f8000000400780b */ /* 0x000fc80003f3c200 */
[----:B------:R-:W-:-:S13]  /*3640*/  PLOP3.LUT P0, PT, P0, P1, PT, 0xf8, 0x8f ;  /* 0x00000000008f781c */ /* 0x000fda0000703f70 */
[----:B------:R-:W-:Y:S05]  /*3650*/  @P0 BRA `(.L_x_108) ;  /* 0x00000004004c0947 */ /* 0x000fea0003800000 */
[----:B------:R-:W-:-:S13]  /*3660*/  LOP3.LUT P0, RZ, R34, 0x7fffffff, R35, 0xc8, !PT ;  /* 0x7fffffff22ff7812 */ /* 0x000fda000780c823 */
[----:B------:R-:W-:Y:S05]  /*3670*/  @!P0 BRA `(.L_x_109) ;  /* 0x00000004003c8947 */ /* 0x000fea0003800000 */
[C---:B------:R-:W-:Y:S02]  /*3680*/  FSETP.NEU.FTZ.AND P3, PT, |R35|.reuse, +INF , PT ;  /* 0x7f8000002300780b */ /* 0x040fe40003f7d200 */
[----:B------:R-:W-:Y:S02]  /*3690*/  FSETP.NEU.FTZ.AND P1, PT, |R4|, +INF , PT ;  /* 0x7f8000000400780b */ /* 0x000fe40003f3d200 */
[----:B------:R-:W-:-:S11]  /*36a0*/  FSETP.NEU.FTZ.AND P0, PT, |R35|, +INF , PT ;  /* 0x7f8000002300780b */ /* 0x000fd60003f1d200 */
[----:B------:R-:W-:Y:S05]  /*36b0*/  @!P1 BRA !P3, `(.L_x_109) ;  /* 0x00000004002c9947 */ /* 0x000fea0005800000 */
[----:B------:R-:W-:-:S04]  /*36c0*/  LOP3.LUT P3, RZ, R35, 0x7fffffff, RZ, 0xc0, !PT ;  /* 0x7fffffff23ff7812 */ /* 0x000fc8000786c0ff */
[----:B------:R-:W-:-:S13]  /*36d0*/  PLOP3.LUT P1, PT, P1, P3, PT, 0x2f, 0xf2 ;  /* 0x0000000000f2781c */ /* 0x000fda0000f26577 */
[----:B------:R-:W-:Y:S05]  /*36e0*/  @P1 BRA `(.L_x_110) ;  /* 0x0000000400181947 */ /* 0x000fea0003800000 */
[----:B------:R-:W-:-:S04]  /*36f0*/  LOP3.LUT P1, RZ, R34, 0x7fffffff, RZ, 0xc0, !PT ;  /* 0x7fffffff22ff7812 */ /* 0x000fc8000782c0ff */
[----:B------:R-:W-:-:S13]  /*3700*/  PLOP3.LUT P0, PT, P0, P1, PT, 0x2f, 0xf2 ;  /* 0x0000000000f2781c */ /* 0x000fda0000702577 */
[----:B------:R-:W-:Y:S05]  /*3710*/  @P0 BRA `(.L_x_111) ;  /* 0x0000000400000947 */ /* 0x000fea0003800000 */
[----:B------:R-:W-:Y:S02]  /*3720*/  ISETP.GE.AND P0, PT, R31, RZ, PT ;  /* 0x000000ff1f00720c */ /* 0x000fe40003f06270 */
[----:B------:R-:W-:-:S11]  /*3730*/  ISETP.GE.AND P1, PT, R0, RZ, PT ;  /* 0x000000ff0000720c */ /* 0x000fd60003f26270 */
[----:B------:R-:W-:Y:S01]  /*3740*/  @P0 MOV R30, RZ ;  /* 0x000000ff001e0202 */ /* 0x000fe20000000f00 */
[----:B------:R-:W-:Y:S01]  /*3750*/  @!P0 FFMA R35, R35, 1.84467440737095516160e+19, RZ ;  /* 0x5f80000023238823 */ /* 0x000fe200000000ff */
[----:B------:R-:W-:Y:S01]  /*3760*/  @!P0 MOV R30, 0xffffffc0 ;  /* 0xffffffc0001e8802 */ /* 0x000fe20000000f00 */
[----:B------:R-:W-:-:S03]  /*3770*/  @!P1 FFMA R34, R4, 1.84467440737095516160e+19, RZ ;  /* 0x5f80000004229823 */ /* 0x000fc600000000ff */
[----:B------:R-:W-:-:S07]  /*3780*/  @!P1 IADD3 R30, PT, PT, R30, 0x40, RZ ;  /* 0x000000401e1e9810 */ /* 0x000fce0007ffe0ff */
.L_x_107:
[----:B------:R-:W-:Y:S01]  /*3790*/  LEA R31, R29, 0xc0800000, 0x17 ;  /* 0xc08000001d1f7811 */ /* 0x000fe200078eb8ff */
[----:B------:R-:W-:Y:S01]  /*37a0*/  BSSY.RECONVERGENT B1, `(.L_x_112) ;  /* 0x0000036000017945 */ /* 0x000fe20003800200 */
[----:B------:R-:W-:Y:S02]  /*37b0*/  IADD3 R32, PT, PT, R32, -0x7f, RZ ;  /* 0xffffff8120207810 */ /* 0x000fe40007ffe0ff */
[----:B------:R-:W-:-:S03]  /*37c0*/  IADD3 R36, PT, PT, -R31, R34, RZ ;  /* 0x000000221f247210 */ /* 0x000fc60007ffe1ff */
[----:B------:R-:W-:Y:S01]  /*37d0*/  IMAD R0, R32, -0x800000, R35 ;  /* 0xff80000020007824 */ /* 0x000fe200078e0223 */
[----:B------:R-:W0:Y:S01]  /*37e0*/  MUFU.RCP R34, R36 ;  /* 0x0000002400227308 */ /* 0x000e220000001000 */
[----:B------:R-:W-:-:S04]  /*37f0*/  FADD.FTZ R31, -R36, -RZ ;  /* 0x800000ff241f7221 */ /* 0x000fc80000010100 */
[----:B0-----:R-:W-:-:S04]  /*3800*/  FFMA R33, R34, R31, 1 ;  /* 0x3f80000022217423 */ /* 0x001fc8000000001f */
[----:B------:R-:W-:-:S04]  /*3810*/  FFMA R33, R34, R33, R34 ;  /* 0x0000002122217223 */ /* 0x000fc80000000022 */
[----:B------:R-:W-:-:S04]  /*3820*/  FFMA R34, R0, R33, RZ ;  /* 0x0000002100227223 */ /* 0x000fc800000000ff */
[----:B------:R-:W-:-:S04]  /*3830*/  FFMA R35, R31, R34, R0 ;  /* 0x000000221f237223 */ /* 0x000fc80000000000 */
[----:B------:R-:W-:Y:S01]  /*3840*/  FFMA R34, R33, R35, R34 ;  /* 0x0000002321227223 */ /* 0x000fe20000000022 */
[----:B------:R-:W-:-:S03]  /*3850*/  IADD3 R35, PT, PT, R32, 0x7f, -R29 ;  /* 0x0000007f20237810 */ /* 0x000fc60007ffe81d */
[----:B------:R-:W-:Y:S01]  /*3860*/  FFMA R31, R31, R34, R0 ;  /* 0x000000221f1f7223 */ /* 0x000fe20000000000 */
[----:B------:R-:W-:-:S03]  /*3870*/  IADD3 R35, PT, PT, R35, R30, RZ ;  /* 0x0000001e23237210 */ /* 0x000fc60007ffe0ff */
[----:B------:R-:W-:-:S05]  /*3880*/  FFMA R0, R33, R31, R34 ;  /* 0x0000001f21007223 */ /* 0x000fca0000000022 */
[----:B------:R-:W-:-:S04]  /*3890*/  SHF.R.U32.HI R29, RZ, 0x17, R0 ;  /* 0x00000017ff1d7819 */ /* 0x000fc80000011600 */
[----:B------:R-:W-:-:S04]  /*38a0*/  LOP3.LUT R30, R29, 0xff, RZ, 0xc0, !PT ;  /* 0x000000ff1d1e7812 */ /* 0x000fc800078ec0ff */
[----:B------:R-:W-:-:S04]  /*38b0*/  IADD3 R29, PT, PT, R30, R35, RZ ;  /* 0x000000231e1d7210 */ /* 0x000fc80007ffe0ff */
[----:B------:R-:W-:-:S04]  /*38c0*/  IADD3 R30, PT, PT, R29, -0x1, RZ ;  /* 0xffffffff1d1e7810 */ /* 0x000fc80007ffe0ff */
[----:B------:R-:W-:-:S13]  /*38d0*/  ISETP.GE.U32.AND P0, PT, R30, 0xfe, PT ;  /* 0x000000fe1e00780c */ /* 0x000fda0003f06070 */
[----:B------:R-:W-:Y:S05]  /*38e0*/  @!P0 BRA `(.L_x_113) ;  /* 0x0000000000808947 */ /* 0x000fea0003800000 */
[----:B------:R-:W-:-:S13]  /*38f0*/  ISETP.GT.AND P0, PT, R29, 0xfe, PT ;  /* 0x000000fe1d00780c */ /* 0x000fda0003f04270 */
[----:B------:R-:W-:Y:S05]  /*3900*/  @P0 BRA `(.L_x_114) ;  /* 0x00000000006c0947 */ /* 0x000fea0003800000 */
[----:B------:R-:W-:-:S13]  /*3910*/  ISETP.GE.AND P0, PT, R29, 0x1, PT ;  /* 0x000000011d00780c */ /* 0x000fda0003f06270 */
[----:B------:R-:W-:Y:S05]  /*3920*/  @P0 BRA `(.L_x_115) ;  /* 0x0000000000740947 */ /* 0x000fea0003800000 */
[----:B------:R-:W-:Y:S02]  /*3930*/  ISETP.GE.AND P0, PT, R29, -0x18, PT ;  /* 0xffffffe81d00780c */ /* 0x000fe40003f06270 */
[----:B------:R-:W-:-:S11]  /*3940*/  LOP3.LUT R0, R0, 0x80000000, RZ, 0xc0, !PT ;  /* 0x8000000000007812 */ /* 0x000fd600078ec0ff */
[----:B------:R-:W-:Y:S05]  /*3950*/  @!P0 BRA `(.L_x_115) ;  /* 0x0000000000688947 */ /* 0x000fea0003800000 */
[CCC-:B------:R-:W-:Y:S01]  /*3960*/  FFMA.RZ R30, R33.reuse, R31.reuse, R34.reuse ;  /* 0x0000001f211e7223 */ /* 0x1c0fe2000000c022 */
[CCC-:B------:R-:W-:Y:S01]  /*3970*/  FFMA.RP R32, R33.reuse, R31.reuse, R34.reuse ;  /* 0x0000001f21207223 */ /* 0x1c0fe20000008022 */
[----:B------:R-:W-:Y:S01]  /*3980*/  FFMA.RM R33, R33, R31, R34 ;  /* 0x0000001f21217223 */ /* 0x000fe20000004022 */
[C---:B------:R-:W-:Y:S02]  /*3990*/  IADD3 R31, PT, PT, R29.reuse, 0x20, RZ ;  /* 0x000000201d1f7810 */ /* 0x040fe40007ffe0ff */
[----:B------:R-:W-:Y:S02]  /*39a0*/  LOP3.LUT R30, R30, 0x7fffff, RZ, 0xc0, !PT ;  /* 0x007fffff1e1e7812 */ /* 0x000fe400078ec0ff */
[C---:B------:R-:W-:Y:S02]  /*39b0*/  ISETP.NE.AND P3, PT, R29.reuse, RZ, PT ;  /* 0x000000ff1d00720c */ /* 0x040fe40003f65270 */
[----:B------:R-:W-:Y:S02]  /*39c0*/  LOP3.LUT R30, R30, 0x800000, RZ, 0xfc, !PT ;  /* 0x008000001e1e7812 */ /* 0x000fe400078efcff */
[----:B------:R-:W-:-:S02]  /*39d0*/  ISETP.NE.AND P1, PT, R29, RZ, PT ;  /* 0x000000ff1d00720c */ /* 0x000fc40003f25270 */
[----:B------:R-:W-:Y:S02]  /*39e0*/  IADD3 R29, PT, PT, -R29, RZ, RZ ;  /* 0x000000ff1d1d7210 */ /* 0x000fe40007ffe1ff */
[----:B------:R-:W-:Y:S02]  /*39f0*/  SHF.L.U32 R31, R30, R31, RZ ;  /* 0x0000001f1e1f7219 */ /* 0x000fe400000006ff */
[----:B------:R-:W-:Y:S02]  /*3a00*/  FSETP.NEU.FTZ.AND P0, PT, R32, R33, PT ;  /* 0x000000212000720b */ /* 0x000fe40003f1d000 */
[----:B------:R-:W-:Y:S02]  /*3a10*/  SEL R29, R29, RZ, P3 ;  /* 0x000000ff1d1d7207 */ /* 0x000fe40001800000 */
[----:B------:R-:W-:Y:S02]  /*3a20*/  ISETP.NE.AND P1, PT, R31, RZ, P1 ;  /* 0x000000ff1f00720c */ /* 0x000fe40000f25270 */
[----:B------:R-:W-:-:S02]  /*3a30*/  SHF.R.U32.HI R32, RZ, R29, R30 ;  /* 0x0000001dff207219 */ /* 0x000fc4000001161e */
[----:B------:R-:W-:Y:S02]  /*3a40*/  PLOP3.LUT P0, PT, P0, P1, PT, 0xf8, 0x8f ;  /* 0x00000000008f781c */ /* 0x000fe40000703f70 */
[----:B------:R-:W-:Y:S02]  /*3a50*/  SHF.R.U32.HI R30, RZ, 0x1, R32 ;  /* 0x00000001ff1e7819 */ /* 0x000fe40000011620 */
[----:B------:R-:W-:-:S04]  /*3a60*/  SEL R29, RZ, 0x1, !P0 ;  /* 0x00000001ff1d7807 */ /* 0x000fc80004000000 */
[----:B------:R-:W-:-:S04]  /*3a70*/  LOP3.LUT R29, R29, 0x1, R30, 0xf8, !PT ;  /* 0x000000011d1d7812 */ /* 0x000fc800078ef81e */
[----:B------:R-:W-:-:S04]  /*3a80*/  LOP3.LUT R29, R29, R32, RZ, 0xc0, !PT ;  /* 0x000000201d1d7212 */ /* 0x000fc800078ec0ff */
[----:B------:R-:W-:-:S04]  /*3a90*/  IADD3 R29, PT, PT, R30, R29, RZ ;  /* 0x0000001d1e1d7210 */ /* 0x000fc80007ffe0ff */
[----:B------:R-:W-:Y:S01]  /*3aa0*/  LOP3.LUT R0, R29, R0, RZ, 0xfc, !PT ;  /* 0x000000001d007212 */ /* 0x000fe200078efcff */
[----:B------:R-:W-:Y:S06]  /*3ab0*/  BRA `(.L_x_115) ;  /* 0x0000000000107947 */ /* 0x000fec0003800000 */
.L_x_114:
[----:B------:R-:W-:-:S04]  /*3ac0*/  LOP3.LUT R0, R0, 0x80000000, RZ, 0xc0, !PT ;  /* 0x8000000000007812 */ /* 0x000fc800078ec0ff */
[----:B------:R-:W-:Y:S01]  /*3ad0*/  LOP3.LUT R0, R0, 0x7f800000, RZ, 0xfc, !PT ;  /* 0x7f80000000007812 */ /* 0x000fe200078efcff */
[----:B------:R-:W-:Y:S06]  /*3ae0*/  BRA `(.L_x_115) ;  /* 0x0000000000047947 */ /* 0x000fec0003800000 */
.L_x_113:
[----:B------:R-:W-:-:S07]  /*3af0*/  LEA R0, R35, R0, 0x17 ;  /* 0x0000000023007211 */ /* 0x000fce00078eb8ff */
.L_x_115:
[----:B------:R-:W-:Y:S05]  /*3b00*/  BSYNC.RECONVERGENT B1 ;  /* 0x0000000000017941 */ /* 0x000fea0003800200 */
.L_x_112:
[----:B------:R-:W-:Y:S05]  /*3b10*/  BRA `(.L_x_116) ;  /* 0x0000000000207947 */ /* 0x000fea0003800000 */
.L_x_111:
[----:B------:R-:W-:-:S04]  /*3b20*/  LOP3.LUT R34, R34, 0x80000000, R35, 0x48, !PT ;  /* 0x8000000022227812 */ /* 0x000fc800078e4823 */
[----:B------:R-:W-:Y:S01]  /*3b30*/  LOP3.LUT R0, R34, 0x7f800000, RZ, 0xfc, !PT ;  /* 0x7f80000022007812 */ /* 0x000fe200078efcff */
[----:B------:R-:W-:Y:S06]  /*3b40*/  BRA `(.L_x_116) ;  /* 0x0000000000147947 */ /* 0x000fec0003800000 */
.L_x_110:
[----:B------:R-:W-:Y:S01]  /*3b50*/  LOP3.LUT R0, R34, 0x80000000, R35, 0x48, !PT ;  /* 0x8000000022007812 */ /* 0x000fe200078e4823 */
[----:B------:R-:W-:Y:S06]  /*3b60*/  BRA `(.L_x_116) ;  /* 0x00000000000c7947 */ /* 0x000fec0003800000 */
.L_x_109:
[----:B------:R-:W0:Y:S01]  /*3b70*/  MUFU.RSQ R0, -QNAN ;  /* 0xffc0000000007908 */ /* 0x000e220000001400 */
[----:B------:R-:W-:Y:S05]  /*3b80*/  BRA `(.L_x_116) ;  /* 0x0000000000047947 */ /* 0x000fea0003800000 */
.L_x_108:
[----:B------:R-:W-:-:S07]  /*3b90*/  FADD.FTZ R0, R35, R4 ;  /* 0x0000000423007221 */ /* 0x000fce0000010000 */
.L_x_116:
[----:B------:R-:W-:Y:S05]  /*3ba0*/  BSYNC.RECONVERGENT B0 ;  /* 0x0000000000007941 */ /* 0x000fea0003800200 */
.L_x_106:
[----:B------:R-:W-:Y:S01]  /*3bb0*/  HFMA2 R31, -RZ, RZ, 0, 0 ;  /* 0x00000000ff1f7431 */ /* 0x000fe200000001ff */
[----:B------:R-:W-:-:S04]  /*3bc0*/  MOV R30, R2 ;  /* 0x00000002001e7202 */ /* 0x000fc80000000f00 */
[----:B0-----:R-:W-:Y:S05]  /*3bd0*/  RET.REL.NODEC R30 `(SoftMax) ;  /* 0xffffffc41e087950 */ /* 0x001fea0003c3ffff */
.L_x_117:
        /* <DEDUP_REMOVED lines=10> */
.L_x_175:


//--------------------- .text.Tanh_inf            --------------------------
	.section	.text.Tanh_inf,"ax",@progbits
	.align	128
        .global         Tanh_inf
        .type           Tanh_inf,@function
        .size           Tanh_inf,(.L_x_184 - Tanh_inf)
        .other          Tanh_inf,@"STO_CUDA_ENTRY STV_DEFAULT"
Tanh_inf:
.text.Tanh_inf:
[----:B------:R-:W-:Y:S01]  /*0000*/  LDC R1, c[0x0][0x37c] ;  /* 0x0000df00ff017b82 */ /* 0x000fe20000000800 */
[----:B------:R-:W0:Y:S01]  /*0010*/  S2R R5, SR_TID.X ;  /* 0x0000000000057919 */ /* 0x000e220000002100 */
[----:B------:R-:W0:Y:S01]  /*0020*/  LDCU UR4, c[0x0][0x360] ;  /* 0x00006c00ff0477ac */ /* 0x000e220008000800 */
[----:B------:R-:W0:Y:S01]  /*0030*/  S2R R0, SR_CTAID.X ;  /* 0x0000000000007919 */ /* 0x000e220000002500 */
[----:B------:R-:W1:Y:S01]  /*0040*/  LDCU UR5, c[0x0][0x388] ;  /* 0x00007100ff0577ac */ /* 0x000e620008000800 */
[----:B0-----:R-:W-:-:S05]  /*0050*/  IMAD R5, R0, UR4, R5 ;  /* 0x0000000400057c24 */ /* 0x001fca000f8e0205 */
[----:B-1----:R-:W-:-:S13]  /*0060*/  ISETP.GE.U32.AND P0, PT, R5, UR5, PT ;  /* 0x0000000505007c0c */ /* 0x002fda000bf06070 */
[----:B------:R-:W-:Y:S05]  /*0070*/  @P0 EXIT ;  /* 0x000000000000094d */ /* 0x000fea0003800000 */
[----:B------:R-:W0:Y:S01]  /*0080*/  LDC.64 R2, c[0x0][0x380] ;  /* 0x0000e000ff027b82 */ /* 0x000e220000000a00 */
[----:B------:R-:W1:Y:S01]  /*0090*/  LDCU.64 UR4, c[0x0][0x358] ;  /* 0x00006b00ff0477ac */ /* 0x000e620008000a00 */
[----:B0-----:R-:W-:-:S05]  /*00a0*/  IMAD.WIDE.U32 R2, R5, 0x4, R2 ;  /* 0x0000000405027825 */ /* 0x001fca00078e0002 */
[----:B-1----:R-:W2:Y:S01]  /*00b0*/  LDG.E R4, desc[UR4][R2.64] ;  /* 0x0000000402047981 */ /* 0x002ea2000c1e1900 */
[----:B------:R-:W-:Y:S01]  /*00c0*/  HFMA2 R8, -RZ, RZ, 1.125, -9232 ;  /* 0x3c80f082ff087431 */ /* 0x000fe200000001ff */
[----:B------:R-:W-:Y:S01]  /*00d0*/  MOV R6, 0x3f800000 ;  /* 0x3f80000000067802 */ /* 0x000fe20000000f00 */
[C---:B--2---:R-:W-:Y:S01]  /*00e0*/  FMUL R0, |R4|.reuse, 2.8853900432586669922 ;  /* 0x4038aa3b04007820 */ /* 0x044fe20000400200 */
[C---:B------:R-:W-:Y:S01]  /*00f0*/  FMUL R9, R4.reuse, R4 ;  /* 0x0000000404097220 */ /* 0x040fe20000400000 */
[C---:B------:R-:W-:Y:S02]  /*0100*/  FSETP.GE.AND P1, PT, |R4|.reuse, 0.60000002384185791016, PT ;  /* 0x3f19999a0400780b */ /* 0x040fe40003f26200 */
[----:B------:R-:W-:Y:S01]  /*0110*/  FSETP.GE.AND P0, PT, |R4|, 9.010913848876953125, PT ;  /* 0x41102cb40400780b */ /* 0x000fe20003f06200 */
[C---:B------:R-:W-:Y:S01]  /*0120*/  FFMA R8, R9.reuse, R8, -0.052303962409496307373 ;  /* 0xbd563cae09087423 */ /* 0x040fe20000000008 */
[----:B------:R-:W0:Y:S03]  /*0130*/  MUFU.EX2 R0, R0 ;  /* 0x0000000000007308 */ /* 0x000e260000000800 */
[----:B------:R-:W-:Y:S01]  /*0140*/  FFMA R8, R9, R8, 0.1331529766321182251 ;  /* 0x3e08594109087423 */ /* 0x000fe20000000008 */
[----:B0-----:R-:W-:-:S03]  /*0150*/  FADD R5, R0, 1 ;  /* 0x3f80000000057421 */ /* 0x001fc60000000000 */
[----:B------:R-:W-:-:S04]  /*0160*/  FFMA R0, R9, R8, -0.33332768082618713379 ;  /* 0xbeaaa9ed09007423 */ /* 0x000fc80000000008 */
[----:B------:R-:W-:Y:S01]  /*0170*/  FFMA R9, R9, R0, RZ ;  /* 0x0000000009097223 */ /* 0x000fe200000000ff */
[----:B------:R-:W0:Y:S02]  /*0180*/  MUFU.RCP R5, R5 ;  /* 0x0000000500057308 */ /* 0x000e240000001000 */
[----:B0-----:R-:W-:-:S05]  /*0190*/  FFMA R6, R5, -2, R6 ;  /* 0xc000000005067823 */ /* 0x001fca0000000006 */
[----:B------:R-:W-:-:S04]  /*01a0*/  FSEL R7, R6, 1, !P0 ;  /* 0x3f80000006077808 */ /* 0x000fc80004000000 */
[--C-:B------:R-:W-:Y:S01]  /*01b0*/  LOP3.LUT R7, R7, 0x80000000, R4.reuse, 0xb8, !PT ;  /* 0x8000000007077812 */ /* 0x100fe200078eb804 */
[----:B------:R-:W-:-:S04]  /*01c0*/  @!P1 FFMA R7, R4, R9, R4 ;  /* 0x0000000904079223 */ /* 0x000fc80000000004 */
[----:B------:R-:W-:-:S05]  /*01d0*/  FFMA R7, -R7, R7, 1 ;  /* 0x3f80000007077423 */ /* 0x000fca0000000107 */
[----:B------:R-:W-:Y:S01]  /*01e0*/  STG.E desc[UR4][R2.64], R7 ;  /* 0x0000000702007986 */ /* 0x000fe2000c101904 */
[----:B------:R-:W-:Y:S05]  /*01f0*/  EXIT ;  /* 0x000000000000794d */ /* 0x000fea0003800000 */
.L_x_118:
        /* <DEDUP_REMOVED lines=16> */
.L_x_184:


//--------------------- .text.Tanh                --------------------------
	.section	.text.Tanh,"ax",@progbits
	.align	128
        .global         Tanh
        .type           Tanh,@function
        .size           Tanh,(.L_x_185 - Tanh)
        .other          Tanh,@"STO_CUDA_ENTRY STV_DEFAULT"
Tanh:
.text.Tanh:
        /* <DEDUP_REMOVED lines=28> */
[----:B------:R-:W-:-:S05]  /*01c0*/  @!P1 FFMA R7, R4, R9, R4 ;  /* 0x0000000904079223 */ /* 0x000fca0000000004 */
[----:B------:R-:W-:Y:S01]  /*01d0*/  STG.E desc[UR4][R2.64], R7 ;  /* 0x0000000702007986 */ /* 0x000fe2000c101904 */
[----:B------:R-:W-:Y:S05]  /*01e0*/  EXIT ;  /* 0x000000000000794d */ /* 0x000fea0003800000 */
.L_x_119:
        /* <DEDUP_REMOVED lines=9> */
.L_x_185:


//--------------------- .text.Sigmoid_inf         --------------------------
	.section	.text.Sigmoid_inf,"ax",@progbits
	.align	128
        .global         Sigmoid_inf
        .type           Sigmoid_inf,@function
        .size           Sigmoid_inf,(.L_x_176 - Sigmoid_inf)
        .other          Sigmoid_inf,@"STO_CUDA_ENTRY STV_DEFAULT"
Sigmoid_inf:
.text.Sigmoid_inf:
        /* <DEDUP_REMOVED lines=12> */
[----:B------:R-:W-:Y:S01]  /*00c0*/  IMAD.MOV.U32 R3, RZ, RZ, 0x3bbb989d ;  /* 0x3bbb989dff037424 */ /* 0x000fe200078e00ff */
[----:B------:R-:W-:Y:S01]  /*00d0*/  BSSY.RECONVERGENT B0, `(.L_x_120) ;  /* 0x0000016000007945 */ /* 0x000fe20003800200 */
[----:B------:R-:W-:Y:S02]  /*00e0*/  IMAD.MOV.U32 R7, RZ, RZ, 0x437c0000 ;  /* 0x437c0000ff077424 */ /* 0x000fe400078e00ff */
[----:B--2---:R-:W-:-:S04]  /*00f0*/  FFMA.SAT R2, R0, -R3, 0.5 ;  /* 0x3f00000000027423 */ /* 0x004fc80000002803 */
[----:B------:R-:W-:-:S04]  /*0100*/  FFMA.RM R2, R2, R7, 12582913 ;  /* 0x4b40000102027423 */ /* 0x000fc80000004007 */
[C---:B------:R-:W-:Y:S01]  /*0110*/  FADD R3, R2.reuse, -12583039 ;  /* 0xcb40007f02037421 */ /* 0x040fe20000000000 */
[----:B------:R-:W-:-:S03]  /*0120*/  SHF.L.U32 R2, R2, 0x17, RZ ;  /* 0x0000001702027819 */ /* 0x000fc600000006ff */
[----:B------:R-:W-:-:S04]  /*0130*/  FFMA R3, R0, -1.4426950216293334961, -R3 ;  /* 0xbfb8aa3b00037823 */ /* 0x000fc80000000803 */
[----:B------:R-:W-:-:S06]  /*0140*/  FFMA R3, R0, -1.925963033500011079e-08, R3 ;  /* 0xb2a5706000037823 */ /* 0x000fcc0000000003 */
[----:B------:R-:W0:Y:S02]  /*0150*/  MUFU.EX2 R3, R3 ;  /* 0x0000000300037308 */ /* 0x000e240000000800 */
[----:B0-----:R-:W-:-:S04]  /*0160*/  FFMA R0, R2, R3, 1 ;  /* 0x3f80000002007423 */ /* 0x001fc80000000003 */
[----:B------:R-:W-:-:S05]  /*0170*/  VIADD R2, R0, 0x1800000 ;  /* 0x0180000000027836 */ /* 0x000fca0000000000 */
[----:B------:R-:W-:-:S04]  /*0180*/  LOP3.LUT R2, R2, 0x7f800000, RZ, 0xc0, !PT ;  /* 0x7f80000002027812 */ /* 0x000fc800078ec0ff */
[----:B------:R-:W-:-:S13]  /*0190*/  ISETP.GT.U32.AND P0, PT, R2, 0x1ffffff, PT ;  /* 0x01ffffff0200780c */ /* 0x000fda0003f04070 */
[----:B------:R-:W-:Y:S05]  /*01a0*/  @P0 BRA `(.L_x_121) ;  /* 0x0000000000100947 */ /* 0x000fea0003800000 */
[----:B------:R-:W-:-:S07]  /*01b0*/  MOV R6, 0x1d0 ;  /* 0x000001d000067802 */ /* 0x000fce0000000f00 */
[----:B------:R-:W-:Y:S05]  /*01c0*/  CALL.REL.NOINC `($__internal_1_$__cuda_sm20_rcp_rn_f32_slowpath) ;  /* 0x00000000002c7944 */ /* 0x000fea0003c00000 */
[----:B------:R-:W-:Y:S01]  /*01d0*/  MOV R2, R3 ;  /* 0x0000000300027202 */ /* 0x000fe20000000f00 */
[----:B------:R-:W-:Y:S06]  /*01e0*/  BRA `(.L_x_122) ;  /* 0x0000000000107947 */ /* 0x000fec0003800000 */
.L_x_121:
[----:B------:R-:W0:Y:S02]  /*01f0*/  MUFU.RCP R3, R0 ;  /* 0x0000000000037308 */ /* 0x000e240000001000 */
[----:B0-----:R-:W-:-:S04]  /*0200*/  FFMA R2, R0, R3, -1 ;  /* 0xbf80000000027423 */ /* 0x001fc80000000003 */
[----:B------:R-:W-:-:S04]  /*0210*/  FADD.FTZ R2, -R2, -RZ ;  /* 0x800000ff02027221 */ /* 0x000fc80000010100 */
[----:B------:R-:W-:-:S07]  /*0220*/  FFMA R2, R3, R2, R3 ;  /* 0x0000000203027223 */ /* 0x000fce0000000003 */
.L_x_122:
[----:B------:R-:W-:Y:S05]  /*0230*/  BSYNC.RECONVERGENT B0 ;  /* 0x0000000000007941 */ /* 0x000fea0003800200 */
.L_x_120:
[----:B------:R-:W-:-:S04]  /*0240*/  FADD R3, -R2, 1 ;  /* 0x3f80000002037421 */ /* 0x000fc80000000100 */
[----:B------:R-:W-:-:S05]  /*0250*/  FMUL R3, R3, R2 ;  /* 0x0000000203037220 */ /* 0x000fca0000400000 */
[----:B------:R-:W-:Y:S01]  /*0260*/  STG.E desc[UR4][R4.64], R3 ;  /* 0x0000000304007986 */ /* 0x000fe2000c101904 */
[----:B------:R-:W-:Y:S05]  /*0270*/  EXIT ;  /* 0x000000000000794d */ /* 0x000fea0003800000 */
        .weak           $__internal_1_$__cuda_sm20_rcp_rn_f32_slowpath
        .type           $__internal_1_$__cuda_sm20_rcp_rn_f32_slowpath,@function
        .size           $__internal_1_$__cuda_sm20_rcp_rn_f32_slowpath,(.L_x_176 - $__internal_1_$__cuda_sm20_rcp_rn_f32_slowpath)
$__internal_1_$__cuda_sm20_rcp_rn_f32_slowpath:
[----:B------:R-:W-:Y:S01]  /*0280*/  IMAD.SHL.U32 R2, R0, 0x2, RZ ;  /* 0x0000000200027824 */ /* 0x000fe200078e00ff */
[----:B------:R-:W-:Y:S04]  /*0290*/  BSSY.RECONVERGENT B1, `(.L_x_123) ;  /* 0x0000030000017945 */ /* 0x000fe80003800200 */
[----:B------:R-:W-:-:S04]  /*02a0*/  SHF.R.U32.HI R2, RZ, 0x18, R2 ;  /* 0x00000018ff027819 */ /* 0x000fc80000011602 */
[----:B------:R-:W-:-:S13]  /*02b0*/  ISETP.NE.U32.AND P0, PT, R2, RZ, PT ;  /* 0x000000ff0200720c */ /* 0x000fda0003f05070 */
[----:B------:R-:W-:Y:S05]  /*02c0*/  @P0 BRA `(.L_x_124) ;  /* 0x0000000000280947 */ /* 0x000fea0003800000 */
[----:B------:R-:W-:-:S04]  /*02d0*/  SHF.L.U32 R2, R0, 0x1, RZ ;  /* 0x0000000100027819 */ /* 0x000fc800000006ff */
[----:B------:R-:W-:-:S13]  /*02e0*/  ISETP.NE.AND P0, PT, R2, RZ, PT ;  /* 0x000000ff0200720c */ /* 0x000fda0003f05270 */
[----:B------:R-:W-:Y:S01]  /*02f0*/  @P0 FFMA R7, R0, 1.84467440737095516160e+19, RZ ;  /* 0x5f80000000070823 */ /* 0x000fe200000000ff */
[----:B------:R-:W-:Y:S08]  /*0300*/  @!P0 MUFU.RCP R3, R0 ;  /* 0x0000000000038308 */ /* 0x000ff00000001000 */
[----:B------:R-:W0:Y:S02]  /*0310*/  @P0 MUFU.RCP R2, R7 ;  /* 0x0000000700020308 */ /* 0x000e240000001000 */
[----:B0-----:R-:W-:-:S04]  /*0320*/  @P0 FFMA R8, R7, R2, -1 ;  /* 0xbf80000007080423 */ /* 0x001fc80000000002 */
[----:B------:R-:W-:-:S04]  /*0330*/  @P0 FADD.FTZ R9, -R8, -RZ ;  /* 0x800000ff08090221 */ /* 0x000fc80000010100 */
[----:B------:R-:W-:-:S04]  /*0340*/  @P0 FFMA R2, R2, R9, R2 ;  /* 0x0000000902020223 */ /* 0x000fc80000000002 */
[----:B------:R-:W-:Y:S01]  /*0350*/  @P0 FFMA R3, R2, 1.84467440737095516160e+19, RZ ;  /* 0x5f80000002030823 */ /* 0x000fe200000000ff */
[----:B------:R-:W-:Y:S06]  /*0360*/  BRA `(.L_x_125) ;  /* 0x0000000000887947 */ /* 0x000fec0003800000 */
.L_x_124:
[----:B------:R-:W-:-:S05]  /*0370*/  VIADD R3, R2, 0xffffff03 ;  /* 0xffffff0302037836 */ /* 0x000fca0000000000 */
[----:B------:R-:W-:-:S13]  /*0380*/  ISETP.GT.U32.AND P0, PT, R3, 0x1, PT ;  /* 0x000000010300780c */ /* 0x000fda0003f04070 */
[----:B------:R-:W-:Y:S05]  /*0390*/  @P0 BRA `(.L_x_126) ;  /* 0x0000000000780947 */ /* 0x000fea0003800000 */
[----:B------:R-:W-:Y:S01]  /*03a0*/  LOP3.LUT R7, R0, 0x7fffff, RZ, 0xc0, !PT ;  /* 0x007fffff00077812 */ /* 0x000fe200078ec0ff */
[----:B------:R-:W-:-:S03]  /*03b0*/  HFMA2 R12, -RZ, RZ, 0, 1.78813934326171875e-07 ;  /* 0x00000003ff0c7431 */ /* 0x000fc600000001ff */
[----:B------:R-:W-:-:S04]  /*03c0*/  LOP3.LUT R7, R7, 0x3f800000, RZ, 0xfc, !PT ;  /* 0x3f80000007077812 */ /* 0x000fc800078efcff */
[----:B------:R-:W0:Y:S01]  /*03d0*/  MUFU.RCP R8, R7 ;  /* 0x0000000700087308 */ /* 0x000e220000001000 */
[----:B------:R-:W-:Y:S01]  /*03e0*/  SHF.L.U32 R11, R12, R3, RZ ;  /* 0x000000030c0b7219 */ /* 0x000fe200000006ff */
[----:B0-----:R-:W-:-:S04]  /*03f0*/  FFMA R9, R7, R8, -1 ;  /* 0xbf80000007097423 */ /* 0x001fc80000000008 */
[----:B------:R-:W-:-:S04]  /*0400*/  FADD.FTZ R9, -R9, -RZ ;  /* 0x800000ff09097221 */ /* 0x000fc80000010100 */
[CCC-:B------:R-:W-:Y:S01]  /*0410*/  FFMA.RM R10, R8.reuse, R9.reuse, R8.reuse ;  /* 0x00000009080a7223 */ /* 0x1c0fe20000004008 */
[----:B------:R-:W-:-:S04]  /*0420*/  FFMA.RP R9, R8, R9, R8 ;  /* 0x0000000908097223 */ /* 0x000fc80000008008 */
[C---:B------:R-:W-:Y:S02]  /*0430*/  LOP3.LUT R8, R10.reuse, 0x7fffff, RZ, 0xc0, !PT ;  /* 0x007fffff0a087812 */ /* 0x040fe400078ec0ff */
[----:B------:R-:W-:Y:S02]  /*0440*/  FSETP.NEU.FTZ.AND P0, PT, R10, R9, PT ;  /* 0x000000090a00720b */ /* 0x000fe40003f1d000 */
[----:B------:R-:W-:Y:S02]  /*0450*/  LOP3.LUT R8, R8, 0x800000, RZ, 0xfc, !PT ;  /* 0x0080000008087812 */ /* 0x000fe400078efcff */
[----:B------:R-:W-:Y:S02]  /*0460*/  SEL R9, RZ, 0xffffffff, !P0 ;  /* 0xffffffffff097807 */ /* 0x000fe40004000000 */
[----:B------:R-:W-:-:S03]  /*0470*/  LOP3.LUT R10, R11, R8, RZ, 0xc0, !PT ;  /* 0x000000080b0a7212 */ /* 0x000fc600078ec0ff */
[----:B------:R-:W-:Y:S01]  /*0480*/  IMAD.MOV R9, RZ, RZ, -R9 ;  /* 0x000000ffff097224 */ /* 0x000fe200078e0a09 */
[----:B------:R-:W-:-:S04]  /*0490*/  SHF.R.U32.HI R10, RZ, R3, R10 ;  /* 0x00000003ff0a7219 */ /* 0x000fc8000001160a */
[----:B------:R-:W-:Y:S02]  /*04a0*/  LOP3.LUT P1, RZ, R9, R3, R8, 0xf8, !PT ;  /* 0x0000000309ff7212 */ /* 0x000fe4000782f808 */
[C---:B------:R-:W-:Y:S02]  /*04b0*/  LOP3.LUT P0, RZ, R10.reuse, 0x1, RZ, 0xc0, !PT ;  /* 0x000000010aff7812 */ /* 0x040fe4000780c0ff */
[----:B------:R-:W-:-:S04]  /*04c0*/  LOP3.LUT P2, RZ, R10, 0x2, RZ, 0xc0, !PT ;  /* 0x000000020aff7812 */ /* 0x000fc8000784c0ff */
[----:B------:R-:W-:Y:S02]  /*04d0*/  PLOP3.LUT P0, PT, P0, P1, P2, 0xe0, 0x0 ;  /* 0x000000000000781c */ /* 0x000fe40000703c20 */
[----:B------:R-:W-:Y:S02]  /*04e0*/  LOP3.LUT P1, RZ, R0, 0x7fffff, RZ, 0xc0, !PT ;  /* 0x007fffff00ff7812 */ /* 0x000fe4000782c0ff */
[----:B------:R-:W-:-:S04]  /*04f0*/  SEL R3, RZ, 0x1, !P0 ;  /* 0x00000001ff037807 */ /* 0x000fc80004000000 */
[----:B------:R-:W-:-:S04]  /*0500*/  IADD3 R3, PT, PT, -R3, RZ, RZ ;  /* 0x000000ff03037210 */ /* 0x000fc80007ffe1ff */
[----:B------:R-:W-:Y:S01]  /*0510*/  ISETP.GE.AND P0, PT, R3, RZ, PT ;  /* 0x000000ff0300720c */ /* 0x000fe20003f06270 */
[----:B------:R-:W-:-:S05]  /*0520*/  VIADD R3, R2, 0xffffff04 ;  /* 0xffffff0402037836 */ /* 0x000fca0000000000 */
[----:B------:R-:W-:-:S07]  /*0530*/  SHF.R.U32.HI R3, RZ, R3, R8 ;  /* 0x00000003ff037219 */ /* 0x000fce0000011608 */
[----:B------:R-:W-:-:S05]  /*0540*/  @!P0 IADD3 R3, PT, PT, R3, 0x1, RZ ;  /* 0x0000000103038810 */ /* 0x000fca0007ffe0ff */
[----:B------:R-:W-:-:S05]  /*0550*/  @!P1 IMAD.SHL.U32 R3, R3, 0x2, RZ ;  /* 0x0000000203039824 */ /* 0x000fca00078e00ff */
[----:B------:R-:W-:Y:S01]  /*0560*/  LOP3.LUT R3, R3, 0x80000000, R0, 0xf8, !PT ;  /* 0x8000000003037812 */ /* 0x000fe200078ef800 */
[----:B------:R-:W-:Y:S06]  /*0570*/  BRA `(.L_x_125) ;  /* 0x0000000000047947 */ /* 0x000fec0003800000 */
.L_x_126:
[----:B------:R0:W1:Y:S02]  /*0580*/  MUFU.RCP R3, R0 ;  /* 0x0000000000037308 */ /* 0x0000640000001000 */
.L_x_125:
[----:B------:R-:W-:Y:S05]  /*0590*/  BSYNC.RECONVERGENT B1 ;  /* 0x0000000000017941 */ /* 0x000fea0003800200 */
.L_x_123:
[----:B------:R-:W-:-:S04]  /*05a0*/  MOV R7, 0x0 ;  /* 0x0000000000077802 */ /* 0x000fc80000000f00 */
[----:B01----:R-:W-:Y:S05]  /*05b0*/  RET.REL.NODEC R6 `(Sigmoid_inf) ;  /* 0xfffffff806907950 */ /* 0x003fea0003c3ffff */
.L_x_127:
        /* <DEDUP_REMOVED lines=12> */
.L_x_176:


//--------------------- .text.Sigmoid             --------------------------
	.section	.text.Sigmoid,"ax",@progbits
	.align	128
        .global         Sigmoid
        .type           Sigmoid,@function
        .size           Sigmoid,(.L_x_177 - Sigmoid)
        .other          Sigmoid,@"STO_CUDA_ENTRY STV_DEFAULT"
Sigmoid:
.text.Sigmoid:
        /* <DEDUP_REMOVED lines=28> */
[----:B------:R-:W-:Y:S05]  /*01c0*/  CALL.REL.NOINC `($__internal_2_$__cuda_sm20_rcp_rn_f32_slowpath) ;  /* 0x0000000000207944 */ /* 0x000fea0003c00000 */
[----:B------:R-:W-:Y:S05]  /*01d0*/  BRA `(.L_x_130) ;  /* 0x0000000000107947 */ /* 0x000fea0003800000 */
.L_x_129:
[----:B------:R-:W0:Y:S02]  /*01e0*/  MUFU.RCP R3, R0 ;  /* 0x0000000000037308 */ /* 0x000e240000001000 */
[----:B0-----:R-:W-:-:S04]  /*01f0*/  FFMA R2, R0, R3, -1 ;  /* 0xbf80000000027423 */ /* 0x001fc80000000003 */
[----:B------:R-:W-:-:S04]  /*0200*/  FADD.FTZ R2, -R2, -RZ ;  /* 0x800000ff02027221 */ /* 0x000fc80000010100 */
[----:B------:R-:W-:-:S07]  /*0210*/  FFMA R3, R3, R2, R3 ;  /* 0x0000000203037223 */ /* 0x000fce0000000003 */
.L_x_130:
[----:B------:R-:W-:Y:S05]  /*0220*/  BSYNC.RECONVERGENT B0 ;  /* 0x0000000000007941 */ /* 0x000fea0003800200 */
.L_x_128:
[----:B------:R-:W-:Y:S01]  /*0230*/  STG.E desc[UR4][R4.64], R3 ;  /* 0x0000000304007986 */ /* 0x000fe2000c101904 */
[----:B------:R-:W-:Y:S05]  /*0240*/  EXIT ;  /* 0x000000000000794d */ /* 0x000fea0003800000 */
        .weak           $__internal_2_$__cuda_sm20_rcp_rn_f32_slowpath
        .type           $__internal_2_$__cuda_sm20_rcp_rn_f32_slowpath,@function
        .size           $__internal_2_$__cuda_sm20_rcp_rn_f32_slowpath,(.L_x_177 - $__internal_2_$__cuda_sm20_rcp_rn_f32_slowpath)
$__internal_2_$__cuda_sm20_rcp_rn_f32_slowpath:
        /* <DEDUP_REMOVED lines=15> */
.L_x_132:
[----:B------:R-:W-:-:S05]  /*0340*/  VIADD R3, R2, 0xffffff03 ;  /* 0xffffff0302037836 */ /* 0x000fca0000000000 */
[----:B------:R-:W-:-:S13]  /*0350*/  ISETP.GT.U32.AND P0, PT, R3, 0x1, PT ;  /* 0x000000010300780c */ /* 0x000fda0003f04070 */
[----:B------:R-:W-:Y:S05]  /*0360*/  @P0 BRA `(.L_x_134) ;  /* 0x0000000000780947 */ /* 0x000fea0003800000 */
[----:B------:R-:W-:Y:S01]  /*0370*/  LOP3.LUT R7, R0, 0x7fffff, RZ, 0xc0, !PT ;  /* 0x007fffff00077812 */ /* 0x000fe200078ec0ff */
[----:B------:R-:W-:-:S03]  /*0380*/  IMAD.MOV.U32 R12, RZ, RZ, 0x3 ;  /* 0x00000003ff0c7424 */ /* 0x000fc600078e00ff */
[----:B------:R-:W-:Y:S02]  /*0390*/  LOP3.LUT R7, R7, 0x3f800000, RZ, 0xfc, !PT ;  /* 0x3f80000007077812 */ /* 0x000fe400078efcff */
[----:B------:R-:W-:Y:S02]  /*03a0*/  SHF.L.U32 R11, R12, R3, RZ ;  /* 0x000000030c0b7219 */ /* 0x000fe400000006ff */
[----:B------:R-:W0:Y:S02]  /*03b0*/  MUFU.RCP R8, R7 ;  /* 0x0000000700087308 */ /* 0x000e240000001000 */
        /* <DEDUP_REMOVED lines=8> */
[----:B------:R-:W-:Y:S02]  /*0440*/  LOP3.LUT R10, R11, R8, RZ, 0xc0, !PT ;  /* 0x000000080b0a7212 */ /* 0x000fe400078ec0ff */
[----:B------:R-:W-:-:S02]  /*0450*/  IADD3 R9, PT, PT, -R9, RZ, RZ ;  /* 0x000000ff09097210 */ /* 0x000fc40007ffe1ff */
[-C--:B------:R-:W-:Y:S02]  /*0460*/  SHF.R.U32.HI R10, RZ, R3.reuse, R10 ;  /* 0x00000003ff0a7219 */ /* 0x080fe4000001160a */
[----:B------:R-:W-:Y:S02]  /*0470*/  LOP3.LUT P1, RZ, R9, R3, R8, 0xf8, !PT ;  /* 0x0000000309ff7212 */ /* 0x000fe4000782f808 */
[C---:B------:R-:W-:Y:S02]  /*0480*/  LOP3.LUT P0, RZ, R10.reuse, 0x1, RZ, 0xc0, !PT ;  /* 0x000000010aff7812 */ /* 0x040fe4000780c0ff */
[----:B------:R-:W-:-:S04]  /*0490*/  LOP3.LUT P2, RZ, R10, 0x2, RZ, 0xc0, !PT ;  /* 0x000000020aff7812 */ /* 0x000fc8000784c0ff */
[----:B------:R-:W-:Y:S02]  /*04a0*/  PLOP3.LUT P0, PT, P0, P1, P2, 0xe0, 0x0 ;  /* 0x000000000000781c */ /* 0x000fe40000703c20 */
[----:B------:R-:W-:Y:S02]  /*04b0*/  LOP3.LUT P1, RZ, R0, 0x7fffff, RZ, 0xc0, !PT ;  /* 0x007fffff00ff7812 */ /* 0x000fe4000782c0ff */
[----:B------:R-:W-:-:S05]  /*04c0*/  SEL R3, RZ, 0x1, !P0 ;  /* 0x00000001ff037807 */ /* 0x000fca0004000000 */
[----:B------:R-:W-:-:S05]  /*04d0*/  IMAD.MOV R3, RZ, RZ, -R3 ;  /* 0x000000ffff037224 */ /* 0x000fca00078e0a03 */
[----:B------:R-:W-:Y:S01]  /*04e0*/  ISETP.GE.AND P0, PT, R3, RZ, PT ;  /* 0x000000ff0300720c */ /* 0x000fe20003f06270 */
[----:B------:R-:W-:-:S05]  /*04f0*/  VIADD R3, R2, 0xffffff04 ;  /* 0xffffff0402037836 */ /* 0x000fca0000000000 */
[----:B------:R-:W-:-:S07]  /*0500*/  SHF.R.U32.HI R3, RZ, R3, R8 ;  /* 0x00000003ff037219 */ /* 0x000fce0000011608 */
[----:B------:R-:W-:-:S05]  /*0510*/  @!P0 IADD3 R3, PT, PT, R3, 0x1, RZ ;  /* 0x0000000103038810 */ /* 0x000fca0007ffe0ff */
[----:B------:R-:W-:-:S05]  /*0520*/  @!P1 IMAD.SHL.U32 R3, R3, 0x2, RZ ;  /* 0x0000000203039824 */ /* 0x000fca00078e00ff */
[----:B------:R-:W-:Y:S01]  /*0530*/  LOP3.LUT R3, R3, 0x80000000, R0, 0xf8, !PT ;  /* 0x8000000003037812 */ /* 0x000fe200078ef800 */
[----:B------:R-:W-:Y:S06]  /*0540*/  BRA `(.L_x_133) ;  /* 0x0000000000047947 */ /* 0x000fec0003800000 */
.L_x_134:
[----:B------:R0:W1:Y:S02]  /*0550*/  MUFU.RCP R3, R0 ;  /* 0x0000000000037308 */ /* 0x0000640000001000 */
.L_x_133:
[----:B------:R-:W-:Y:S05]  /*0560*/  BSYNC.RECONVERGENT B1 ;  /* 0x0000000000017941 */ /* 0x000fea0003800200 */
.L_x_131:
[----:B------:R-:W-:-:S04]  /*0570*/  HFMA2 R7, -RZ, RZ, 0, 0 ;  /* 0x00000000ff077431 */ /* 0x000fc800000001ff */
[----:B01----:R-:W-:Y:S05]  /*0580*/  RET.REL.NODEC R6 `(Sigmoid) ;  /* 0xfffffff8069c7950 */ /* 0x003fea0003c3ffff */
.L_x_135:
        /* <DEDUP_REMOVED lines=15> */
.L_x_177:


//--------------------- .text.ReLU_inf            --------------------------
	.section	.text.ReLU_inf,"ax",@progbits
	.align	128
        .global         ReLU_inf
        .type           ReLU_inf,@function
        .size           ReLU_inf,(.L_x_188 - ReLU_inf)
        .other          ReLU_inf,@"STO_CUDA_ENTRY STV_DEFAULT"
ReLU_inf:
.text.ReLU_inf:
        /* <DEDUP_REMOVED lines=11> */
[----:B-1----:R-:W2:Y:S02]  /*00b0*/  LDG.E R0, desc[UR4][R2.64] ;  /* 0x0000000402007981 */ /* 0x002ea4000c1e1900 */
[----:B--2---:R-:W-:-:S13]  /*00c0*/  FSETP.GEU.AND P0, PT, R0, RZ, PT ;  /* 0x000000ff0000720b */ /* 0x004fda0003f0e000 */
[----:B------:R0:W-:Y:S01]  /*00d0*/  @!P0 STG.E desc[UR4][R2.64], RZ ;  /* 0x000000ff02008986 */ /* 0x0001e2000c101904 */
[----:B------:R-:W-:Y:S05]  /*00e0*/  @!P0 EXIT ;  /* 0x000000000000894d */ /* 0x000fea0003800000 */
[----:B------:R-:W-:-:S05]  /*00f0*/  HFMA2 R5, -RZ, RZ, 1.875, 0 ;  /* 0x3f800000ff057431 */ /* 0x000fca00000001ff */
[----:B------:R-:W-:Y:S01]  /*0100*/  STG.E desc[UR4][R2.64], R5 ;  /* 0x0000000502007986 */ /* 0x000fe2000c101904 */
[----:B------:R-:W-:Y:S05]  /*0110*/  EXIT ;  /* 0x000000000000794d */ /* 0x000fea0003800000 */
.L_x_136:
        /* <DEDUP_REMOVED lines=14> */
.L_x_188:


//--------------------- .text.ReLU                --------------------------
	.section	.text.ReLU,"ax",@progbits
	.align	128
        .global         ReLU
        .type           ReLU,@function
        .size           ReLU,(.L_x_189 - ReLU)
        .other          ReLU,@"STO_CUDA_ENTRY STV_DEFAULT"
ReLU:
.text.ReLU:
        /* <DEDUP_REMOVED lines=13> */
[----:B------:R-:W-:Y:S05]  /*00d0*/  @P0 EXIT ;  /* 0x000000000000094d */ /* 0x000fea0003800000 */
[----:B------:R-:W-:Y:S01]  /*00e0*/  STG.E desc[UR4][R2.64], RZ ;  /* 0x000000ff02007986 */ /* 0x000fe2000c101904 */
[----:B------:R-:W-:Y:S05]  /*00f0*/  EXIT ;  /* 0x000000000000794d */ /* 0x000fea0003800000 */
.L_x_137:
        /* <DEDUP_REMOVED lines=16> */
.L_x_189:


//--------------------- .text.transpose           --------------------------
	.section	.text.transpose,"ax",@progbits
	.align	128
        .global         transpose
        .type           transpose,@function
        .size           transpose,(.L_x_190 - transpose)
        .other          transpose,@"STO_CUDA_ENTRY STV_DEFAULT"
transpose:
.text.transpose:
[----:B------:R-:W-:Y:S01]  /*0000*/  LDC R1, c[0x0][0x37c] ;  /* 0x0000df00ff017b82 */ /* 0x000fe20000000800 */
[----:B------:R-:W0:Y:S01]  /*0010*/  S2R R0, SR_TID.X ;  /* 0x0000000000007919 */ /* 0x000e220000002100 */
[----:B------:R-:W0:Y:S01]  /*0020*/  LDCU UR4, c[0x0][0x360] ;  /* 0x00006c00ff0477ac */ /* 0x000e220008000800 */
[----:B------:R-:W0:Y:S01]  /*0030*/  S2R R3, SR_CTAID.X ;  /* 0x0000000000037919 */ /* 0x000e220000002500 */
[----:B------:R-:W1:Y:S01]  /*0040*/  LDCU UR6, c[0x0][0x390] ;  /* 0x00007200ff0677ac */ /* 0x000e620008000800 */
[----:B------:R-:W2:Y:S01]  /*0050*/  S2R R7, SR_TID.Y ;  /* 0x0000000000077919 */ /* 0x000ea20000002200 */
[----:B------:R-:W2:Y:S01]  /*0060*/  LDCU UR5, c[0x0][0x364] ;  /* 0x00006c80ff0577ac */ /* 0x000ea20008000800 */
[----:B------:R-:W2:Y:S01]  /*0070*/  S2R R2, SR_CTAID.Y ;  /* 0x0000000000027919 */ /* 0x000ea20000002600 */
[----:B0-----:R-:W-:-:S05]  /*0080*/  IMAD R0, R3, UR4, R0 ;  /* 0x0000000403007c24 */ /* 0x001fca000f8e0200 */
[----:B-1----:R-:W-:Y:S01]  /*0090*/  ISETP.GE.U32.AND P0, PT, R0, UR6, PT ;  /* 0x0000000600007c0c */ /* 0x002fe2000bf06070 */
[----:B--2---:R-:W-:-:S12]  /*00a0*/  IMAD R7, R2, UR5, R7 ;  /* 0x0000000502077c24 */ /* 0x004fd8000f8e0207 */
[----:B------:R-:W-:Y:S05]  /*00b0*/  @P0 EXIT ;  /* 0x000000000000094d */ /* 0x000fea0003800000 */
[----:B------:R-:W0:Y:S01]  /*00c0*/  I2F.U32.RP R4, UR6 ;  /* 0x0000000600047d06 */ /* 0x000e220008209000 */
[----:B------:R-:W1:Y:S01]  /*00d0*/  LDC R8, c[0x0][0x394] ;  /* 0x0000e500ff087b82 */ /* 0x000e620000000800 */
[----:B------:R-:W-:-:S06]  /*00e0*/  ISETP.NE.U32.AND P2, PT, RZ, UR6, PT ;  /* 0x00000006ff007c0c */ /* 0x000fcc000bf45070 */
[----:B0-----:R-:W0:Y:S02]  /*00f0*/  MUFU.RCP R4, R4 ;  /* 0x0000000400047308 */ /* 0x001e240000001000 */
[----:B0-----:R-:W-:-:S06]  /*0100*/  IADD3 R2, PT, PT, R4, 0xffffffe, RZ ;  /* 0x0ffffffe04027810 */ /* 0x001fcc0007ffe0ff */
[----:B------:R0:W2:Y:S02]  /*0110*/  F2I.FTZ.U32.TRUNC.NTZ R3, R2 ;  /* 0x0000000200037305 */ /* 0x0000a4000021f000 */
[----:B0-----:R-:W-:Y:S01]  /*0120*/  HFMA2 R2, -RZ, RZ, 0, 0 ;  /* 0x00000000ff027431 */ /* 0x001fe200000001ff */
[----:B--2---:R-:W-:-:S05]  /*0130*/  IADD3 R5, PT, PT, RZ, -R3, RZ ;  /* 0x80000003ff057210 */ /* 0x004fca0007ffe0ff */
[----:B------:R-:W-:-:S04]  /*0140*/  IMAD R5, R5, UR6, RZ ;  /* 0x0000000605057c24 */ /* 0x000fc8000f8e02ff */
[----:B------:R-:W-:-:S06]  /*0150*/  IMAD.HI.U32 R3, R3, R5, R2 ;  /* 0x0000000503037227 */ /* 0x000fcc00078e0002 */
[----:B-1----:R-:W-:-:S05]  /*0160*/  IMAD.HI.U32 R6, R3, R8, RZ ;  /* 0x0000000803067227 */ /* 0x002fca00078e00ff */
[----:B------:R-:W-:-:S05]  /*0170*/  IADD3 R3, PT, PT, -R6, RZ, RZ ;  /* 0x000000ff06037210 */ /* 0x000fca0007ffe1ff */
[----:B------:R-:W-:-:S05]  /*0180*/  IMAD R3, R3, UR6, R8 ;  /* 0x0000000603037c24 */ /* 0x000fca000f8e0208 */
[----:B------:R-:W-:-:S13]  /*0190*/  ISETP.GE.U32.AND P0, PT, R3, UR6, PT ;  /* 0x0000000603007c0c */ /* 0x000fda000bf06070 */
[----:B------:R-:W-:Y:S02]  /*01a0*/  @P0 IADD3 R3, PT, PT, R3, -UR6, RZ ;  /* 0x8000000603030c10 */ /* 0x000fe4000fffe0ff */
[----:B------:R-:W-:Y:S02]  /*01b0*/  @P0 IADD3 R6, PT, PT, R6, 0x1, RZ ;  /* 0x0000000106060810 */ /* 0x000fe40007ffe0ff */
[----:B------:R-:W-:-:S13]  /*01c0*/  ISETP.GE.U32.AND P1, PT, R3, UR6, PT ;  /* 0x0000000603007c0c */ /* 0x000fda000bf26070 */
[----:B------:R-:W-:Y:S02]  /*01d0*/  @P1 IADD3 R6, PT, PT, R6, 0x1, RZ ;  /* 0x0000000106061810 */ /* 0x000fe40007ffe0ff */
[----:B------:R-:W-:-:S04]  /*01e0*/  @!P2 LOP3.LUT R6, RZ, UR6, RZ, 0x33, !PT ;  /* 0x00000006ff06ac12 */ /* 0x000fc8000f8e33ff */
[----:B------:R-:W-:-:S13]  /*01f0*/  ISETP.GE.U32.AND P0, PT, R7, R6, PT ;  /* 0x000000060700720c */ /* 0x000fda0003f06070 */
[----:B------:R-:W-:Y:S05]  /*0200*/  @P0 EXIT ;  /* 0x000000000000094d */ /* 0x000fea0003800000 */
[----:B------:R-:W0:Y:S01]  /*0210*/  LDC.64 R2, c[0x0][0x380] ;  /* 0x0000e000ff027b82 */ /* 0x000e220000000a00 */
[----:B------:R-:W1:Y:S01]  /*0220*/  LDCU.64 UR4, c[0x0][0x358] ;  /* 0x00006b00ff0477ac */ /* 0x000e620008000a00 */
[----:B------:R-:W-:-:S04]  /*0230*/  IMAD R5, R7, UR6, R0 ;  /* 0x0000000607057c24 */ /* 0x000fc8000f8e0200 */
[----:B0-----:R-:W-:Y:S02]  /*0240*/  IMAD.WIDE.U32 R2, R5, 0x4, R2 ;  /* 0x0000000405027825 */ /* 0x001fe400078e0002 */
[----:B------:R-:W0:Y:S04]  /*0250*/  LDC.64 R4, c[0x0][0x388] ;  /* 0x0000e200ff047b82 */ /* 0x000e280000000a00 */
[----:B-1----:R-:W2:Y:S01]  /*0260*/  LDG.E R3, desc[UR4][R2.64] ;  /* 0x0000000402037981 */ /* 0x002ea2000c1e1900 */
[----:B------:R-:W-:-:S04]  /*0270*/  IMAD R7, R0, R6, R7 ;  /* 0x0000000600077224 */ /* 0x000fc800078e0207 */
[----:B0-----:R-:W-:-:S05]  /*0280*/  IMAD.WIDE.U32 R4, R7, 0x4, R4 ;  /* 0x0000000407047825 */ /* 0x001fca00078e0004 */
[----:B--2---:R-:W-:Y:S01]  /*0290*/  STG.E desc[UR4][R4.64], R3 ;  /* 0x0000000304007986 */ /* 0x004fe2000c101904 */
[----:B------:R-:W-:Y:S05]  /*02a0*/  EXIT ;  /* 0x000000000000794d */ /* 0x000fea0003800000 */
.L_x_138:
        /* <DEDUP_REMOVED lines=13> */
.L_x_190:


//--------------------- .text.multiply            --------------------------
	.section	.text.multiply,"ax",@progbits
	.align	128
        .global         multiply
        .type           multiply,@function
        .size           multiply,(.L_x_191 - multiply)
        .other          multiply,@"STO_CUDA_ENTRY STV_DEFAULT"
multiply:
.text.multiply:
[----:B------:R-:W-:Y:S01]  /*0000*/  LDC R1, c[0x0][0x37c] ;  /* 0x0000df00ff017b82 */ /* 0x000fe20000000800 */
[----:B------:R-:W0:Y:S07]  /*0010*/  S2R R3, SR_TID.Y ;  /* 0x0000000000037919 */ /* 0x000e2e0000002200 */
[----:B------:R-:W1:Y:S01]  /*0020*/  S2UR UR5, SR_CTAID.X ;  /* 0x00000000000579c3 */ /* 0x000e620000002500 */
[----:B------:R-:W1:Y:S01]  /*0030*/  LDCU UR4, c[0x0][0x360] ;  /* 0x00006c00ff0477ac */ /* 0x000e620008000800 */
[----:B------:R-:W0:Y:S01]  /*0040*/  S2R R2, SR_CTAID.Y ;  /* 0x0000000000027919 */ /* 0x000e220000002600 */
[----:B------:R-:W0:Y:S01]  /*0050*/  LDCU UR6, c[0x0][0x364] ;  /* 0x00006c80ff0677ac */ /* 0x000e220008000800 */
[----:B------:R-:W2:Y:S04]  /*0060*/  S2R R7, SR_TID.X ;  /* 0x0000000000077919 */ /* 0x000ea80000002100 */
[----:B------:R-:W3:Y:S01]  /*0070*/  LDC R0, c[0x0][0x39c] ;  /* 0x0000e700ff007b82 */ /* 0x000ee20000000800 */
[----:B------:R-:W4:Y:S01]  /*0080*/  LDCU UR7, c[0x0][0x3a0] ;  /* 0x00007400ff0777ac */ /* 0x000f220008000800 */
[----:B-1----:R-:W-:Y:S01]  /*0090*/  UIMAD UR4, UR4, UR5, URZ ;  /* 0x00000005040472a4 */ /* 0x002fe2000f8e02ff */
[----:B0-----:R-:W-:-:S05]  /*00a0*/  IMAD R3, R2, UR6, R3 ;  /* 0x0000000602037c24 */ /* 0x001fca000f8e0203 */
[----:B--2---:R-:W-:Y:S02]  /*00b0*/  IADD3 R5, PT, PT, R7, UR4, RZ ;  /* 0x0000000407057c10 */ /* 0x004fe4000fffe0ff */
[----:B----4-:R-:W-:-:S04]  /*00c0*/  ISETP.GE.U32.AND P0, PT, R3, UR7, PT ;  /* 0x0000000703007c0c */ /* 0x010fc8000bf06070 */
[----:B---3--:R-:W-:-:S13]  /*00d0*/  ISETP.GE.U32.OR P0, PT, R5, R0, P0 ;  /* 0x000000000500720c */ /* 0x008fda0000706470 */
[----:B------:R-:W-:Y:S05]  /*00e0*/  @P0 EXIT ;  /* 0x000000000000094d */ /* 0x000fea0003800000 */
[----:B------:R-:W0:Y:S01]  /*00f0*/  LDC R2, c[0x0][0x398] ;  /* 0x0000e600ff027b82 */ /* 0x000e220000000800 */
[----:B------:R-:W1:Y:S01]  /*0100*/  LDCU.64 UR6, c[0x0][0x358] ;  /* 0x00006b00ff0677ac */ /* 0x000e620008000a00 */
[----:B------:R-:W-:Y:S01]  /*0110*/  HFMA2 R12, -RZ, RZ, 0, 0 ;  /* 0x00000000ff0c7431 */ /* 0x000fe200000001ff */
[----:B0-----:R-:W-:-:S13]  /*0120*/  ISETP.NE.AND P0, PT, R2, RZ, PT ;  /* 0x000000ff0200720c */ /* 0x001fda0003f05270 */
[----:B-1----:R-:W-:Y:S05]  /*0130*/  @!P0 BRA `(.L_x_139) ;  /* 0x0000000800448947 */ /* 0x002fea0003800000 */
[C---:B------:R-:W-:Y:S02]  /*0140*/  ISETP.GE.U32.AND P1, PT, R2.reuse, 0x8, PT ;  /* 0x000000080200780c */ /* 0x040fe40003f26070 */
[----:B------:R-:W-:Y:S02]  /*0150*/  LOP3.LUT R4, R2, 0x7, RZ, 0xc0, !PT ;  /* 0x0000000702047812 */ /* 0x000fe400078ec0ff */
[----:B------:R-:W-:Y:S02]  /*0160*/  MOV R12, RZ ;  /* 0x000000ff000c7202 */ /* 0x000fe40000000f00 */
[----:B------:R-:W-:Y:S02]  /*0170*/  ISETP.NE.AND P0, PT, R4, RZ, PT ;  /* 0x000000ff0400720c */ /* 0x000fe40003f05270 */
[----:B------:R-:W-:-:S05]  /*0180*/  MOV R6, RZ ;  /* 0x000000ff00067202 */ /* 0x000fca0000000f00 */
[----:B------:R-:W-:Y:S06]  /*0190*/  @!P1 BRA `(.L_x_140) ;  /* 0x0000000400249947 */ /* 0x000fec0003800000 */
        /* <DEDUP_REMOVED lines=8> */
[----:B------:R-:W-:Y:S01]  /*0220*/  MOV R12, RZ ;  /* 0x000000ff000c7202 */ /* 0x000fe20000000f00 */
[----:B------:R-:W-:Y:S01]  /*0230*/  IMAD R8, R3, R2, 0x3 ;  /* 0x0000000303087424 */ /* 0x000fe200078e0202 */
[----:B------:R-:W-:-:S02]  /*0240*/  MOV R29, R5 ;  /* 0x00000005001d7202 */ /* 0x000fc40000000f00 */
[----:B------:R-:W-:-:S07]  /*0250*/  IADD3 R10, PT, PT, -R6, RZ, RZ ;  /* 0x000000ff060a7210 */ /* 0x000fce0007ffe1ff */
.L_x_141:
[----:B------:R-:W0:Y:S01]  /*0260*/  LDC.64 R20, c[0x0][0x380] ;  /* 0x0000e000ff147b82 */ /* 0x000e220000000a00 */
[----:B------:R-:W-:-:S07]  /*0270*/  IADD3 R23, PT, PT, R8, -0x3, RZ ;  /* 0xfffffffd08177810 */ /* 0x000fce0007ffe0ff */
[----:B------:R-:W1:Y:S01]  /*0280*/  LDC.64 R16, c[0x0][0x388] ;  /* 0x0000e200ff107b82 */ /* 0x000e620000000a00 */
[----:B0-----:R-:W-:-:S06]  /*0290*/  IMAD.WIDE.U32 R22, R23, 0x4, R20 ;  /* 0x0000000417167825 */ /* 0x001fcc00078e0014 */
[----:B------:R-:W2:Y:S01]  /*02a0*/  LDG.E R23, desc[UR6][R22.64] ;  /* 0x0000000616177981 */ /* 0x000ea2000c1e1900 */
[----:B-1----:R-:W-:-:S06]  /*02b0*/  IMAD.WIDE.U32 R18, R29, 0x4, R16 ;  /* 0x000000041d127825 */ /* 0x002fcc00078e0010 */
[----:B------:R-:W2:Y:S01]  /*02c0*/  LDG.E R18, desc[UR6][R18.64] ;  /* 0x0000000612127981 */ /* 0x000ea2000c1e1900 */
[C---:B------:R-:W-:Y:S02]  /*02d0*/  IADD3 R14, PT, PT, R8.reuse, -0x2, RZ ;  /* 0xfffffffe080e7810 */ /* 0x040fe40007ffe0ff */
[----:B------:R-:W-:Y:S01]  /*02e0*/  IADD3 R24, PT, PT, R8, -0x1, RZ ;  /* 0xffffffff08187810 */ /* 0x000fe20007ffe0ff */
[----:B--2---:R-:W-:Y:S02]  /*02f0*/  FFMA R12, R23, R18, R12 ;  /* 0x00000012170c7223 */ /* 0x004fe4000000000c */
[----:B------:R-:W-:-:S04]  /*0300*/  IMAD.WIDE.U32 R18, R14, 0x4, R20 ;  /* 0x000000040e127825 */ /* 0x000fc800078e0014 */
[----:B------:R-:W-:Y:S01]  /*0310*/  IMAD.WIDE.U32 R22, R7, 0x4, R16 ;  /* 0x0000000407167825 */ /* 0x000fe200078e0010 */
[----:B------:R0:W2:Y:S04]  /*0320*/  LDG.E R14, desc[UR6][R18.64] ;  /* 0x00000006120e7981 */ /* 0x0000a8000c1e1900 */
[----:B------:R1:W2:Y:S01]  /*0330*/  LDG.E R26, desc[UR6][R22.64] ;  /* 0x00000006161a7981 */ /* 0x0002a2000c1e1900 */
[----:B0-----:R-:W-:-:S04]  /*0340*/  IMAD.WIDE.U32 R18, R24, 0x4, R20 ;  /* 0x0000000418127825 */ /* 0x001fc800078e0014 */
[----:B-1----:R-:W-:Y:S01]  /*0350*/  IMAD.WIDE.U32 R22, R9, 0x4, R16 ;  /* 0x0000000409167825 */ /* 0x002fe200078e0010 */
[----:B------:R0:W3:Y:S04]  /*0360*/  LDG.E R24, desc[UR6][R18.64] ;  /* 0x0000000612187981 */ /* 0x0000e8000c1e1900 */
[----:B------:R1:W3:Y:S01]  /*0370*/  LDG.E R28, desc[UR6][R22.64] ;  /* 0x00000006161c7981 */ /* 0x0002e2000c1e1900 */
[----:B0-----:R-:W-:-:S04]  /*0380*/  IMAD.WIDE.U32 R18, R8, 0x4, R20 ;  /* 0x0000000408127825 */ /* 0x001fc800078e0014 */
[----:B-1----:R-:W-:-:S04]  /*0390*/  IMAD.WIDE.U32 R22, R11, 0x4, R16 ;  /* 0x000000040b167825 */ /* 0x002fc800078e0010 */
[----:B--2---:R-:W-:Y:S02]  /*03a0*/  FFMA R12, R14, R26, R12 ;  /* 0x0000001a0e0c7223 */ /* 0x004fe4000000000c */
[----:B------:R-:W2:Y:S04]  /*03b0*/  LDG.E R14, desc[UR6][R18.64] ;  /* 0x00000006120e7981 */ /* 0x000ea8000c1e1900 */
[----:B------:R0:W2:Y:S01]  /*03c0*/  LDG.E R26, desc[UR6][R22.64] ;  /* 0x00000006161a7981 */ /* 0x0000a2000c1e1900 */
[----:B---3--:R-:W-:Y:S01]  /*03d0*/  FFMA R12, R24, R28, R12 ;  /* 0x0000001c180c7223 */ /* 0x008fe2000000000c */
[----:B------:R-:W-:Y:S01]  /*03e0*/  IADD3 R24, PT, PT, R8, 0x1, RZ ;  /* 0x0000000108187810 */ /* 0x000fe20007ffe0ff */
[----:B0-----:R-:W-:-:S04]  /*03f0*/  IMAD.WIDE.U32 R22, R13, 0x4, R16 ;  /* 0x000000040d167825 */ /* 0x001fc800078e0010 */
[----:B------:R-:W-:Y:S01]  /*0400*/  IMAD.WIDE.U32 R18, R24, 0x4, R20 ;  /* 0x0000000418127825 */ /* 0x000fe200078e0014 */
[----:B------:R-:W3:Y:S04]  /*0410*/  LDG.E R28, desc[UR6][R22.64] ;  /* 0x00000006161c7981 */ /* 0x000ee8000c1e1900 */
[----:B------:R0:W3:Y:S01]  /*0420*/  LDG.E R24, desc[UR6][R18.64] ;  /* 0x0000000612187981 */ /* 0x0000e2000c1e1900 */
[----:B--2---:R-:W-:Y:S01]  /*0430*/  FFMA R12, R14, R26, R12 ;  /* 0x0000001a0e0c7223 */ /* 0x004fe2000000000c */
[C---:B------:R-:W-:Y:S02]  /*0440*/  IADD3 R26, PT, PT, R8.reuse, 0x3, RZ ;  /* 0x00000003081a7810 */ /* 0x040fe40007ffe0ff */
[----:B------:R-:W-:-:S03]  /*0450*/  IADD3 R14, PT, PT, R8, 0x2, RZ ;  /* 0x00000002080e7810 */ /* 0x000fc60007ffe0ff */
[----:B0-----:R-:W-:Y:S01]  /*0460*/  IMAD.WIDE.U32 R18, R26, 0x4, R20 ;  /* 0x000000041a127825 */ /* 0x001fe200078e0014 */
[----:B------:R-:W-:-:S03]  /*0470*/  IADD3 R26, PT, PT, R8, 0x4, RZ ;  /* 0x00000004081a7810 */ /* 0x000fc60007ffe0ff */
[--C-:B------:R-:W-:Y:S02]  /*0480*/  IMAD.WIDE.U32 R22, R14, 0x4, R20.reuse ;  /* 0x000000040e167825 */ /* 0x100fe400078e0014 */
[----:B------:R0:W2:Y:S02]  /*0490*/  LDG.E R14, desc[UR6][R18.64] ;  /* 0x00000006120e7981 */ /* 0x0000a4000c1e1900 */
[----:B------:R-:W-:-:S04]  /*04a0*/  IMAD.WIDE.U32 R20, R26, 0x4, R20 ;  /* 0x000000041a147825 */ /* 0x000fc800078e0014 */
[----:B---3--:R-:W-:Y:S02]  /*04b0*/  FFMA R12, R24, R28, R12 ;  /* 0x0000001c180c7223 */ /* 0x008fe4000000000c */
[----:B------:R-:W3:Y:S01]  /*04c0*/  LDG.E R21, desc[UR6][R20.64] ;  /* 0x0000000614157981 */ /* 0x000ee2000c1e1900 */
[----:B0-----:R-:W-:-:S03]  /*04d0*/  IMAD.WIDE.U32 R18, R15, 0x4, R16 ;  /* 0x000000040f127825 */ /* 0x001fc600078e0010 */
[----:B------:R0:W4:Y:S04]  /*04e0*/  LDG.E R24, desc[UR6][R22.64] ;  /* 0x0000000616187981 */ /* 0x000128000c1e1900 */
[----:B------:R-:W4:Y:S01]  /*04f0*/  LDG.E R26, desc[UR6][R18.64] ;  /* 0x00000006121a7981 */ /* 0x000f22000c1e1900 */
[----:B0-----:R-:W-:-:S04]  /*0500*/  IMAD.WIDE.U32 R22, R25, 0x4, R16 ;  /* 0x0000000419167825 */ /* 0x001fc800078e0010 */
[----:B------:R-:W-:Y:S01]  /*0510*/  IMAD.WIDE.U32 R16, R27, 0x4, R16 ;  /* 0x000000041b107825 */ /* 0x000fe200078e0010 */
[----:B------:R-:W2:Y:S05]  /*0520*/  LDG.E R28, desc[UR6][R22.64] ;  /* 0x00000006161c7981 */ /* 0x000eaa000c1e1900 */
[----:B------:R-:W3:Y:S01]  /*0530*/  LDG.E R16, desc[UR6][R16.64] ;  /* 0x0000000610107981 */ /* 0x000ee2000c1e1900 */
[----:B------:R-:W-:-:S04]  /*0540*/  IADD3 R10, PT, PT, R10, 0x8, RZ ;  /* 0x000000080a0a7810 */ /* 0x000fc80007ffe0ff */
[----:B------:R-:W-:Y:S02]  /*0550*/  ISETP.NE.AND P1, PT, R10, RZ, PT ;  /* 0x000000ff0a00720c */ /* 0x000fe40003f25270 */
[----:B------:R-:W-:Y:S02]  /*0560*/  IADD3 R8, PT, PT, R8, 0x8, RZ ;  /* 0x0000000808087810 */ /* 0x000fe40007ffe0ff */
[C---:B------:R-:W-:Y:S02]  /*0570*/  LEA R7, R0.reuse, R7, 0x3 ;  /* 0x0000000700077211 */ /* 0x040fe400078e18ff */
[C---:B------:R-:W-:Y:S02]  /*0580*/  LEA R9, R0.reuse, R9, 0x3 ;  /* 0x0000000900097211 */ /* 0x040fe400078e18ff */
[C---:B------:R-:W-:Y:S02]  /*0590*/  LEA R11, R0.reuse, R11, 0x3 ;  /* 0x0000000b000b7211 */ /* 0x040fe400078e18ff */
[----:B------:R-:W-:-:S02]  /*05a0*/  LEA R13, R0, R13, 0x3 ;  /* 0x0000000d000d7211 */ /* 0x000fc400078e18ff */
[C---:B------:R-:W-:Y:S02]  /*05b0*/  LEA R15, R0.reuse, R15, 0x3 ;  /* 0x0000000f000f7211 */ /* 0x040fe400078e18ff */
[C---:B------:R-:W-:Y:S02]  /*05c0*/  LEA R25, R0.reuse, R25, 0x3 ;  /* 0x0000001900197211 */ /* 0x040fe400078e18ff */
[C---:B------:R-:W-:Y:S02]  /*05d0*/  LEA R27, R0.reuse, R27, 0x3 ;  /* 0x0000001b001b7211 */ /* 0x040fe400078e18ff */
[----:B------:R-:W-:Y:S01]  /*05e0*/  LEA R29, R0, R29, 0x3 ;  /* 0x0000001d001d7211 */ /* 0x000fe200078e18ff */
[----:B----4-:R-:W-:-:S04]  /*05f0*/  FFMA R12, R24, R26, R12 ;  /* 0x0000001a180c7223 */ /* 0x010fc8000000000c */
[----:B--2---:R-:W-:-:S04]  /*0600*/  FFMA R12, R14, R28, R12 ;  /* 0x0000001c0e0c7223 */ /* 0x004fc8000000000c */
[----:B---3--:R-:W-:Y:S01]  /*0610*/  FFMA R12, R21, R16, R12 ;  /* 0x00000010150c7223 */ /* 0x008fe2000000000c */
[----:B------:R-:W-:Y:S06]  /*0620*/  @P1 BRA `(.L_x_141) ;  /* 0xfffffffc000c1947 */ /* 0x000fec000383ffff */
.L_x_140:
[----:B------:R-:W-:Y:S05]  /*0630*/  @!P0 BRA `(.L_x_139) ;  /* 0x0000000400048947 */ /* 0x000fea0003800000 */
[----:B------:R-:W-:Y:S02]  /*0640*/  ISETP.GE.U32.AND P0, PT, R4, 0x4, PT ;  /* 0x000000040400780c */ /* 0x000fe40003f06070 */
[----:B------:R-:W-:-:S04]  /*0650*/  LOP3.LUT R13, R2, 0x3, RZ, 0xc0, !PT ;  /* 0x00000003020d7812 */ /* 0x000fc800078ec0ff */
[----:B------:R-:W-:-:S07]  /*0660*/  ISETP.NE.AND P1, PT, R13, RZ, PT ;  /* 0x000000ff0d00720c */ /* 0x000fce0003f25270 */
[----:B------:R-:W-:Y:S06]  /*0670*/  @!P0 BRA `(.L_x_142) ;  /* 0x00000000007c8947 */ /* 0x000fec0003800000 */
[----:B------:R-:W0:Y:S01]  /*0680*/  LDC.64 R8, c[0x0][0x388] ;  /* 0x0000e200ff087b82 */ /* 0x000e220000000a00 */
[----:B------:R-:W-:Y:S02]  /*0690*/  IMAD R15, R3, R2, R6 ;  /* 0x00000002030f7224 */ /* 0x000fe400078e0206 */
[----:B------:R-:W-:-:S03]  /*06a0*/  IMAD R17, R6, R0, R5 ;  /* 0x0000000006117224 */ /* 0x000fc600078e0205 */
[C---:B------:R-:W-:Y:S02]  /*06b0*/  IADD3 R23, PT, PT, R15.reuse, 0x1, RZ ;  /* 0x000000010f177810 */ /* 0x040fe40007ffe0ff */
[----:B------:R-:W1:Y:S01]  /*06c0*/  LDC.64 R10, c[0x0][0x380] ;  /* 0x0000e000ff0a7b82 */ /* 0x000e620000000a00 */
[C---:B------:R-:W-:Y:S02]  /*06d0*/  IADD3 R27, PT, PT, R15.reuse, 0x2, RZ ;  /* 0x000000020f1b7810 */ /* 0x040fe40007ffe0ff */
[----:B------:R-:W-:Y:S01]  /*06e0*/  IADD3 R4, PT, PT, R15, 0x3, RZ ;  /* 0x000000030f047810 */ /* 0x000fe20007ffe0ff */
[C---:B0-----:R-:W-:Y:S01]  /*06f0*/  IMAD.WIDE.U32 R20, R17.reuse, 0x4, R8 ;  /* 0x0000000411147825 */ /* 0x041fe200078e0008 */
[----:B------:R-:W-:-:S04]  /*0700*/  IADD3 R17, PT, PT, R17, R0, RZ ;  /* 0x0000000011117210 */ /* 0x000fc80007ffe0ff */
[-C--:B------:R-:W-:Y:S01]  /*0710*/  IADD3 R29, PT, PT, R17, R0.reuse, RZ ;  /* 0x00000000111d7210 */ /* 0x080fe20007ffe0ff */
[--C-:B-1----:R-:W-:Y:S01]  /*0720*/  IMAD.WIDE.U32 R24, R15, 0x4, R10.reuse ;  /* 0x000000040f187825 */ /* 0x102fe200078e000a */
[----:B------:R-:W2:Y:S03]  /*0730*/  LDG.E R20, desc[UR6][R20.64] ;  /* 0x0000000614147981 */ /* 0x000ea6000c1e1900 */
[----:B------:R-:W-:Y:S01]  /*0740*/  IMAD.WIDE.U32 R22, R23, 0x4, R10 ;  /* 0x0000000417167825 */ /* 0x000fe200078e000a */
[----:B------:R-:W2:Y:S03]  /*0750*/  LDG.E R7, desc[UR6][R24.64] ;  /* 0x0000000618077981 */ /* 0x000ea6000c1e1900 */
[----:B------:R-:W-:Y:S02]  /*0760*/  IMAD.WIDE.U32 R18, R17, 0x4, R8 ;  /* 0x0000000411127825 */ /* 0x000fe400078e0008 */
[----:B------:R-:W3:Y:S02]  /*0770*/  LDG.E R22, desc[UR6][R22.64] ;  /* 0x0000000616167981 */ /* 0x000ee4000c1e1900 */
[----:B------:R-:W-:Y:S01]  /*0780*/  IMAD.WIDE.U32 R14, R27, 0x4, R10 ;  /* 0x000000041b0e7825 */ /* 0x000fe200078e000a */
[C---:B------:R-:W-:Y:S01]  /*0790*/  IADD3 R27, PT, PT, R29.reuse, R0, RZ ;  /* 0x000000001d1b7210 */ /* 0x040fe20007ffe0ff */
[----:B------:R-:W3:Y:S02]  /*07a0*/  LDG.E R19, desc[UR6][R18.64] ;  /* 0x0000000612137981 */ /* 0x000ee4000c1e1900 */
[----:B------:R-:W-:-:S02]  /*07b0*/  IMAD.WIDE.U32 R16, R29, 0x4, R8 ;  /* 0x000000041d107825 */ /* 0x000fc400078e0008 */
[----:B------:R-:W4:Y:S02]  /*07c0*/  LDG.E R14, desc[UR6][R14.64] ;  /* 0x000000060e0e7981 */ /* 0x000f24000c1e1900 */
[----:B------:R-:W-:Y:S02]  /*07d0*/  IMAD.WIDE.U32 R10, R4, 0x4, R10 ;  /* 0x00000004040a7825 */ /* 0x000fe400078e000a */
[----:B------:R-:W4:Y:S02]  /*07e0*/  LDG.E R16, desc[UR6][R16.64] ;  /* 0x0000000610107981 */ /* 0x000f24000c1e1900 */
[----:B------:R-:W-:Y:S02]  /*07f0*/  IMAD.WIDE.U32 R8, R27, 0x4, R8 ;  /* 0x000000041b087825 */ /* 0x000fe400078e0008 */
[----:B------:R-:W5:Y:S04]  /*0800*/  LDG.E R10, desc[UR6][R10.64] ;  /* 0x000000060a0a7981 */ /* 0x000f68000c1e1900 */
[----:B------:R-:W5:Y:S01]  /*0810*/  LDG.E R8, desc[UR6][R8.64] ;  /* 0x0000000608087981 */ /* 0x000f62000c1e1900 */
[----:B------:R-:W-:Y:S01]  /*0820*/  IADD3 R6, PT, PT, R6, 0x4, RZ ;  /* 0x0000000406067810 */ /* 0x000fe20007ffe0ff */
[----:B--2---:R-:W-:-:S04]  /*0830*/  FFMA R7, R7, R20, R12 ;  /* 0x0000001407077223 */ /* 0x004fc8000000000c */
[----:B---3--:R-:W-:-:S04]  /*0840*/  FFMA R7, R22, R19, R7 ;  /* 0x0000001316077223 */ /* 0x008fc80000000007 */
[----:B----4-:R-:W-:-:S04]  /*0850*/  FFMA R7, R14, R16, R7 ;  /* 0x000000100e077223 */ /* 0x010fc80000000007 */
[----:B-----5:R-:W-:-:S07]  /*0860*/  FFMA R12, R10, R8, R7 ;  /* 0x000000080a0c7223 */ /* 0x020fce0000000007 */
.L_x_142:
[----:B------:R-:W-:Y:S05]  /*0870*/  @!P1 BRA `(.L_x_139) ;  /* 0x0000000000749947 */ /* 0x000fea0003800000 */
[----:B------:R-:W0:Y:S01]  /*0880*/  LDC.64 R8, c[0x0][0x388] ;  /* 0x0000e200ff087b82 */ /* 0x000e220000000a00 */
[----:B------:R-:W-:Y:S02]  /*0890*/  ISETP.NE.AND P0, PT, R13, 0x1, PT ;  /* 0x000000010d00780c */ /* 0x000fe40003f05270 */
[----:B------:R-:W-:-:S04]  /*08a0*/  LOP3.LUT R4, R2, 0x1, RZ, 0xc0, !PT ;  /* 0x0000000102047812 */ /* 0x000fc800078ec0ff */
[----:B------:R-:W-:Y:S01]  /*08b0*/  ISETP.NE.U32.AND P1, PT, R4, 0x1, PT ;  /* 0x000000010400780c */ /* 0x000fe20003f25070 */
[----:B------:R-:W1:Y:S06]  /*08c0*/  LDC.64 R18, c[0x0][0x380] ;  /* 0x0000e000ff127b82 */ /* 0x000e6c0000000a00 */
[----:B------:R-:W-:Y:S02]  /*08d0*/  @P0 IMAD R7, R3, R2, R6 ;  /* 0x0000000203070224 */ /* 0x000fe400078e0206 */
[----:B------:R-:W2:Y:S01]  /*08e0*/  LDC.64 R10, c[0x0][0x380] ;  /* 0x0000e000ff0a7b82 */ /* 0x000ea20000000a00 */
[C---:B------:R-:W-:Y:S01]  /*08f0*/  @P0 IMAD R17, R6.reuse, R0, R5 ;  /* 0x0000000006110224 */ /* 0x040fe200078e0205 */
[----:B------:R-:W-:-:S02]  /*0900*/  @P0 IADD3 R6, PT, PT, R6, 0x2, RZ ;  /* 0x0000000206060810 */ /* 0x000fc40007ffe0ff */
[----:B------:R-:W-:Y:S02]  /*0910*/  @P0 IADD3 R13, PT, PT, R7, 0x1, RZ ;  /* 0x00000001070d0810 */ /* 0x000fe40007ffe0ff */
[C---:B------:R-:W-:Y:S02]  /*0920*/  @P0 IADD3 R23, PT, PT, R17.reuse, R0, RZ ;  /* 0x0000000011170210 */ /* 0x040fe40007ffe0ff */
[----:B------:R-:W3:Y:S01]  /*0930*/  LDC.64 R14, c[0x0][0x388] ;  /* 0x0000e200ff0e7b82 */ /* 0x000ee20000000a00 */
[----:B0-----:R-:W-:-:S04]  /*0940*/  @P0 IMAD.WIDE.U32 R16, R17, 0x4, R8 ;  /* 0x0000000411100825 */ /* 0x001fc800078e0008 */
[----:B------:R-:W-:Y:S02]  /*0950*/  @P0 IMAD.WIDE.U32 R8, R23, 0x4, R8 ;  /* 0x0000000417080825 */ /* 0x000fe400078e0008 */
[----:B------:R-:W4:Y:S02]  /*0960*/  @P0 LDG.E R16, desc[UR6][R16.64] ;  /* 0x0000000610100981 */ /* 0x000f24000c1e1900 */
[--C-:B-1----:R-:W-:Y:S02]  /*0970*/  @P0 IMAD.WIDE.U32 R20, R7, 0x4, R18.reuse ;  /* 0x0000000407140825 */ /* 0x102fe400078e0012 */
[----:B------:R-:W5:Y:S02]  /*0980*/  @P0 LDG.E R8, desc[UR6][R8.64] ;  /* 0x0000000608080981 */ /* 0x000f64000c1e1900 */
[----:B------:R-:W-:Y:S02]  /*0990*/  @P0 IMAD.WIDE.U32 R18, R13, 0x4, R18 ;  /* 0x000000040d120825 */ /* 0x000fe400078e0012 */
[----:B------:R-:W4:Y:S02]  /*09a0*/  @P0 LDG.E R7, desc[UR6][R20.64] ;  /* 0x0000000614070981 */ /* 0x000f24000c1e1900 */
[----:B------:R-:W-:-:S02]  /*09b0*/  @!P1 IMAD R13, R3, R2, R6 ;  /* 0x00000002030d9224 */ /* 0x000fc400078e0206 */
[----:B------:R-:W-:Y:S01]  /*09c0*/  @!P1 IMAD R23, R6, R0, R5 ;  /* 0x0000000006179224 */ /* 0x000fe200078e0205 */
[----:B------:R-:W5:Y:S01]  /*09d0*/  @P0 LDG.E R18, desc[UR6][R18.64] ;  /* 0x0000000612120981 */ /* 0x000f62000c1e1900 */
[----:B--2---:R-:W-:-:S04]  /*09e0*/  @!P1 IMAD.WIDE.U32 R10, R13, 0x4, R10 ;  /* 0x000000040d0a9825 */ /* 0x004fc800078e000a */
[----:B---3--:R-:W-:Y:S02]  /*09f0*/  @!P1 IMAD.WIDE.U32 R14, R23, 0x4, R14 ;  /* 0x00000004170e9825 */ /* 0x008fe400078e000e */
[----:B------:R-:W2:Y:S04]  /*0a00*/  @!P1 LDG.E R11, desc[UR6][R10.64] ;  /* 0x000000060a0b9981 */ /* 0x000ea8000c1e1900 */
[----:B------:R-:W2:Y:S01]  /*0a10*/  @!P1 LDG.E R14, desc[UR6][R14.64] ;  /* 0x000000060e0e9981 */ /* 0x000ea2000c1e1900 */
[----:B----4-:R-:W-:-:S04]  /*0a20*/  @P0 FFMA R7, R7, R16, R12 ;  /* 0x0000001007070223 */ /* 0x010fc8000000000c */
[----:B-----5:R-:W-:-:S04]  /*0a30*/  @P0 FFMA R12, R18, R8, R7 ;  /* 0x00000008120c0223 */ /* 0x020fc80000000007 */
[----:B--2---:R-:W-:-:S07]  /*0a40*/  @!P1 FFMA R12, R11, R14, R12 ;  /* 0x0000000e0b0c9223 */ /* 0x004fce000000000c */
.L_x_139:
[----:B------:R-:W0:Y:S01]  /*0a50*/  LDC.64 R6, c[0x0][0x390] ;  /* 0x0000e400ff067b82 */ /* 0x000e220000000a00 */
[----:B------:R-:W-:-:S04]  /*0a60*/  IMAD R3, R3, R0, R5 ;  /* 0x0000000003037224 */ /* 0x000fc800078e0205 */
[----:B0-----:R-:W-:-:S05]  /*0a70*/  IMAD.WIDE.U32 R2, R3, 0x4, R6 ;  /* 0x0000000403027825 */ /* 0x001fca00078e0006 */
[----:B------:R-:W-:Y:S01]  /*0a80*/  STG.E desc[UR6][R2.64], R12 ;  /* 0x0000000c02007986 */ /* 0x000fe2000c101906 */
[----:B------:R-:W-:Y:S05]  /*0a90*/  EXIT ;  /* 0x000000000000794d */ /* 0x000fea0003800000 */
.L_x_143:
        /* <DEDUP_REMOVED lines=14> */
.L_x_191:


//--------------------- .text.component_mul       --------------------------
	.section	.text.component_mul,"ax",@progbits
	.align	128
        .global         component_mul
        .type           component_mul,@function
        .size           component_mul,(.L_x_192 - component_mul)
        .other          component_mul,@"STO_CUDA_ENTRY STV_DEFAULT"
component_mul:
.text.component_mul:
        /* <DEDUP_REMOVED lines=9> */
[----:B------:R-:W1:Y:S07]  /*0090*/  LDCU.64 UR4, c[0x0][0x358] ;  /* 0x00006b00ff0477ac */ /* 0x000e6e0008000a00 */
[----:B------:R-:W2:Y:S08]  /*00a0*/  LDC.64 R4, c[0x0][0x388] ;  /* 0x0000e200ff047b82 */ /* 0x000eb00000000a00 */
[----:B------:R-:W3:Y:S01]  /*00b0*/  LDC.64 R6, c[0x0][0x390] ;  /* 0x0000e400ff067b82 */ /* 0x000ee20000000a00 */
[----:B0-----:R-:W-:-:S06]  /*00c0*/  IMAD.WIDE.U32 R2, R9, 0x4, R2 ;  /* 0x0000000409027825 */ /* 0x001fcc00078e0002 */
[----:B-1----:R-:W4:Y:S01]  /*00d0*/  LDG.E R2, desc[UR4][R2.64] ;  /* 0x0000000402027981 */ /* 0x002f22000c1e1900 */
[----:B--2---:R-:W-:-:S06]  /*00e0*/  IMAD.WIDE.U32 R4, R9, 0x4, R4 ;  /* 0x0000000409047825 */ /* 0x004fcc00078e0004 */
[----:B------:R-:W4:Y:S01]  /*00f0*/  LDG.E R5, desc[UR4][R4.64] ;  /* 0x0000000404057981 */ /* 0x000f22000c1e1900 */
[----:B---3--:R-:W-:-:S04]  /*0100*/  IMAD.WIDE.U32 R6, R9, 0x4, R6 ;  /* 0x0000000409067825 */ /* 0x008fc800078e0006 */
[----:B----4-:R-:W-:-:S05]  /*0110*/  FMUL R9, R2, R5 ;  /* 0x0000000502097220 */ /* 0x010fca0000400000 */
[----:B------:R-:W-:Y:S01]  /*0120*/  STG.E desc[UR4][R6.64], R9 ;  /* 0x0000000906007986 */ /* 0x000fe2000c101904 */
[----:B------:R-:W-:Y:S05]  /*0130*/  EXIT ;  /* 0x000000000000794d */ /* 0x000fea0003800000 */
.L_x_144:
        /* <DEDUP_REMOVED lines=12> */
.L_x_192:


//--------------------- .text.component_add       --------------------------
	.section	.text.component_add,"ax",@progbits
	.align	128
        .global         component_add
        .type           component_add,@function
        .size           component_add,(.L_x_193 - component_add)
        .other          component_add,@"STO_CUDA_ENTRY STV_DEFAULT"
component_add:
.text.component_add:
        /* <DEDUP_REMOVED lines=17> */
[----:B----4-:R-:W-:-:S05]  /*0110*/  FADD R9, R2, R5 ;  /* 0x0000000502097221 */ /* 0x010fca0000000000 */
[----:B------:R-:W-:Y:S01]  /*0120*/  STG.E desc[UR4][R6.64], R9 ;  /* 0x0000000906007986 */ /* 0x000fe2000c101904 */
[----:B------:R-:W-:Y:S05]  /*0130*/  EXIT ;  /* 0x000000000000794d */ /* 0x000fea0003800000 */
.L_x_145:
        /* <DEDUP_REMOVED lines=12> */
.L_x_193:


//--------------------- .text.internal_mean       --------------------------
	.section	.text.internal_mean,"ax",@progbits
	.align	128
        .global         internal_mean
        .type           internal_mean,@function
        .size           internal_mean,(.L_x_178 - internal_mean)
        .other          internal_mean,@"STO_CUDA_ENTRY STV_DEFAULT"
internal_mean:
.text.internal_mean:
[----:B------:R-:W-:Y:S08]  /*0000*/  LDC R1, c[0x0][0x37c] ;  /* 0x0000df00ff017b82 */ /* 0x000ff00000000800 */
[----:B------:R-:W0:Y:S01]  /*0010*/  LDC.64 R2, c[0x0][0x390] ;  /* 0x0000e400ff027b82 */ /* 0x000e220000000a00 */
[----:B------:R-:W1:Y:S01]  /*0020*/  LDCU UR4, c[0x0][0x360] ;  /* 0x00006c00ff0477ac */ /* 0x000e620008000800 */
[----:B0-----:R-:W0:Y:S01]  /*0030*/  I2F.U32.RP R0, R2 ;  /* 0x0000000200007306 */ /* 0x001e220000209000 */
[----:B------:R-:W-:-:S07]  /*0040*/  ISETP.NE.U32.AND P2, PT, R2, RZ, PT ;  /* 0x000000ff0200720c */ /* 0x000fce0003f45070 */
[----:B0-----:R-:W0:Y:S02]  /*0050*/  MUFU.RCP R0, R0 ;  /* 0x0000000000007308 */ /* 0x001e240000001000 */
[----:B0-----:R-:W-:Y:S02]  /*0060*/  IADD3 R4, PT, PT, R0, 0xffffffe, RZ ;  /* 0x0ffffffe00047810 */ /* 0x001fe40007ffe0ff */
[----:B------:R-:W1:Y:S04]  /*0070*/  S2R R0, SR_TID.X ;  /* 0x0000000000007919 */ /* 0x000e680000002100 */
[----:B------:R0:W2:Y:S02]  /*0080*/  F2I.FTZ.U32.TRUNC.NTZ R5, R4 ;  /* 0x0000000400057305 */ /* 0x0000a4000021f000 */
[----:B0-----:R-:W-:-:S02]  /*0090*/  HFMA2 R4, -RZ, RZ, 0, 0 ;  /* 0x00000000ff047431 */ /* 0x001fc400000001ff */
[----:B--2---:R-:W-:-:S04]  /*00a0*/  IMAD.MOV R7, RZ, RZ, -R5 ;  /* 0x000000ffff077224 */ /* 0x004fc800078e0a05 */
[----:B------:R-:W-:-:S04]  /*00b0*/  IMAD R7, R7, R2, RZ ;  /* 0x0000000207077224 */ /* 0x000fc800078e02ff */
[----:B------:R-:W-:-:S06]  /*00c0*/  IMAD.HI.U32 R6, R5, R7, R4 ;  /* 0x0000000705067227 */ /* 0x000fcc00078e0004 */
[----:B------:R-:W-:-:S04]  /*00d0*/  IMAD.HI.U32 R6, R6, R3, RZ ;  /* 0x0000000306067227 */ /* 0x000fc800078e00ff */
[----:B------:R-:W-:-:S04]  /*00e0*/  IMAD.MOV R5, RZ, RZ, -R6 ;  /* 0x000000ffff057224 */ /* 0x000fc800078e0a06 */
[----:B------:R-:W-:Y:S02]  /*00f0*/  IMAD R3, R2, R5, R3 ;  /* 0x0000000502037224 */ /* 0x000fe400078e0203 */
[----:B------:R-:W1:Y:S03]  /*0100*/  S2R R5, SR_CTAID.X ;  /* 0x0000000000057919 */ /* 0x000e660000002500 */
[----:B------:R-:W-:-:S13]  /*0110*/  ISETP.GE.U32.AND P0, PT, R3, R2, PT ;  /* 0x000000020300720c */ /* 0x000fda0003f06070 */
[----:B------:R-:W-:Y:S01]  /*0120*/  @P0 IADD3 R3, PT, PT, R3, -R2, RZ ;  /* 0x8000000203030210 */ /* 0x000fe20007ffe0ff */
[----:B------:R-:W-:-:S03]  /*0130*/  @P0 VIADD R6, R6, 0x1 ;  /* 0x0000000106060836 */ /* 0x000fc60000000000 */
[----:B------:R-:W-:Y:S01]  /*0140*/  ISETP.GE.U32.AND P1, PT, R3, R2, PT ;  /* 0x000000020300720c */ /* 0x000fe20003f26070 */
[----:B-1----:R-:W-:-:S12]  /*0150*/  IMAD R3, R5, UR4, R0 ;  /* 0x0000000405037c24 */ /* 0x002fd8000f8e0200 */
[----:B------:R-:W-:Y:S02]  /*0160*/  @P1 IADD3 R6, PT, PT, R6, 0x1, RZ ;  /* 0x0000000106061810 */ /* 0x000fe40007ffe0ff */
[----:B------:R-:W-:-:S04]  /*0170*/  @!P2 LOP3.LUT R6, RZ, R2, RZ, 0x33, !PT ;  /* 0x00000002ff06a212 */ /* 0x000fc800078e33ff */
[----:B------:R-:W-:-:S13]  /*0180*/  ISETP.GE.U32.AND P0, PT, R3, R6, PT ;  /* 0x000000060300720c */ /* 0x000fda0003f06070 */
[----:B------:R-:W-:Y:S05]  /*0190*/  @P0 EXIT ;  /* 0x000000000000094d */ /* 0x000fea0003800000 */
[C---:B------:R-:W-:Y:S01]  /*01a0*/  ISETP.GE.U32.AND P0, PT, R2.reuse, 0x10, PT ;  /* 0x000000100200780c */ /* 0x040fe20003f06070 */
[----:B------:R-:W0:Y:S01]  /*01b0*/  LDCU.64 UR4, c[0x0][0x358] ;  /* 0x00006b00ff0477ac */ /* 0x000e220008000a00 */
[----:B------:R-:W-:Y:S01]  /*01c0*/  VIMNMX.U32 R0, PT, PT, R2, 0x1, !PT ;  /* 0x0000000102007848 */ /* 0x000fe20007fe0000 */
[----:B------:R-:W-:Y:S01]  /*01d0*/  IMAD.MOV.U32 R6, RZ, RZ, RZ ;  /* 0x000000ffff067224 */ /* 0x000fe200078e00ff */
[----:B------:R-:W-:Y:S02]  /*01e0*/  MOV R8, RZ ;  /* 0x000000ff00087202 */ /* 0x000fe40000000f00 */
[----:B------:R-:W-:-:S04]  /*01f0*/  LOP3.LUT R4, R0, 0xf, RZ, 0xc0, !PT ;  /* 0x0000000f00047812 */ /* 0x000fc800078ec0ff */
[----:B------:R-:W-:-:S03]  /*0200*/  ISETP.NE.AND P1, PT, R4, RZ, PT ;  /* 0x000000ff0400720c */ /* 0x000fc60003f25270 */
[----:B------:R-:W-:Y:S10]  /*0210*/  @!P0 BRA `(.L_x_146) ;  /* 0x0000000400208947 */ /* 0x000ff40003800000 */
[----:B------:R-:W-:Y:S01]  /*0220*/  LOP3.LUT R6, R0, 0xfffffff0, RZ, 0xc0, !PT ;  /* 0xfffffff000067812 */ /* 0x000fe200078ec0ff */
[----:B------:R-:W-:Y:S01]  /*0230*/  IMAD R7, R3, R2, 0x7 ;  /* 0x0000000703077424 */ /* 0x000fe200078e0202 */
[----:B------:R-:W-:Y:S02]  /*0240*/  MOV R8, RZ ;  /* 0x000000ff00087202 */ /* 0x000fe40000000f00 */
[----:B------:R-:W-:-:S07]  /*0250*/  IADD3 R9, PT, PT, -R6, RZ, RZ ;  /* 0x000000ff06097210 */ /* 0x000fce0007ffe1ff */
.L_x_147:
[----:B------:R-:W1:Y:S01]  /*0260*/  LDC.64 R12, c[0x0][0x380] ;  /* 0x0000e000ff0c7b82 */ /* 0x000e620000000a00 */
[C---:B------:R-:W-:Y:S01]  /*0270*/  VIADD R21, R7.reuse, 0xfffffff9 ;  /* 0xfffffff907157836 */ /* 0x040fe20000000000 */
[C---:B------:R-:W-:Y:S02]  /*0280*/  IADD3 R23, PT, PT, R7.reuse, -0x6, RZ ;  /* 0xfffffffa07177810 */ /* 0x040fe40007ffe0ff */
[C---:B------:R-:W-:Y:S01]  /*0290*/  IADD3 R19, PT, PT, R7.reuse, -0x5, RZ ;  /* 0xfffffffb07137810 */ /* 0x040fe20007ffe0ff */
[C---:B------:R-:W-:Y:S01]  /*02a0*/  VIADD R15, R7.reuse, 0xfffffffc ;  /* 0xfffffffc070f7836 */ /* 0x040fe20000000000 */
[C---:B------:R-:W-:Y:S02]  /*02b0*/  IADD3 R17, PT, PT, R7.reuse, -0x3, RZ ;  /* 0xfffffffd07117810 */ /* 0x040fe40007ffe0ff */
[----:B------:R-:W-:Y:S01]  /*02c0*/  IADD3 R11, PT, PT, R7, -0x2, RZ ;  /* 0xfffffffe070b7810 */ /* 0x000fe20007ffe0ff */
[----:B-1----:R-:W-:-:S04]  /*02d0*/  IMAD.WIDE.U32 R20, R21, 0x4, R12 ;  /* 0x0000000415147825 */ /* 0x002fc800078e000c */
[--C-:B------:R-:W-:Y:S01]  /*02e0*/  IMAD.WIDE.U32 R22, R23, 0x4, R12.reuse ;  /* 0x0000000417167825 */ /* 0x100fe200078e000c */
[----:B0-----:R-:W2:Y:S03]  /*02f0*/  LDG.E R5, desc[UR4][R20.64] ;  /* 0x0000000414057981 */ /* 0x001ea6000c1e1900 */
[--C-:B------:R-:W-:Y:S01]  /*0300*/  IMAD.WIDE.U32 R18, R19, 0x4, R12.reuse ;  /* 0x0000000413127825 */ /* 0x100fe200078e000c */
[----:B------:R-:W3:Y:S03]  /*0310*/  LDG.E R29, desc[UR4][R22.64] ;  /* 0x00000004161d7981 */ /* 0x000ee6000c1e1900 */
[--C-:B------:R-:W-:Y:S01]  /*0320*/  IMAD.WIDE.U32 R14, R15, 0x4, R12.reuse ;  /* 0x000000040f0e7825 */ /* 0x100fe200078e000c */
[----:B------:R-:W4:Y:S03]  /*0330*/  LDG.E R28, desc[UR4][R18.64] ;  /* 0x00000004121c7981 */ /* 0x000f26000c1e1900 */
[--C-:B------:R-:W-:Y:S01]  /*0340*/  IMAD.WIDE.U32 R16, R17, 0x4, R12.reuse ;  /* 0x0000000411107825 */ /* 0x100fe200078e000c */
[----:B------:R0:W5:Y:S03]  /*0350*/  LDG.E R27, desc[UR4][R14.64] ;  /* 0x000000040e1b7981 */ /* 0x000166000c1e1900 */
[--C-:B------:R-:W-:Y:S01]  /*0360*/  IMAD.WIDE.U32 R10, R11, 0x4, R12.reuse ;  /* 0x000000040b0a7825 */ /* 0x100fe200078e000c */
[----:B------:R-:W5:Y:S03]  /*0370*/  LDG.E R26, desc[UR4][R16.64] ;  /* 0x00000004101a7981 */ /* 0x000f66000c1e1900 */
[C---:B------:R-:W-:Y:S01]  /*0380*/  VIADD R24, R7.reuse, 0xffffffff ;  /* 0xffffffff07187836 */ /* 0x040fe20000000000 */
[----:B------:R1:W5:Y:S03]  /*0390*/  LDG.E R25, desc[UR4][R10.64] ;  /* 0x000000040a197981 */ /* 0x000366000c1e1900 */
[----:B0-----:R-:W-:Y:S01]  /*03a0*/  IMAD.WIDE.U32 R14, R24, 0x4, R12 ;  /* 0x00000004180e7825 */ /* 0x001fe200078e000c */
[----:B------:R-:W-:-:S03]  /*03b0*/  IADD3 R21, PT, PT, R7, 0x1, RZ ;  /* 0x0000000107157810 */ /* 0x000fc60007ffe0ff */
[C-C-:B------:R-:W-:Y:S01]  /*03c0*/  IMAD.WIDE.U32 R22, R7.reuse, 0x4, R12.reuse ;  /* 0x0000000407167825 */ /* 0x140fe200078e000c */
[----:B------:R0:W5:Y:S01]  /*03d0*/  LDG.E R24, desc[UR4][R14.64] ;  /* 0x000000040e187981 */ /* 0x000162000c1e1900 */
[----:B-1----:R-:W-:Y:S02]  /*03e0*/  IADD3 R11, PT, PT, R7, 0x2, RZ ;  /* 0x00000002070b7810 */ /* 0x002fe40007ffe0ff */
[--C-:B------:R-:W-:Y:S01]  /*03f0*/  IMAD.WIDE.U32 R20, R21, 0x4, R12.reuse ;  /* 0x0000000415147825 */ /* 0x100fe200078e000c */
[----:B------:R-:W5:Y:S03]  /*0400*/  LDG.E R19, desc[UR4][R22.64] ;  /* 0x0000000416137981 */ /* 0x000f66000c1e1900 */
[--C-:B------:R-:W-:Y:S01]  /*0410*/  IMAD.WIDE.U32 R10, R11, 0x4, R12.reuse ;  /* 0x000000040b0a7825 */ /* 0x100fe200078e000c */
[----:B------:R1:W5:Y:S03]  /*0420*/  LDG.E R18, desc[UR4][R20.64] ;  /* 0x0000000414127981 */ /* 0x000366000c1e1900 */
[C---:B------:R-:W-:Y:S01]  /*0430*/  VIADD R17, R7.reuse, 0x3 ;  /* 0x0000000307117836 */ /* 0x040fe20000000000 */
[----:B0-----:R-:W-:Y:S01]  /*0440*/  IADD3 R15, PT, PT, R7, 0x4, RZ ;  /* 0x00000004070f7810 */ /* 0x001fe20007ffe0ff */
[----:B------:R-:W5:Y:S02]  /*0450*/  LDG.E R11, desc[UR4][R10.64] ;  /* 0x000000040a0b7981 */ /* 0x000f64000c1e1900 */
[----:B------:R-:W-:Y:S01]  /*0460*/  IMAD.WIDE.U32 R16, R17, 0x4, R12 ;  /* 0x0000000411107825 */ /* 0x000fe200078e000c */
[----:B-1----:R-:W-:-:S03]  /*0470*/  IADD3 R21, PT, PT, R7, 0x5, RZ ;  /* 0x0000000507157810 */ /* 0x002fc60007ffe0ff */
[----:B------:R-:W-:Y:S01]  /*0480*/  IMAD.WIDE.U32 R14, R15, 0x4, R12 ;  /* 0x000000040f0e7825 */ /* 0x000fe200078e000c */
[----:B------:R0:W5:Y:S01]  /*0490*/  LDG.E R10, desc[UR4][R16.64] ;  /* 0x00000004100a7981 */ /* 0x000162000c1e1900 */
[----:B------:R-:W-:-:S04]  /*04a0*/  IADD3 R23, PT, PT, R7, 0x7, RZ ;  /* 0x0000000707177810 */ /* 0x000fc80007ffe0ff */
[----:B------:R1:W5:Y:S01]  /*04b0*/  LDG.E R14, desc[UR4][R14.64] ;  /* 0x000000040e0e7981 */ /* 0x000362000c1e1900 */
[----:B0-----:R-:W-:-:S04]  /*04c0*/  IMAD.WIDE.U32 R16, R21, 0x4, R12 ;  /* 0x0000000415107825 */ /* 0x001fc800078e000c */
[C---:B------:R-:W-:Y:S01]  /*04d0*/  VIADD R21, R7.reuse, 0x6 ;  /* 0x0000000607157836 */ /* 0x040fe20000000000 */
[----:B-1----:R-:W-:Y:S01]  /*04e0*/  IADD3 R15, PT, PT, R7, 0x8, RZ ;  /* 0x00000008070f7810 */ /* 0x002fe20007ffe0ff */
[----:B------:R-:W5:Y:S02]  /*04f0*/  LDG.E R16, desc[UR4][R16.64] ;  /* 0x0000000410107981 */ /* 0x000f64000c1e1900 */
[----:B------:R-:W-:-:S04]  /*0500*/  IMAD.WIDE.U32 R20, R21, 0x4, R12 ;  /* 0x0000000415147825 */ /* 0x000fc800078e000c */
[--C-:B------:R-:W-:Y:S02]  /*0510*/  IMAD.WIDE.U32 R22, R23, 0x4, R12.reuse ;  /* 0x0000000417167825 */ /* 0x100fe400078e000c */
[----:B------:R-:W5:Y:S02]  /*0520*/  LDG.E R20, desc[UR4][R20.64] ;  /* 0x0000000414147981 */ /* 0x000f64000c1e1900 */
[----:B------:R-:W-:Y:S02]  /*0530*/  IMAD.WIDE.U32 R12, R15, 0x4, R12 ;  /* 0x000000040f0c7825 */ /* 0x000fe400078e000c */
[----:B------:R-:W5:Y:S04]  /*0540*/  LDG.E R22, desc[UR4][R22.64] ;  /* 0x0000000416167981 */ /* 0x000f68000c1e1900 */
[----:B------:R-:W5:Y:S01]  /*0550*/  LDG.E R12, desc[UR4][R12.64] ;  /* 0x000000040c0c7981 */ /* 0x000f62000c1e1900 */
[----:B------:R-:W-:-:S05]  /*0560*/  VIADD R9, R9, 0x10 ;  /* 0x0000001009097836 */ /* 0x000fca0000000000 */
[----:B------:R-:W-:Y:S02]  /*0570*/  ISETP.NE.AND P0, PT, R9, RZ, PT ;  /* 0x000000ff0900720c */ /* 0x000fe40003f05270 */
[----:B------:R-:W-:Y:S01]  /*0580*/  IADD3 R7, PT, PT, R7, 0x10, RZ ;  /* 0x0000001007077810 */ /* 0x000fe20007ffe0ff */
[----:B--2---:R-:W-:-:S04]  /*0590*/  FADD R8, R5, R8 ;  /* 0x0000000805087221 */ /* 0x004fc80000000000 */
[----:B---3--:R-:W-:-:S04]  /*05a0*/  FADD R29, R8, R29 ;  /* 0x0000001d081d7221 */ /* 0x008fc80000000000 */
[----:B----4-:R-:W-:-:S04]  /*05b0*/  FADD R28, R29, R28 ;  /* 0x0000001c1d1c7221 */ /* 0x010fc80000000000 */
[----:B-----5:R-:W-:-:S04]  /*05c0*/  FADD R27, R28, R27 ;  /* 0x0000001b1c1b7221 */ /* 0x020fc80000000000 */
[----:B------:R-:W-:-:S04]  /*05d0*/  FADD R26, R27, R26 ;  /* 0x0000001a1b1a7221 */ /* 0x000fc80000000000 */
        /* <DEDUP_REMOVED lines=10> */
[----:B------:R-:W-:Y:S01]  /*0680*/  FADD R8, R11, R12 ;  /* 0x0000000c0b087221 */ /* 0x000fe20000000000 */
[----:B------:R-:W-:Y:S06]  /*0690*/  @P0 BRA `(.L_x_147) ;  /* 0xfffffff800f00947 */ /* 0x000fec000383ffff */
.L_x_146:
[----:B------:R-:W-:Y:S05]  /*06a0*/  @!P1 BRA `(.L_x_148) ;  /* 0x0000000400209947 */ /* 0x000fea0003800000 */
[----:B------:R-:W-:Y:S02]  /*06b0*/  ISETP.GE.U32.AND P0, PT, R4, 0x8, PT ;  /* 0x000000080400780c */ /* 0x000fe40003f06070 */
[----:B------:R-:W-:-:S04]  /*06c0*/  LOP3.LUT R21, R0, 0x7, RZ, 0xc0, !PT ;  /* 0x0000000700157812 */ /* 0x000fc800078ec0ff */
[----:B------:R-:W-:-:S07]  /*06d0*/  ISETP.NE.AND P1, PT, R21, RZ, PT ;  /* 0x000000ff1500720c */ /* 0x000fce0003f25270 */
[----:B------:R-:W-:Y:S06]  /*06e0*/  @!P0 BRA `(.L_x_149) ;  /* 0x0000000000888947 */ /* 0x000fec0003800000 */
[----:B------:R-:W1:Y:S01]  /*06f0*/  LDC.64 R4, c[0x0][0x380] ;  /* 0x0000e000ff047b82 */ /* 0x000e620000000a00 */
[----:B------:R-:W-:-:S04]  /*0700*/  IMAD R9, R3, R2, R6 ;  /* 0x0000000203097224 */ /* 0x000fc800078e0206 */
[C---:B------:R-:W-:Y:S01]  /*0710*/  VIADD R15, R9.reuse, 0x2 ;  /* 0x00000002090f7836 */ /* 0x040fe20000000000 */
[C---:B------:R-:W-:Y:S02]  /*0720*/  IADD3 R19, PT, PT, R9.reuse, 0x1, RZ ;  /* 0x0000000109137810 */ /* 0x040fe40007ffe0ff */
[C---:B------:R-:W-:Y:S02]  /*0730*/  IADD3 R17, PT, PT, R9.reuse, 0x3, RZ ;  /* 0x0000000309117810 */ /* 0x040fe40007ffe0ff */
[C---:B------:R-:W-:Y:S01]  /*0740*/  IADD3 R11, PT, PT, R9.reuse, 0x4, RZ ;  /* 0x00000004090b7810 */ /* 0x040fe20007ffe0ff */
[----:B-1----:R-:W-:-:S04]  /*0750*/  IMAD.WIDE.U32 R12, R9, 0x4, R4 ;  /* 0x00000004090c7825 */ /* 0x002fc800078e0004 */
[--C-:B------:R-:W-:Y:S01]  /*0760*/  IMAD.WIDE.U32 R18, R19, 0x4, R4.reuse ;  /* 0x0000000413127825 */ /* 0x100fe200078e0004 */
[----:B0-----:R0:W2:Y:S03]  /*0770*/  LDG.E R7, desc[UR4][R12.64] ;  /* 0x000000040c077981 */ /* 0x0010a6000c1e1900 */
[--C-:B------:R-:W-:Y:S01]  /*0780*/  IMAD.WIDE.U32 R14, R15, 0x4, R4.reuse ;  /* 0x000000040f0e7825 */ /* 0x100fe200078e0004 */
[----:B------:R1:W3:Y:S03]  /*0790*/  LDG.E R20, desc[UR4][R18.64] ;  /* 0x0000000412147981 */ /* 0x0002e6000c1e1900 */
[----:B------:R-:W-:Y:S02]  /*07a0*/  IMAD.WIDE.U32 R16, R17, 0x4, R4 ;  /* 0x0000000411107825 */ /* 0x000fe400078e0004 */
[----:B------:R-:W4:Y:S02]  /*07b0*/  LDG.E R14, desc[UR4][R14.64] ;  /* 0x000000040e0e7981 */ /* 0x000f24000c1e1900 */
[----:B------:R-:W-:-:S02]  /*07c0*/  VIADD R23, R9, 0x5 ;  /* 0x0000000509177836 */ /* 0x000fc40000000000 */
[--C-:B------:R-:W-:Y:S01]  /*07d0*/  IMAD.WIDE.U32 R10, R11, 0x4, R4.reuse ;  /* 0x000000040b0a7825 */ /* 0x100fe200078e0004 */
[----:B------:R-:W5:Y:S01]  /*07e0*/  LDG.E R16, desc[UR4][R16.64] ;  /* 0x0000000410107981 */ /* 0x000f62000c1e1900 */
[----:B------:R-:W-:Y:S02]  /*07f0*/  IADD3 R25, PT, PT, R9, 0x6, RZ ;  /* 0x0000000609197810 */ /* 0x000fe40007ffe0ff */
[--C-:B0-----:R-:W-:Y:S01]  /*0800*/  IMAD.WIDE.U32 R12, R23, 0x4, R4.reuse ;  /* 0x00000004170c7825 */ /* 0x101fe200078e0004 */
[----:B------:R-:W-:Y:S01]  /*0810*/  IADD3 R9, PT, PT, R9, 0x7, RZ ;  /* 0x0000000709097810 */ /* 0x000fe20007ffe0ff */
[----:B------:R-:W5:Y:S02]  /*0820*/  LDG.E R10, desc[UR4][R10.64] ;  /* 0x000000040a0a7981 */ /* 0x000f64000c1e1900 */
[--C-:B-1----:R-:W-:Y:S02]  /*0830*/  IMAD.WIDE.U32 R18, R25, 0x4, R4.reuse ;  /* 0x0000000419127825 */ /* 0x102fe400078e0004 */
[----:B------:R-:W5:Y:S02]  /*0840*/  LDG.E R12, desc[UR4][R12.64] ;  /* 0x000000040c0c7981 */ /* 0x000f64000c1e1900 */
[----:B------:R-:W-:-:S02]  /*0850*/  IMAD.WIDE.U32 R4, R9, 0x4, R4 ;  /* 0x0000000409047825 */ /* 0x000fc400078e0004 */
[----:B------:R-:W5:Y:S04]  /*0860*/  LDG.E R18, desc[UR4][R18.64] ;  /* 0x0000000412127981 */ /* 0x000f68000c1e1900 */
[----:B------:R-:W5:Y:S01]  /*0870*/  LDG.E R4, desc[UR4][R4.64] ;  /* 0x0000000404047981 */ /* 0x000f62000c1e1900 */
[----:B------:R-:W-:Y:S02]  /*0880*/  VIADD R6, R6, 0x8 ;  /* 0x0000000806067836 */ /* 0x000fe40000000000 */
[----:B--2---:R-:W-:-:S04]  /*0890*/  FADD R7, R8, R7 ;  /* 0x0000000708077221 */ /* 0x004fc80000000000 */
[----:B---3--:R-:W-:-:S04]  /*08a0*/  FADD R7, R7, R20 ;  /* 0x0000001407077221 */ /* 0x008fc80000000000 */
[----:B----4-:R-:W-:-:S04]  /*08b0*/  FADD R7, R7, R14 ;  /* 0x0000000e07077221 */ /* 0x010fc80000000000 */
[----:B-----5:R-:W-:-:S04]  /*08c0*/  FADD R7, R7, R16 ;  /* 0x0000001007077221 */ /* 0x020fc80000000000 */
[----:B------:R-:W-:-:S04]  /*08d0*/  FADD R7, R7, R10 ;  /* 0x0000000a07077221 */ /* 0x000fc80000000000 */
[----:B------:R-:W-:-:S04]  /*08e0*/  FADD R7, R7, R12 ;  /* 0x0000000c07077221 */ /* 0x000fc80000000000 */
[----:B------:R-:W-:-:S04]  /*08f0*/  FADD R7, R7, R18 ;  /* 0x0000001207077221 */ /* 0x000fc80000000000 */
[----:B------:R-:W-:-:S07]  /*0900*/  FADD R8, R7, R4 ;  /* 0x0000000407087221 */ /* 0x000fce0000000000 */
.L_x_149:
[----:B------:R-:W-:Y:S05]  /*0910*/  @!P1 BRA `(.L_x_148) ;  /* 0x0000000000849947 */ /* 0x000fea0003800000 */
[----:B------:R-:W-:Y:S02]  /*0920*/  ISETP.GE.U32.AND P0, PT, R21, 0x4, PT ;  /* 0x000000041500780c */ /* 0x000fe40003f06070 */
[----:B------:R-:W-:-:S04]  /*0930*/  LOP3.LUT R0, R0, 0x3, RZ, 0xc0, !PT ;  /* 0x0000000300007812 */ /* 0x000fc800078ec0ff */
[----:B------:R-:W-:-:S07]  /*0940*/  ISETP.NE.AND P1, PT, R0, RZ, PT ;  /* 0x000000ff0000720c */ /* 0x000fce0003f25270 */
[----:B------:R-:W-:Y:S06]  /*0950*/  @!P0 BRA `(.L_x_150) ;  /* 0x0000000000488947 */ /* 0x000fec0003800000 */
[----:B------:R-:W1:Y:S01]  /*0960*/  LDC.64 R4, c[0x0][0x380] ;  /* 0x0000e000ff047b82 */ /* 0x000e620000000a00 */
[----:B------:R-:W-:-:S05]  /*0970*/  IMAD R7, R3, R2, R6 ;  /* 0x0000000203077224 */ /* 0x000fca00078e0206 */
[C---:B------:R-:W-:Y:S02]  /*0980*/  IADD3 R13, PT, PT, R7.reuse, 0x1, RZ ;  /* 0x00000001070d7810 */ /* 0x040fe40007ffe0ff */
[C---:B------:R-:W-:Y:S01]  /*0990*/  IADD3 R15, PT, PT, R7.reuse, 0x2, RZ ;  /* 0x00000002070f7810 */ /* 0x040fe20007ffe0ff */
[----:B-1----:R-:W-:-:S04]  /*09a0*/  IMAD.WIDE.U32 R10, R7, 0x4, R4 ;  /* 0x00000004070a7825 */ /* 0x002fc800078e0004 */
[--C-:B------:R-:W-:Y:S02]  /*09b0*/  IMAD.WIDE.U32 R12, R13, 0x4, R4.reuse ;  /* 0x000000040d0c7825 */ /* 0x100fe400078e0004 */
[----:B0-----:R-:W2:Y:S02]  /*09c0*/  LDG.E R11, desc[UR4][R10.64] ;  /* 0x000000040a0b7981 */ /* 0x001ea4000c1e1900 */
[----:B------:R-:W-:Y:S02]  /*09d0*/  VIADD R7, R7, 0x3 ;  /* 0x0000000307077836 */ /* 0x000fe40000000000 */
[--C-:B------:R-:W-:Y:S01]  /*09e0*/  IMAD.WIDE.U32 R14, R15, 0x4, R4.reuse ;  /* 0x000000040f0e7825 */ /* 0x100fe200078e0004 */
[----:B------:R-:W3:Y:S03]  /*09f0*/  LDG.E R13, desc[UR4][R12.64] ;  /* 0x000000040c0d7981 */ /* 0x000ee6000c1e1900 */
[----:B------:R-:W-:-:S02]  /*0a00*/  IMAD.WIDE.U32 R4, R7, 0x4, R4 ;  /* 0x0000000407047825 */ /* 0x000fc400078e0004 */
[----:B------:R-:W4:Y:S04]  /*0a10*/  LDG.E R15, desc[UR4][R14.64] ;  /* 0x000000040e0f7981 */ /* 0x000f28000c1e1900 */
[----:B------:R-:W5:Y:S01]  /*0a20*/  LDG.E R5, desc[UR4][R4.64] ;  /* 0x0000000404057981 */ /* 0x000f62000c1e1900 */
[----:B------:R-:W-:Y:S01]  /*0a30*/  IADD3 R6, PT, PT, R6, 0x4, RZ ;  /* 0x0000000406067810 */ /* 0x000fe20007ffe0ff */
[----:B--2---:R-:W-:-:S04]  /*0a40*/  FADD R8, R8, R11 ;  /* 0x0000000b08087221 */ /* 0x004fc80000000000 */
[----:B---3--:R-:W-:-:S04]  /*0a50*/  FADD R8, R8, R13 ;  /* 0x0000000d08087221 */ /* 0x008fc80000000000 */
[----:B----4-:R-:W-:-:S04]  /*0a60*/  FADD R8, R8, R15 ;  /* 0x0000000f08087221 */ /* 0x010fc80000000000 */
[----:B-----5:R-:W-:-:S07]  /*0a70*/  FADD R8, R8, R5 ;  /* 0x0000000508087221 */ /* 0x020fce0000000000 */
.L_x_150:
[----:B------:R-:W-:Y:S05]  /*0a80*/  @!P1 BRA `(.L_x_148) ;  /* 0x0000000000289947 */ /* 0x000fea0003800000 */
[----:B------:R-:W1:Y:S01]  /*0a90*/  LDC.64 R10, c[0x0][0x380] ;  /* 0x0000e000ff0a7b82 */ /* 0x000e620000000a00 */
[----:B------:R-:W-:Y:S01]  /*0aa0*/  IMAD R7, R3, R2, R6 ;  /* 0x0000000203077224 */ /* 0x000fe200078e0206 */
[----:B------:R-:W-:-:S07]  /*0ab0*/  IADD3 R0, PT, PT, -R0, RZ, RZ ;  /* 0x000000ff00007210 */ /* 0x000fce0007ffe1ff */
.L_x_151:
[----:B-1----:R-:W-:-:S06]  /*0ac0*/  IMAD.WIDE.U32 R4, R7, 0x4, R10 ;  /* 0x0000000407047825 */ /* 0x002fcc00078e000a */
[----:B0-----:R-:W2:Y:S01]  /*0ad0*/  LDG.E R5, desc[UR4][R4.64] ;  /* 0x0000000404057981 */ /* 0x001ea2000c1e1900 */
[----:B------:R-:W-:Y:S01]  /*0ae0*/  VIADD R0, R0, 0x1 ;  /* 0x0000000100007836 */ /* 0x000fe20000000000 */
[----:B------:R-:W-:-:S04]  /*0af0*/  IADD3 R7, PT, PT, R7, 0x1, RZ ;  /* 0x0000000107077810 */ /* 0x000fc80007ffe0ff */
[----:B------:R-:W-:Y:S01]  /*0b00*/  ISETP.NE.AND P0, PT, R0, RZ, PT ;  /* 0x000000ff0000720c */ /* 0x000fe20003f05270 */
[----:B--2---:R-:W-:-:S12]  /*0b10*/  FADD R8, R5, R8 ;  /* 0x0000000805087221 */ /* 0x004fd80000000000 */
[----:B------:R-:W-:Y:S05]  /*0b20*/  @P0 BRA `(.L_x_151) ;  /* 0xfffffffc00e40947 */ /* 0x000fea000383ffff */
.L_x_148:
[----:B------:R-:W-:Y:S01]  /*0b30*/  I2FP.F32.U32 R0, R2 ;  /* 0x0000000200007245 */ /* 0x000fe20000201000 */
[----:B------:R-:W-:Y:S03]  /*0b40*/  BSSY.RECONVERGENT B0, `(.L_x_152) ;  /* 0x000000c000007945 */ /* 0x000fe60003800200 */
[----:B------:R-:W1:Y:S08]  /*0b50*/  MUFU.RCP R5, R0 ;  /* 0x0000000000057308 */ /* 0x000e700000001000 */
[----:B------:R-:W2:Y:S01]  /*0b60*/  FCHK P0, R8, R0 ;  /* 0x0000000008007302 */ /* 0x000ea20000000000 */
[----:B-1----:R-:W-:-:S04]  /*0b70*/  FFMA R2, -R0, R5, 1 ;  /* 0x3f80000000027423 */ /* 0x002fc80000000105 */
[----:B------:R-:W-:-:S04]  /*0b80*/  FFMA R5, R5, R2, R5 ;  /* 0x0000000205057223 */ /* 0x000fc80000000005 */
[----:B------:R-:W-:-:S04]  /*0b90*/  FFMA R7, R5, R8, RZ ;  /* 0x0000000805077223 */ /* 0x000fc800000000ff */
[----:B------:R-:W-:-:S04]  /*0ba0*/  FFMA R2, -R0, R7, R8 ;  /* 0x0000000700027223 */ /* 0x000fc80000000108 */
[----:B------:R-:W-:Y:S01]  /*0bb0*/  FFMA R7, R5, R2, R7 ;  /* 0x0000000205077223 */ /* 0x000fe20000000007 */
[----:B--2---:R-:W-:Y:S06]  /*0bc0*/  @!P0 BRA `(.L_x_153) ;  /* 0x00000000000c8947 */ /* 0x004fec0003800000 */
[----:B------:R-:W-:-:S07]  /*0bd0*/  MOV R2, 0xbf0 ;  /* 0x00000bf000027802 */ /* 0x000fce0000000f00 */
[----:B0-----:R-:W-:Y:S05]  /*0be0*/  CALL.REL.NOINC `($__internal_3_$__cuda_sm3x_div_rn_noftz_f32_slowpath) ;  /* 0x0000000000187944 */ /* 0x001fea0003c00000 */
[----:B------:R-:W-:-:S07]  /*0bf0*/  MOV R7, R0 ;  /* 0x0000000000077202 */ /* 0x000fce0000000f00 */
.L_x_153:
[----:B0-----:R-:W-:Y:S05]  /*0c00*/  BSYNC.RECONVERGENT B0 ;  /* 0x0000000000007941 */ /* 0x001fea0003800200 */
.L_x_152:
[----:B------:R-:W0:Y:S02]  /*0c10*/  LDC.64 R4, c[0x0][0x388] ;  /* 0x0000e200ff047b82 */ /* 0x000e240000000a00 */
[----:B0-----:R-:W-:-:S05]  /*0c20*/  IMAD.WIDE.U32 R2, R3, 0x4, R4 ;  /* 0x0000000403027825 */ /* 0x001fca00078e0004 */
[----:B------:R-:W-:Y:S01]  /*0c30*/  STG.E desc[UR4][R2.64], R7 ;  /* 0x0000000702007986 */ /* 0x000fe2000c101904 */
[----:B------:R-:W-:Y:S05]  /*0c40*/  EXIT ;  /* 0x000000000000794d */ /* 0x000fea0003800000 */
        .weak           $__internal_3_$__cuda_sm3x_div_rn_noftz_f32_slowpath
        .type           $__internal_3_$__cuda_sm3x_div_rn_noftz_f32_slowpath,@function
        .size           $__internal_3_$__cuda_sm3x_div_rn_noftz_f32_slowpath,(.L_x_178 - $__internal_3_$__cuda_sm3x_div_rn_noftz_f32_slowpath)
$__internal_3_$__cuda_sm3x_div_rn_noftz_f32_slowpath:
[----:B------:R-:W-:Y:S01]  /*0c50*/  SHF.R.U32.HI R5, RZ, 0x17, R0 ;  /* 0x00000017ff057819 */ /* 0x000fe20000011600 */
[----:B------:R-:W-:Y:S01]  /*0c60*/  BSSY.RECONVERGENT B1, `(.L_x_154) ;  /* 0x0000063000017945 */ /* 0x000fe20003800200 */
[----:B------:R-:W-:Y:S02]  /*0c70*/  SHF.R.U32.HI R4, RZ, 0x17, R8 ;  /* 0x00000017ff047819 */ /* 0x000fe40000011608 */
[----:B------:R-:W-:Y:S02]  /*0c80*/  LOP3.LUT R5, R5, 0xff, RZ, 0xc0, !PT ;  /* 0x000000ff05057812 */ /* 0x000fe400078ec0ff */
[----:B------:R-:W-:Y:S02]  /*0c90*/  LOP3.LUT R6, R4, 0xff, RZ, 0xc0, !PT ;  /* 0x000000ff04067812 */ /* 0x000fe400078ec0ff */
[----:B------:R-:W-:Y:S01]  /*0ca0*/  MOV R7, R0 ;  /* 0x0000000000077202 */ /* 0x000fe20000000f00 */
[----:B------:R-:W-:Y:S01]  /*0cb0*/  VIADD R9, R5, 0xffffffff ;  /* 0xffffffff05097836 */ /* 0x000fe20000000000 */
[----:B------:R-:W-:-:S04]  /*0cc0*/  IADD3 R10, PT, PT, R6, -0x1, RZ ;  /* 0xffffffff060a7810 */ /* 0x000fc80007ffe0ff */
[----:B------:R-:W-:-:S04]  /*0cd0*/  ISETP.GT.U32.AND P0, PT, R9, 0xfd, PT ;  /* 0x000000fd0900780c */ /* 0x000fc80003f04070 */
[----:B------:R-:W-:-:S13]  /*0ce0*/  ISETP.GT.U32.OR P0, PT, R10, 0xfd, P0 ;  /* 0x000000fd0a00780c */ /* 0x000fda0000704470 */
[----:B------:R-:W-:Y:S01]  /*0cf0*/  @!P0 IMAD.MOV.U32 R4, RZ, RZ, RZ ;  /* 0x000000ffff048224 */ /* 0x000fe200078e00ff */
[----:B------:R-:W-:Y:S06]  /*0d00*/  @!P0 BRA `(.L_x_155) ;  /* 0x00000000005c8947 */ /* 0x000fec0003800000 */
[----:B------:R-:W-:Y:S02]  /*0d10*/  FSETP.GTU.FTZ.AND P0, PT, |R8|, +INF , PT ;  /* 0x7f8000000800780b */ /* 0x000fe40003f1c200 */
[----:B------:R-:W-:-:S04]  /*0d20*/  FSETP.GTU.FTZ.AND P1, PT, |R0|, +INF , PT ;  /* 0x7f8000000000780b */ /* 0x000fc80003f3c200 */
[----:B------:R-:W-:-:S13]  /*0d30*/  PLOP3.LUT P0, PT, P0, P1, PT, 0xf8, 0x8f ;  /* 0x00000000008f781c */ /* 0x000fda0000703f70 */
[----:B------:R-:W-:Y:S05]  /*0d40*/  @P0 BRA `(.L_x_156) ;  /* 0x00000004004c0947 */ /* 0x000fea0003800000 */
[----:B------:R-:W-:-:S13]  /*0d50*/  LOP3.LUT P0, RZ, R7, 0x7fffffff, R8, 0xc8, !PT ;  /* 0x7fffffff07ff7812 */ /* 0x000fda000780c808 */
[----:B------:R-:W-:Y:S05]  /*0d60*/  @!P0 BRA `(.L_x_157) ;  /* 0x00000004003c8947 */ /* 0x000fea0003800000 */
[----:B------:R-:W-:Y:S02]  /*0d70*/  FSETP.NEU.FTZ.AND P2, PT, |R8|, +INF , PT ;  /* 0x7f8000000800780b */ /* 0x000fe40003f5d200 */
        /* <DEDUP_REMOVED lines=14> */
[----:B------:R-:W-:-:S04]  /*0e60*/  @!P1 FFMA R7, R0, 1.84467440737095516160e+19, RZ ;  /* 0x5f80000000079823 */ /* 0x000fc800000000ff */
[----:B------:R-:W-:-:S07]  /*0e70*/  @!P1 VIADD R4, R4, 0x40 ;  /* 0x0000004004049836 */ /* 0x000fce0000000000 */
.L_x_155:
[----:B------:R-:W-:Y:S01]  /*0e80*/  LEA R0, R5, 0xc0800000, 0x17 ;  /* 0xc080000005007811 */ /* 0x000fe200078eb8ff */
[----:B------:R-:W-:Y:S01]  /*0e90*/  BSSY.RECONVERGENT B2, `(.L_x_160) ;  /* 0x0000036000027945 */ /* 0x000fe20003800200 */
[----:B------:R-:W-:Y:S02]  /*0ea0*/  IADD3 R6, PT, PT, R6, -0x7f, RZ ;  /* 0xffffff8106067810 */ /* 0x000fe40007ffe0ff */
[----:B------:R-:W-:-:S03]  /*0eb0*/  IADD3 R7, PT, PT, -R0, R7, RZ ;  /* 0x0000000700077210 */ /* 0x000fc60007ffe1ff */
[C---:B------:R-:W-:Y:S01]  /*0ec0*/  IMAD R0, R6.reuse, -0x800000, R8 ;  /* 0xff80000006007824 */ /* 0x040fe200078e0208 */
[----:B------:R0:W1:Y:S01]  /*0ed0*/  MUFU.RCP R9, R7 ;  /* 0x0000000700097308 */ /* 0x0000620000001000 */
[----:B------:R-:W-:Y:S01]  /*0ee0*/  FADD.FTZ R11, -R7, -RZ ;  /* 0x800000ff070b7221 */ /* 0x000fe20000010100 */
[----:B0-----:R-:W-:-:S05]  /*0ef0*/  IADD3 R7, PT, PT, R6, 0x7f, -R5 ;  /* 0x0000007f06077810 */ /* 0x001fca0007ffe805 */
[----:B------:R-:W-:Y:S02]  /*0f00*/  IMAD.IADD R7, R7, 0x1, R4 ;  /* 0x0000000107077824 */ /* 0x000fe400078e0204 */
[----:B-1----:R-:W-:-:S04]  /*0f10*/  FFMA R10, R9, R11, 1 ;  /* 0x3f800000090a7423 */ /* 0x002fc8000000000b */
[----:B------:R-:W-:-:S04]  /*0f20*/  FFMA R13, R9, R10, R9 ;  /* 0x0000000a090d7223 */ /* 0x000fc80000000009 */
[----:B------:R-:W-:-:S04]  /*0f30*/  FFMA R8, R0, R13, RZ ;  /* 0x0000000d00087223 */ /* 0x000fc800000000ff */
[----:B------:R-:W-:-:S04]  /*0f40*/  FFMA R9, R11, R8, R0 ;  /* 0x000000080b097223 */ /* 0x000fc80000000000 */
[----:B------:R-:W-:-:S04]  /*0f50*/  FFMA R8, R13, R9, R8 ;  /* 0x000000090d087223 */ /* 0x000fc80000000008 */
[----:B------:R-:W-:-:S04]  /*0f60*/  FFMA R11, R11, R8, R0 ;  /* 0x000000080b0b7223 */ /* 0x000fc80000000000 */
        /* <DEDUP_REMOVED lines=14> */
[-CC-:B------:R-:W-:Y:S01]  /*1050*/  FFMA.RZ R4, R13, R11.reuse, R8.reuse ;  /* 0x0000000b0d047223 */ /* 0x180fe2000000c008 */
[----:B------:R-:W-:Y:S02]  /*1060*/  VIADD R7, R9, 0x20 ;  /* 0x0000002009077836 */ /* 0x000fe40000000000 */
[-CC-:B------:R-:W-:Y:S01]  /*1070*/  FFMA.RM R5, R13, R11.reuse, R8.reuse ;  /* 0x0000000b0d057223 */ /* 0x180fe20000004008 */
[----:B------:R-:W-:Y:S02]  /*1080*/  ISETP.NE.AND P2, PT, R9, RZ, PT ;  /* 0x000000ff0900720c */ /* 0x000fe40003f45270 */
[----:B------:R-:W-:Y:S01]  /*1090*/  LOP3.LUT R6, R4, 0x7fffff, RZ, 0xc0, !PT ;  /* 0x007fffff04067812 */ /* 0x000fe200078ec0ff */
[----:B------:R-:W-:Y:S01]  /*10a0*/  FFMA.RP R4, R13, R11, R8 ;  /* 0x0000000b0d047223 */ /* 0x000fe20000008008 */
[----:B------:R-:W-:Y:S02]  /*10b0*/  ISETP.NE.AND P1, PT, R9, RZ, PT ;  /* 0x000000ff0900720c */ /* 0x000fe40003f25270 */
[----:B------:R-:W-:-:S02]  /*10c0*/  LOP3.LUT R6, R6, 0x800000, RZ, 0xfc, !PT ;  /* 0x0080000006067812 */ /* 0x000fc400078efcff */
        /* <DEDUP_REMOVED lines=14> */
.L_x_162:
[----:B------:R-:W-:-:S04]  /*11b0*/  LOP3.LUT R0, R0, 0x80000000, RZ, 0xc0, !PT ;  /* 0x8000000000007812 */ /* 0x000fc800078ec0ff */
[----:B------:R-:W-:Y:S01]  /*11c0*/  LOP3.LUT R0, R0, 0x7f800000, RZ, 0xfc, !PT ;  /* 0x7f80000000007812 */ /* 0x000fe200078efcff */
[----:B------:R-:W-:Y:S06]  /*11d0*/  BRA `(.L_x_163) ;  /* 0x0000000000047947 */ /* 0x000fec0003800000 */
.L_x_161:
[----:B------:R-:W-:-:S07]  /*11e0*/  IMAD R0, R7, 0x800000, R0 ;  /* 0x0080000007007824 */ /* 0x000fce00078e0200 */
.L_x_163:
[----:B------:R-:W-:Y:S05]  /*11f0*/  BSYNC.RECONVERGENT B2 ;  /* 0x0000000000027941 */ /* 0x000fea0003800200 */
.L_x_160:
[----:B------:R-:W-:Y:S05]  /*1200*/  BRA `(.L_x_164) ;  /* 0x0000000000207947 */ /* 0x000fea0003800000 */
.L_x_159:
[----:B------:R-:W-:-:S04]  /*1210*/  LOP3.LUT R0, R7, 0x80000000, R8, 0x48, !PT ;  /* 0x8000000007007812 */ /* 0x000fc800078e4808 */
[----:B------:R-:W-:Y:S01]  /*1220*/  LOP3.LUT R0, R0, 0x7f800000, RZ, 0xfc, !PT ;  /* 0x7f80000000007812 */ /* 0x000fe200078efcff */
[----:B------:R-:W-:Y:S06]  /*1230*/  BRA `(.L_x_164) ;  /* 0x0000000000147947 */ /* 0x000fec0003800000 */
.L_x_158:
[----:B------:R-:W-:Y:S01]  /*1240*/  LOP3.LUT R0, R7, 0x80000000, R8, 0x48, !PT ;  /* 0x8000000007007812 */ /* 0x000fe200078e4808 */
[----:B------:R-:W-:Y:S06]  /*1250*/  BRA `(.L_x_164) ;  /* 0x00000000000c7947 */ /* 0x000fec0003800000 */
.L_x_157:
[----:B------:R-:W0:Y:S01]  /*1260*/  MUFU.RSQ R0, -QNAN ;  /* 0xffc0000000007908 */ /* 0x000e220000001400 */
[----:B------:R-:W-:Y:S05]  /*1270*/  BRA `(.L_x_164) ;  /* 0x0000000000047947 */ /* 0x000fea0003800000 */
.L_x_156:
[----:B------:R-:W-:-:S07]  /*1280*/  FADD.FTZ R0, R8, R0 ;  /* 0x0000000008007221 */ /* 0x000fce0000010000 */
.L_x_164:
[----:B------:R-:W-:Y:S05]  /*1290*/  BSYNC.RECONVERGENT B1 ;  /* 0x0000000000017941 */ /* 0x000fea0003800200 */
.L_x_154:
[----:B------:R-:W-:Y:S01]  /*12a0*/  HFMA2 R5, -RZ, RZ, 0, 0 ;  /* 0x00000000ff057431 */ /* 0x000fe200000001ff */
[----:B------:R-:W-:-:S04]  /*12b0*/  MOV R4, R2 ;  /* 0x0000000200047202 */ /* 0x000fc80000000f00 */
[----:B0-----:R-:W-:Y:S05]  /*12c0*/  RET.REL.NODEC R4 `(internal_mean) ;  /* 0xffffffec044c7950 */ /* 0x001fea0003c3ffff */
.L_x_165:
        /* <DEDUP_REMOVED lines=11> */
.L_x_178:


//--------------------- .text.dot                 --------------------------
	.section	.text.dot,"ax",@progbits
	.align	128
        .global         dot
        .type           dot,@function
        .size           dot,(.L_x_195 - dot)
        .other          dot,@"STO_CUDA_ENTRY STV_DEFAULT"
dot:
.text.dot:
        /* <DEDUP_REMOVED lines=55> */
.L_x_168:
[----:B------:R-:W0:Y:S08]  /*0370*/  LDC.64 R20, c[0x0][0x388] ;  /* 0x0000e200ff147b82 */ /* 0x000e300000000a00 */
[----:B------:R-:W1:Y:S01]  /*0380*/  LDC.64 R16, c[0x0][0x390] ;  /* 0x0000e400ff107b82 */ /* 0x000e620000000a00 */
[----:B0-----:R-:W-:-:S06]  /*0390*/  IMAD.WIDE.U32 R34, R26, 0x4, R20 ;  /* 0x000000041a227825 */ /* 0x001fcc00078e0014 */
[----:B------:R-:W2:Y:S01]  /*03a0*/  LDG.E R35, desc[UR6][R34.64] ;  /* 0x0000000622237981 */ /* 0x000ea2000c1e1900 */
[----:B-1----:R-:W-:-:S05]  /*03b0*/  IMAD.WIDE.U32 R18, R26, 0x4, R16 ;  /* 0x000000041a127825 */ /* 0x002fca00078e0010 */
[----:B------:R0:W2:Y:S01]  /*03c0*/  LDG.E R31, desc[UR6][R18.64] ;  /* 0x00000006121f7981 */ /* 0x0000a2000c1e1900 */
[----:B------:R-:W-:-:S04]  /*03d0*/  IMAD.WIDE.U32 R28, R6, 0x4, R20 ;  /* 0x00000004061c7825 */ /* 0x000fc800078e0014 */
[C---:B------:R-:W-:Y:S01]  /*03e0*/  IMAD.WIDE.U32 R32, R3.reuse, 0x4, R20 ;  /* 0x0000000403207825 */ /* 0x040fe200078e0014 */
[----:B------:R1:W3:Y:S03]  /*03f0*/  LDG.E R36, desc[UR6][R28.64] ;  /* 0x000000061c247981 */ /* 0x0002e6000c1e1900 */
[--C-:B0-----:R-:W-:Y:S02]  /*0400*/  IMAD.WIDE.U32 R18, R6, 0x4, R16.reuse ;  /* 0x0000000406127825 */ /* 0x101fe400078e0010 */
[----:B------:R-:W4:Y:S04]  /*0410*/  LDG.E R33, desc[UR6][R32.64] ;  /* 0x0000000620217981 */ /* 0x000f28000c1e1900 */
[----:B------:R0:W3:Y:S01]  /*0420*/  LDG.E R37, desc[UR6][R18.64] ;  /* 0x0000000612257981 */ /* 0x0000e2000c1e1900 */
[----:B-1----:R-:W-:-:S04]  /*0430*/  IMAD.WIDE.U32 R28, R3, 0x4, R16 ;  /* 0x00000004031c7825 */ /* 0x002fc800078e0010 */
[----:B0-----:R-:W-:-:S05]  /*0440*/  IMAD.WIDE.U32 R18, R7, 0x4, R20 ;  /* 0x0000000407127825 */ /* 0x001fca00078e0014 */
[----:B------:R0:W5:Y:S02]  /*0450*/  LDG.E R32, desc[UR6][R18.64] ;  /* 0x0000000612207981 */ /* 0x000164000c1e1900 */
[----:B0-----:R-:W-:-:S04]  /*0460*/  IMAD.WIDE.U32 R18, R8, 0x4, R20 ;  /* 0x0000000408127825 */ /* 0x001fc800078e0014 */
[----:B--2---:R-:W-:Y:S02]  /*0470*/  FFMA R31, R35, R31, R30 ;  /* 0x0000001f231f7223 */ /* 0x004fe4000000001e */
[----:B------:R0:W4:Y:S02]  /*0480*/  LDG.E R30, desc[UR6][R28.64] ;  /* 0x000000061c1e7981 */ /* 0x000124000c1e1900 */
[----:B0-----:R-:W-:-:S06]  /*0490*/  IMAD.WIDE.U32 R28, R7, 0x4, R16 ;  /* 0x00000004071c7825 */ /* 0x001fcc00078e0010 */
[----:B------:R-:W5:Y:S04]  /*04a0*/  LDG.E R28, desc[UR6][R28.64] ;  /* 0x000000061c1c7981 */ /* 0x000f68000c1e1900 */
[----:B------:R0:W2:Y:S02]  /*04b0*/  LDG.E R29, desc[UR6][R18.64] ;  /* 0x00000006121d7981 */ /* 0x0000a4000c1e1900 */
[----:B0-----:R-:W-:-:S05]  /*04c0*/  IMAD.WIDE.U32 R18, R8, 0x4, R16 ;  /* 0x0000000408127825 */ /* 0x001fca00078e0010 */
[----:B------:R0:W2:Y:S01]  /*04d0*/  LDG.E R34, desc[UR6][R18.64] ;  /* 0x0000000612227981 */ /* 0x0000a2000c1e1900 */
[----:B---3--:R-:W-:Y:S01]  /*04e0*/  FFMA R31, R36, R37, R31 ;  /* 0x00000025241f7223 */ /* 0x008fe2000000001f */
[----:B0-----:R-:W-:-:S04]  /*04f0*/  IMAD.WIDE.U32 R18, R9, 0x4, R20 ;  /* 0x0000000409127825 */ /* 0x001fc800078e0014 */
[----:B----4-:R-:W-:Y:S02]  /*0500*/  FFMA R31, R33, R30, R31 ;  /* 0x0000001e211f7223 */ /* 0x010fe4000000001f */
[----:B------:R0:W3:Y:S02]  /*0510*/  LDG.E R33, desc[UR6][R18.64] ;  /* 0x0000000612217981 */ /* 0x0000e4000c1e1900 */
[----:B0-----:R-:W-:-:S04]  /*0520*/  IMAD.WIDE.U32 R18, R10, 0x4, R20 ;  /* 0x000000040a127825 */ /* 0x001fc800078e0014 */
[----:B-----5:R-:W-:Y:S01]  /*0530*/  FFMA R36, R32, R28, R31 ;  /* 0x0000001c20247223 */ /* 0x020fe2000000001f */
[----:B------:R-:W-:Y:S01]  /*0540*/  IMAD.WIDE.U32 R30, R9, 0x4, R16 ;  /* 0x00000004091e7825 */ /* 0x000fe200078e0010 */
[----:B------:R0:W4:Y:S05]  /*0550*/  LDG.E R32, desc[UR6][R18.64] ;  /* 0x0000000612207981 */ /* 0x00012a000c1e1900 */
[----:B------:R-:W3:Y:S01]  /*0560*/  LDG.E R30, desc[UR6][R30.64] ;  /* 0x000000061e1e7981 */ /* 0x000ee2000c1e1900 */
[----:B0-----:R-:W-:-:S04]  /*0570*/  IMAD.WIDE.U32 R18, R11, 0x4, R20 ;  /* 0x000000040b127825 */ /* 0x001fc800078e0014 */
[----:B--2---:R-:W-:Y:S01]  /*0580*/  FFMA R36, R29, R34, R36 ;  /* 0x000000221d247223 */ /* 0x004fe20000000024 */
[--C-:B------:R-:W-:Y:S01]  /*0590*/  IMAD.WIDE.U32 R28, R10, 0x4, R16.reuse ;  /* 0x000000040a1c7825 */ /* 0x100fe200078e0010 */
[----:B------:R0:W2:Y:S05]  /*05a0*/  LDG.E R34, desc[UR6][R18.64] ;  /* 0x0000000612227981 */ /* 0x0000aa000c1e1900 */
[----:B------:R-:W4:Y:S01]  /*05b0*/  LDG.E R28, desc[UR6][R28.64] ;  /* 0x000000061c1c7981 */ /* 0x000f22000c1e1900 */
[----:B0-----:R-:W-:-:S05]  /*05c0*/  IMAD.WIDE.U32 R18, R11, 0x4, R16 ;  /* 0x000000040b127825 */ /* 0x001fca00078e0010 */
[----:B------:R0:W2:Y:S02]  /*05d0*/  LDG.E R35, desc[UR6][R18.64] ;  /* 0x0000000612237981 */ /* 0x0000a4000c1e1900 */
[----:B0-----:R-:W-:-:S04]  /*05e0*/  IMAD.WIDE.U32 R18, R13, 0x4, R20 ;  /* 0x000000040d127825 */ /* 0x001fc800078e0014 */
[----:B---3--:R-:W-:Y:S01]  /*05f0*/  FFMA R33, R33, R30, R36 ;  /* 0x0000001e21217223 */ /* 0x008fe20000000024 */
[----:B------:R-:W-:-:S04]  /*0600*/  IMAD.WIDE.U32 R30, R12, 0x4, R20 ;  /* 0x000000040c1e7825 */ /* 0x000fc800078e0014 */
[----:B----4-:R-:W-:Y:S01]  /*0610*/  FFMA R33, R32, R28, R33 ;  /* 0x0000001c20217223 */ /* 0x010fe20000000021 */
[----:B------:R-:W-:-:S04]  /*0620*/  IMAD.WIDE.U32 R28, R12, 0x4, R16 ;  /* 0x000000040c1c7825 */ /* 0x000fc800078e0010 */
[----:B--2---:R-:W-:Y:S02]  /*0630*/  FFMA R33, R34, R35, R33 ;  /* 0x0000002322217223 */ /* 0x004fe40000000021 */
[----:B------:R0:W2:Y:S04]  /*0640*/  LDG.E R34, desc[UR6][R28.64] ;  /* 0x000000061c227981 */ /* 0x0000a8000c1e1900 */
[----:B------:R-:W2:Y:S01]  /*0650*/  LDG.E R35, desc[UR6][R30.64] ;  /* 0x000000061e237981 */ /* 0x000ea2000c1e1900 */
[----:B0-----:R-:W-:-:S03]  /*0660*/  IMAD.WIDE.U32 R28, R13, 0x4, R16 ;  /* 0x000000040d1c7825 */ /* 0x001fc600078e0010 */
[----:B------:R0:W3:Y:S04]  /*0670*/  LDG.E R31, desc[UR6][R18.64] ;  /* 0x00000006121f7981 */ /* 0x0000e8000c1e1900 */
[----:B------:R-:W3:Y:S01]  /*0680*/  LDG.E R28, desc[UR6][R28.64] ;  /* 0x000000061c1c7981 */ /* 0x000ee2000c1e1900 */
[----:B0-----:R-:W-:-:S05]  /*0690*/  IMAD.WIDE.U32 R18, R14, 0x4, R20 ;  /* 0x000000040e127825 */ /* 0x001fca00078e0014 */
[----:B------:R0:W4:Y:S02]  /*06a0*/  LDG.E R30, desc[UR6][R18.64] ;  /* 0x00000006121e7981 */ /* 0x000124000c1e1900 */
[----:B0-----:R-:W-:-:S05]  /*06b0*/  IMAD.WIDE.U32 R18, R14, 0x4, R16 ;  /* 0x000000040e127825 */ /* 0x001fca00078e0010 */
[----:B------:R0:W4:Y:S02]  /*06c0*/  LDG.E R32, desc[UR6][R18.64] ;  /* 0x0000000612207981 */ /* 0x000124000c1e1900 */
[----:B0-----:R-:W-:-:S04]  /*06d0*/  IMAD.WIDE.U32 R18, R15, 0x4, R20 ;  /* 0x000000040f127825 */ /* 0x001fc800078e0014 */
[----:B--2---:R-:W-:Y:S02]  /*06e0*/  FFMA R34, R35, R34, R33 ;  /* 0x0000002223227223 */ /* 0x004fe40000000021 */
[----:B------:R0:W2:Y:S02]  /*06f0*/  LDG.E R33, desc[UR6][R18.64] ;  /* 0x0000000612217981 */ /* 0x0000a4000c1e1900 */
[----:B0-----:R-:W-:-:S04]  /*0700*/  IMAD.WIDE.U32 R18, R23, 0x4, R20 ;  /* 0x0000000417127825 */ /* 0x001fc800078e0014 */
[----:B---3--:R-:W-:Y:S01]  /*0710*/  FFMA R35, R31, R28, R34 ;  /* 0x0000001c1f237223 */ /* 0x008fe20000000022 */
[----:B------:R-:W-:-:S05]  /*0720*/  IMAD.WIDE.U32 R28, R22, 0x4, R20 ;  /* 0x00000004161c7825 */ /* 0x000fca00078e0014 */
[----:B------:R-:W3:Y:S04]  /*0730*/  LDG.E R31, desc[UR6][R28.64] ;  /* 0x000000061c1f7981 */ /* 0x000ee8000c1e1900 */
[----:B------:R0:W5:Y:S02]  /*0740*/  LDG.E R29, desc[UR6][R18.64] ;  /* 0x00000006121d7981 */ /* 0x000164000c1e1900 */
[----:B0-----:R-:W-:-:S04]  /*0750*/  IMAD.WIDE.U32 R18, R22, 0x4, R16 ;  /* 0x0000000416127825 */ /* 0x001fc800078e0010 */
[----:B----4-:R-:W-:Y:S01]  /*0760*/  FFMA R28, R30, R32, R35 ;  /* 0x000000201e1c7223 */ /* 0x010fe20000000023 */
[--C-:B------:R-:W-:Y:S01]  /*0770*/  IMAD.WIDE.U32 R34, R15, 0x4, R16.reuse ;  /* 0x000000040f227825 */ /* 0x100fe200078e0010 */
[----:B------:R0:W3:Y:S05]  /*0780*/  LDG.E R32, desc[UR6][R18.64] ;  /* 0x0000000612207981 */ /* 0x0000ea000c1e1900 */
[----:B------:R-:W2:Y:S01]  /*0790*/  LDG.E R34, desc[UR6][R34.64] ;  /* 0x0000000622227981 */ /* 0x000ea2000c1e1900 */
[----:B0-----:R-:W-:-:S05]  /*07a0*/  IMAD.WIDE.U32 R18, R23, 0x4, R16 ;  /* 0x0000000417127825 */ /* 0x001fca00078e0010 */
[----:B------:R0:W5:Y:S02]  /*07b0*/  LDG.E R30, desc[UR6][R18.64] ;  /* 0x00000006121e7981 */ /* 0x000164000c1e1900 */
[----:B0-----:R-:W-:-:S05]  /*07c0*/  IMAD.WIDE.U32 R18, R24, 0x4, R20 ;  /* 0x0000000418127825 */ /* 0x001fca00078e0014 */
[----:B------:R0:W4:Y:S01]  /*07d0*/  LDG.E R36, desc[UR6][R18.64] ;  /* 0x0000000612247981 */ /* 0x000122000c1e1900 */
[----:B------:R-:W-:-:S06]  /*07e0*/  IMAD.WIDE.U32 R20, R25, 0x4, R20 ;  /* 0x0000000419147825 */ /* 0x000fcc00078e0014 */
[----:B------:R-:W4:Y:S01]  /*07f0*/  LDG.E R20, desc[UR6][R20.64] ;  /* 0x0000000614147981 */ /* 0x000f22000c1e1900 */
[----:B0-----:R-:W-:-:S04]  /*0800*/  IMAD.WIDE.U32 R18, R24, 0x4, R16 ;  /* 0x0000000418127825 */ /* 0x001fc800078e0010 */
[----:B------:R-:W-:Y:S01]  /*0810*/  IMAD.WIDE.U32 R16, R25, 0x4, R16 ;  /* 0x0000000419107825 */ /* 0x000fe200078e0010 */
[----:B------:R-:W4:Y:S05]  /*0820*/  LDG.E R37, desc[UR6][R18.64] ;  /* 0x0000000612257981 */ /* 0x000f2a000c1e1900 */
[----:B------:R-:W4:Y:S01]  /*0830*/  LDG.E R16, desc[UR6][R16.64] ;  /* 0x0000000610107981 */ /* 0x000f22000c1e1900 */
        /* <DEDUP_REMOVED lines=18> */
[----:B--2---:R-:W-:-:S04]  /*0960*/  FFMA R28, R33, R34, R28 ;  /* 0x00000022211c7223 */ /* 0x004fc8000000001c */
[----:B---3--:R-:W-:-:S04]  /*0970*/  FFMA R28, R31, R32, R28 ;  /* 0x000000201f1c7223 */ /* 0x008fc8000000001c */
[----:B-----5:R-:W-:-:S04]  /*0980*/  FFMA R29, R29, R30, R28 ;  /* 0x0000001e1d1d7223 */ /* 0x020fc8000000001c */
[----:B----4-:R-:W-:-:S04]  /*0990*/  FFMA R29, R36, R37, R29 ;  /* 0x00000025241d7223 */ /* 0x010fc8000000001d */
[----:B------:R-:W-:Y:S01]  /*09a0*/  FFMA R30, R20, R16, R29 ;  /* 0x00000010141e7223 */ /* 0x000fe2000000001d */
[----:B------:R-:W-:Y:S06]  /*09b0*/  @P0 BRA `(.L_x_168) ;  /* 0xfffffff8006c0947 */ /* 0x000fec000383ffff */
.L_x_167:
        /* <DEDUP_REMOVED lines=13> */
[----:B------:R-:W-:Y:S01]  /*0a90*/  IMAD.WIDE.U32 R20, R17, 0x4, R8 ;  /* 0x0000000411147825 */ /* 0x000fe200078e0008 */
[----:B------:R-:W2:Y:S03]  /*0aa0*/  LDG.E R27, desc[UR6][R12.64] ;  /* 0x000000060c1b7981 */ /* 0x000ea6000c1e1900 */
[--C-:B-1----:R-:W-:Y:S01]  /*0ab0*/  IMAD.WIDE.U32 R18, R19, 0x4, R6.reuse ;  /* 0x0000000413127825 */ /* 0x102fe200078e0006 */
[----:B------:R0:W3:Y:S03]  /*0ac0*/  LDG.E R25, desc[UR6][R20.64] ;  /* 0x0000000614197981 */ /* 0x0000e6000c1e1900 */
[----:B------:R-:W-:Y:S01]  /*0ad0*/  IMAD.WIDE.U32 R16, R17, 0x4, R6 ;  /* 0x0000000411107825 */ /* 0x000fe200078e0006 */
[----:B------:R-:W2:Y:S03]  /*0ae0*/  LDG.E R3, desc[UR6][R18.64] ;  /* 0x0000000612037981 */ /* 0x000ea6000c1e1900 */
[----:B------:R-:W-:Y:S01]  /*0af0*/  IMAD.WIDE.U32 R14, R33, 0x4, R8 ;  /* 0x00000004210e7825 */ /* 0x000fe200078e0008 */
[----:B------:R-:W3:Y:S01]  /*0b00*/  LDG.E R26, desc[UR6][R16.64] ;  /* 0x00000006101a7981 */ /* 0x000ee2000c1e1900 */
[----:B------:R-:W-:-:S02]  /*0b10*/  IADD3 R37, PT, PT, R35, R0, RZ ;  /* 0x0000000023257210 */ /* 0x000fc40007ffe0ff */
[--C-:B------:R-:W-:Y:S01]  /*0b20*/  IMAD.WIDE.U32 R32, R33, 0x4, R6.reuse ;  /* 0x0000000421207825 */ /* 0x100fe200078e0006 */
[----:B------:R1:W4:Y:S03]  /*0b30*/  LDG.E R23, desc[UR6][R14.64] ;  /* 0x000000060e177981 */ /* 0x000326000c1e1900 */
[C---:B0-----:R-:W-:Y:S01]  /*0b40*/  IMAD.WIDE.U32 R20, R35.reuse, 0x4, R6 ;  /* 0x0000000423147825 */ /* 0x041fe200078e0006 */
[----:B------:R-:W4:Y:S03]  /*0b50*/  LDG.E R24, desc[UR6][R32.64] ;  /* 0x0000000620187981 */ /* 0x000f26000c1e1900 */
[--C-:B------:R-:W-:Y:S01]  /*0b60*/  IMAD.WIDE.U32 R10, R35, 0x4, R8.reuse ;  /* 0x00000004230a7825 */ /* 0x100fe200078e0008 */
[C---:B------:R-:W-:Y:S01]  /*0b70*/  IADD3 R35, PT, PT, R37.reuse, R0, RZ ;  /* 0x0000000025237210 */ /* 0x040fe20007ffe0ff */
[----:B------:R-:W5:Y:S02]  /*0b80*/  LDG.E R21, desc[UR6][R20.64] ;  /* 0x0000000614157981 */ /* 0x000f64000c1e1900 */
[----:B------:R-:W-:-:S02]  /*0b90*/  IMAD.WIDE.U32 R28, R37, 0x4, R8 ;  /* 0x00000004251c7825 */ /* 0x000fc400078e0008 */
[----:B------:R0:W5:Y:S02]  /*0ba0*/  LDG.E R22, desc[UR6][R10.64] ;  /* 0x000000060a167981 */ /* 0x000164000c1e1900 */
[----:B------:R-:W-:Y:S01]  /*0bb0*/  IMAD.WIDE.U32 R12, R37, 0x4, R6 ;  /* 0x00000004250c7825 */ /* 0x000fe200078e0006 */
[CC--:B------:R-:W-:Y:S01]  /*0bc0*/  IADD3 R37, PT, PT, R35.reuse, R0.reuse, RZ ;  /* 0x0000000023257210 */ /* 0x0c0fe20007ffe0ff */
[----:B------:R-:W5:Y:S02]  /*0bd0*/  LDG.E R28, desc[UR6][R28.64] ;  /* 0x000000061c1c7981 */ /* 0x000f64000c1e1900 */
[C---:B-1----:R-:W-:Y:S02]  /*0be0*/  IMAD.WIDE.U32 R14, R35.reuse, 0x4, R8 ;  /* 0x00000004230e7825 */ /* 0x042fe400078e0008 */
[----:B------:R-:W5:Y:S02]  /*0bf0*/  LDG.E R13, desc[UR6][R12.64] ;  /* 0x000000060c0d7981 */ /* 0x000f64000c1e1900 */
[----:B------:R-:W-:Y:S01]  /*0c00*/  IMAD.WIDE.U32 R16, R35, 0x4, R6 ;  /* 0x0000000423107825 */ /* 0x000fe200078e0006 */
[C---:B------:R-:W-:Y:S01]  /*0c10*/  IADD3 R35, PT, PT, R37.reuse, R0, RZ ;  /* 0x0000000025237210 */ /* 0x040fe20007ffe0ff */
[----:B------:R-:W5:Y:S02]  /*0c20*/  LDG.E R14, desc[UR6][R14.64] ;  /* 0x000000060e0e7981 */ /* 0x000f64000c1e1900 */
[----:B------:R-:W-:-:S02]  /*0c30*/  IMAD.WIDE.U32 R18, R37, 0x4, R8 ;  /* 0x0000000425127825 */ /* 0x000fc400078e0008 */
[----:B------:R-:W5:Y:S02]  /*0c40*/  LDG.E R17, desc[UR6][R16.64] ;  /* 0x0000000610117981 */ /* 0x000f64000c1e1900 */
[----:B0-----:R-:W-:Y:S02]  /*0c50*/  IMAD.WIDE.U32 R10, R37, 0x4, R6 ;  /* 0x00000004250a7825 */ /* 0x001fe400078e0006 */
[----:B------:R-:W5:Y:S02]  /*0c60*/  LDG.E R18, desc[UR6][R18.64] ;  /* 0x0000000612127981 */ /* 0x000f64000c1e1900 */
[C---:B------:R-:W-:Y:S02]  /*0c70*/  IMAD.WIDE.U32 R8, R35.reuse, 0x4, R8 ;  /* 0x0000000423087825 */ /* 0x040fe400078e0008 */
[----:B------:R-:W5:Y:S02]  /*0c80*/  LDG.E R10, desc[UR6][R10.64] ;  /* 0x000000060a0a7981 */ /* 0x000f64000c1e1900 */
[----:B------:R-:W-:-:S02]  /*0c90*/  IMAD.WIDE.U32 R6, R35, 0x4, R6 ;  /* 0x0000000423067825 */ /* 0x000fc400078e0006 */
[----:B------:R-:W5:Y:S04]  /*0ca0*/  LDG.E R8, desc[UR6][R8.64] ;  /* 0x0000000608087981 */ /* 0x000f68000c1e1900 */
[----:B------:R-:W5:Y:S01]  /*0cb0*/  LDG.E R6, desc[UR6][R6.64] ;  /* 0x0000000606067981 */ /* 0x000f62000c1e1900 */
[----:B------:R-:W-:Y:S01]  /*0cc0*/  IADD3 R4, PT, PT, R4, 0x8, RZ ;  /* 0x0000000804047810 */ /* 0x000fe20007ffe0ff */
[----:B--2---:R-:W-:-:S04]  /*0cd0*/  FFMA R30, R27, R3, R30 ;  /* 0x000000031b1e7223 */ /* 0x004fc8000000001e */
[----:B---3--:R-:W-:-:S04]  /*0ce0*/  FFMA R26, R25, R26, R30 ;  /* 0x0000001a191a7223 */ /* 0x008fc8000000001e */
[----:B----4-:R-:W-:-:S04]  /*0cf0*/  FFMA R23, R23, R24, R26 ;  /* 0x0000001817177223 */ /* 0x010fc8000000001a */
[----:B-----5:R-:W-:-:S04]  /*0d00*/  FFMA R21, R22, R21, R23 ;  /* 0x0000001516157223 */ /* 0x020fc80000000017 */
[----:B------:R-:W-:-:S04]  /*0d10*/  FFMA R13, R28, R13, R21 ;  /* 0x0000000d1c0d7223 */ /* 0x000fc80000000015 */
[----:B------:R-:W-:-:S04]  /*0d20*/  FFMA R13, R14, R17, R13 ;  /* 0x000000110e0d7223 */ /* 0x000fc8000000000d */
[----:B------:R-:W-:-:S04]  /*0d30*/  FFMA R13, R18, R10, R13 ;  /* 0x0000000a120d7223 */ /* 0x000fc8000000000d */
[----:B------:R-:W-:-:S07]  /*0d40*/  FFMA R30, R8, R6, R13 ;  /* 0x00000006081e7223 */ /* 0x000fce000000000d */
.L_x_169:
        /* <DEDUP_REMOVED lines=20> */
[----:B------:R-:W-:Y:S02]  /*0e90*/  IMAD.WIDE.U32 R20, R21, 0x4, R6 ;  /* 0x0000000415147825 */ /* 0x000fe400078e0006 */
[----:B------:R-:W4:Y:S02]  /*0ea0*/  LDG.E R18, desc[UR6][R18.64] ;  /* 0x0000000612127981 */ /* 0x000f24000c1e1900 */
[C---:B------:R-:W-:Y:S02]  /*0eb0*/  IMAD.WIDE.U32 R8, R3.reuse, 0x4, R8 ;  /* 0x0000000403087825 */ /* 0x040fe400078e0008 */
[----:B------:R-:W4:Y:S02]  /*0ec0*/  LDG.E R20, desc[UR6][R20.64] ;  /* 0x0000000614147981 */ /* 0x000f24000c1e1900 */
[----:B------:R-:W-:-:S02]  /*0ed0*/  IMAD.WIDE.U32 R6, R3, 0x4, R6 ;  /* 0x0000000403067825 */ /* 0x000fc400078e0006 */
[----:B------:R-:W5:Y:S04]  /*0ee0*/  LDG.E R8, desc[UR6][R8.64] ;  /* 0x0000000608087981 */ /* 0x000f68000c1e1900 */
[----:B------:R-:W5:Y:S01]  /*0ef0*/  LDG.E R6, desc[UR6][R6.64] ;  /* 0x0000000606067981 */ /* 0x000f62000c1e1900 */
[----:B------:R-:W-:Y:S01]  /*0f00*/  IADD3 R4, PT, PT, R4, 0x4, RZ ;  /* 0x0000000404047810 */ /* 0x000fe20007ffe0ff */
[----:B--2---:R-:W-:-:S04]  /*0f10*/  FFMA R11, R11, R12, R30 ;  /* 0x0000000c0b0b7223 */ /* 0x004fc8000000001e */
[----:B---3--:R-:W-:-:S04]  /*0f20*/  FFMA R11, R14, R16, R11 ;  /* 0x000000100e0b7223 */ /* 0x008fc8000000000b */
[----:B----4-:R-:W-:-:S04]  /*0f30*/  FFMA R11, R18, R20, R11 ;  /* 0x00000014120b7223 */ /* 0x010fc8000000000b */
[----:B-----5:R-:W-:-:S07]  /*0f40*/  FFMA R30, R8, R6, R11 ;  /* 0x00000006081e7223 */ /* 0x020fce000000000b */
.L_x_170:
[----:B------:R-:W-:Y:S05]  /*0f50*/  @!P1 BRA `(.L_x_166) ;  /* 0x0000000000349947 */ /* 0x000fea0003800000 */
[----:B------:R-:W0:Y:S01]  /*0f60*/  LDC.64 R8, c[0x0][0x388] ;  /* 0x0000e200ff087b82 */ /* 0x000e220000000a00 */
[----:B------:R-:W-:Y:S01]  /*0f70*/  IMAD R3, R4, R0, R2 ;  /* 0x0000000004037224 */ /* 0x000fe200078e0202 */
[----:B------:R-:W-:-:S06]  /*0f80*/  IADD3 R12, PT, PT, -R5, RZ, RZ ;  /* 0x000000ff050c7210 */ /* 0x000fcc0007ffe1ff */
[----:B------:R-:W1:Y:S02]  /*0f90*/  LDC.64 R10, c[0x0][0x390] ;  /* 0x0000e400ff0a7b82 */ /* 0x000e640000000a00 */
.L_x_171:
[----:B0-----:R-:W-:-:S04]  /*0fa0*/  IMAD.WIDE.U32 R4, R3, 0x4, R8 ;  /* 0x0000000403047825 */ /* 0x001fc800078e0008 */
[C---:B-1----:R-:W-:Y:S02]  /*0fb0*/  IMAD.WIDE.U32 R6, R3.reuse, 0x4, R10 ;  /* 0x0000000403067825 */ /* 0x042fe400078e000a */
[----:B------:R-:W2:Y:S04]  /*0fc0*/  LDG.E R5, desc[UR6][R4.64] ;  /* 0x0000000604057981 */ /* 0x000ea8000c1e1900 */
[----:B------:R-:W2:Y:S01]  /*0fd0*/  LDG.E R6, desc[UR6][R6.64] ;  /* 0x0000000606067981 */ /* 0x000ea2000c1e1900 */
[----:B------:R-:W-:Y:S02]  /*0fe0*/  IADD3 R12, PT, PT, R12, 0x1, RZ ;  /* 0x000000010c0c7810 */ /* 0x000fe40007ffe0ff */
[----:B------:R-:W-:Y:S02]  /*0ff0*/  IADD3 R3, PT, PT, R3, R0, RZ ;  /* 0x0000000003037210 */ /* 0x000fe40007ffe0ff */
[----:B------:R-:W-:Y:S01]  /*1000*/  ISETP.NE.AND P0, PT, R12, RZ, PT ;  /* 0x000000ff0c00720c */ /* 0x000fe20003f05270 */
[----:B--2---:R-:W-:-:S12]  /*1010*/  FFMA R30, R5, R6, R30 ;  /* 0x00000006051e7223 */ /* 0x004fd8000000001e */
[----:B------:R-:W-:Y:S05]  /*1020*/  @P0 BRA `(.L_x_171) ;  /* 0xfffffffc00dc0947 */ /* 0x000fea000383ffff */
.L_x_166:
[----:B------:R-:W0:Y:S02]  /*1030*/  LDC.64 R4, c[0x0][0x380] ;  /* 0x0000e000ff047b82 */ /* 0x000e240000000a00 */
[----:B0-----:R-:W-:-:S05]  /*1040*/  IMAD.WIDE.U32 R2, R2, 0x4, R4 ;  /* 0x0000000402027825 */ /* 0x001fca00078e0004 */
[----:B------:R-:W-:Y:S01]  /*1050*/  STG.E desc[UR6][R2.64], R30 ;  /* 0x0000001e02007986 */ /* 0x000fe2000c101906 */
[----:B------:R-:W-:Y:S05]  /*1060*/  EXIT ;  /* 0x000000000000794d */ /* 0x000fea0003800000 */
.L_x_172:
        /* <DEDUP_REMOVED lines=9> */
.L_x_195:


//--------------------- .text.offset              --------------------------
	.section	.text.offset,"ax",@progbits
	.align	128
        .global         offset
        .type           offset,@function
        .size           offset,(.L_x_196 - offset)
        .other          offset,@"STO_CUDA_ENTRY STV_DEFAULT"
offset:
.text.offset:
        /* <DEDUP_REMOVED lines=10> */
[----:B------:R-:W2:Y:S06]  /*00a0*/  LDCU UR6, c[0x0][0x390] ;  /* 0x00007200ff0677ac */ /* 0x000eac0008000800 */
[----:B------:R-:W3:Y:S01]  /*00b0*/  LDC.64 R4, c[0x0][0x388] ;  /* 0x0000e200ff047b82 */ /* 0x000ee20000000a00 */
[----:B0-----:R-:W-:-:S06]  /*00c0*/  IMAD.WIDE.U32 R2, R7, 0x4, R2 ;  /* 0x0000000407027825 */ /* 0x001fcc00078e0002 */
[----:B-1----:R-:W2:Y:S01]  /*00d0*/  LDG.E R2, desc[UR4][R2.64] ;  /* 0x0000000402027981 */ /* 0x002ea2000c1e1900 */
[----:B---3--:R-:W-:-:S04]  /*00e0*/  IMAD.WIDE.U32 R4, R7, 0x4, R4 ;  /* 0x0000000407047825 */ /* 0x008fc800078e0004 */
[----:B--2---:R-:W-:-:S05]  /*00f0*/  FADD R7, R2, UR6 ;  /* 0x0000000602077e21 */ /* 0x004fca0008000000 */
[----:B------:R-:W-:Y:S01]  /*0100*/  STG.E desc[UR4][R4.64], R7 ;  /* 0x0000000704007986 */ /* 0x000fe2000c101904 */
[----:B------:R-:W-:Y:S05]  /*0110*/  EXIT ;  /* 0x000000000000794d */ /* 0x000fea0003800000 */
.L_x_173:
        /* <DEDUP_REMOVED lines=14> */
.L_x_196:


//--------------------- .text.scale               --------------------------
	.section	.text.scale,"ax",@progbits
	.align	128
        .global         scale
        .type           scale,@function
        .size           scale,(.L_x_197 - scale)
        .other          scale,@"STO_CUDA_ENTRY STV_DEFAULT"
scale:
.text.scale:
        /* <DEDUP_REMOVED lines=15> */
[----:B--2---:R-:W-:-:S05]  /*00f0*/  FMUL R7, R2, UR6 ;  /* 0x0000000602077c20 */ /* 0x004fca0008400000 */
[----:B------:R-:W-:Y:S01]  /*0100*/  STG.E desc[UR4][R4.64], R7 ;  /* 0x0000000704007986 */ /* 0x000fe2000c101904 */
[----:B------:R-:W-:Y:S05]  /*0110*/  EXIT ;  /* 0x000000000000794d */ /* 0x000fea0003800000 */
.L_x_174:
        /* <DEDUP_REMOVED lines=14> */
.L_x_197:


//--------------------- .nv.shared.reserved.0     --------------------------
	.section	.nv.shared.reserved.0,"aw",@nobits
	.weak		__nv_reservedSMEM_offset_0_alias
	.size		__nv_reservedSMEM_offset_0_alias, 0, 64
	.other		__nv_reservedSMEM_offset_0_alias,@"STO_CUDA_RESERVED_SHARED STV_DEFAULT"
__nv_reservedSMEM_offset_0_alias:
	.zero		0
	.zero		64


//--------------------- .nv.constant0.Add_Bias    --------------------------
	.section	.nv.constant0.Add_Bias,"a",@progbits
	.sectionflags	@""
	.align	4
.nv.constant0.Add_Bias:
	.zero		920


//--------------------- .nv.constant0.Accuracy    --------------------------
	.section	.nv.constant0.Accuracy,"a",@progbits
	.sectionflags	@""
	.align	4
.nv.constant0.Accuracy:
	.zero		928


//--------------------- .nv.constant0.Cross_Entropy --------------------------
	.section	.nv.constant0.Cross_Entropy,"a",@progbits
	.sectionflags	@""
	.align	4
.nv.constant0.Cross_Entropy:
	.zero		928


//--------------------- .nv.constant0.Mean_Squared_Error --------------------------
	.section	.nv.constant0.Mean_Squared_Error,"a",@progbits
	.sectionflags	@""
	.align	4
.nv.constant0.Mean_Squared_Error:
	.zero		928


//--------------------- .nv.constant0.SoftMax     --------------------------
	.section	.nv.constant0.SoftMax,"a",@progbits
	.sectionflags	@""
	.align	4
.nv.constant0.SoftMax:
	.zero		912


//--------------------- .nv.constant0.Tanh_inf    --------------------------
	.section	.nv.constant0.Tanh_inf,"a",@progbits
	.sectionflags	@""
	.align	4
.nv.constant0.Tanh_inf:
	.zero		908


//--------------------- .nv.constant0.Tanh        --------------------------
	.section	.nv.constant0.Tanh,"a",@progbits
	.sectionflags	@""
	.align	4
.nv.constant0.Tanh:
	.zero		908


//--------------------- .nv.constant0.Sigmoid_inf --------------------------
	.section	.nv.constant0.Sigmoid_inf,"a",@progbits
	.sectionflags	@""
	.align	4
.nv.constant0.Sigmoid_inf:
	.zero		908


//--------------------- .nv.constant0.Sigmoid     --------------------------
	.section	.nv.constant0.Sigmoid,"a",@progbits
	.sectionflags	@""
	.align	4
.nv.constant0.Sigmoid:
	.zero		908


//--------------------- .nv.constant0.ReLU_inf    --------------------------
	.section	.nv.constant0.ReLU_inf,"a",@progbits
	.sectionflags	@""
	.align	4
.nv.constant0.ReLU_inf:
	.zero		908


//--------------------- .nv.constant0.ReLU        --------------------------
	.section	.nv.constant0.ReLU,"a",@progbits
	.sectionflags	@""
	.align	4
.nv.constant0.ReLU:
	.zero		908


//--------------------- .nv.constant0.transpose   --------------------------
	.section	.nv.constant0.transpose,"a",@progbits
	.sectionflags	@""
	.align	4
.nv.constant0.transpose:
	.zero		920


//--------------------- .nv.constant0.multiply    --------------------------
	.section	.nv.constant0.multiply,"a",@progbits
	.sectionflags	@""
	.align	4
.nv.constant0.multiply:
	.zero		932


//--------------------- .nv.constant0.component_mul --------------------------
	.section	.nv.constant0.component_mul,"a",@progbits
	.sectionflags	@""
	.align	4
.nv.constant0.component_mul:
	.zero		924


//--------------------- .nv.constant0.component_add --------------------------
	.section	.nv.constant0.component_add,"a",@progbits
	.sectionflags	@""
	.align	4
.nv.constant0.component_add:
	.zero		924


//--------------------- .nv.constant0.internal_mean --------------------------
	.section	.nv.constant0.internal_mean,"a",@progbits
	.sectionflags	@""
	.align	4
.nv.constant0.internal_mean:
	.zero		920


//--------------------- .nv.constant0.dot         --------------------------
	.section	.nv.constant0.dot,"a",@progbits
	.sectionflags	@""
	.align	4
.nv.constant0.dot:
	.zero		928


//--------------------- .nv.constant0.offset      --------------------------
	.section	.nv.constant0.offset,"a",@progbits
	.sectionflags	@""
	.align	4
.nv.constant0.offset:
	.zero		920


//--------------------- .nv.constant0.scale       --------------------------
	.section	.nv.constant0.scale,"a",@progbits
	.sectionflags	@""
	.align	4
.nv.constant0.scale:
	.zero		920


//--------------------- SYMBOLS --------------------------

	.type		.nv.reservedSmem.offset0,@object
	.size		.nv.reservedSmem.offset0,0x4
